def matmul_kernel(
    a_ptr,
    b_ptr,
    c_ptr,
    M,
    N,
    K,
    stride_am,
    stride_ak,
    stride_bk,
    stride_bn,
    stride_cm,
    stride_cn,
    BLOCK_M: tl.constexpr,
    BLOCK_N: tl.constexpr,
    BLOCK_K: tl.constexpr,
    GROUP_M: tl.constexpr,
):
    pid = tl.program_id(axis=0)
    num_pid_m = tl.cdiv(M, BLOCK_M)
    num_pid_n = tl.cdiv(N, BLOCK_N)
    num_pid_in_group = GROUP_M * num_pid_n
    group_id = pid // num_pid_in_group
    first_pid_m = group_id * GROUP_M
    group_size_m = min(num_pid_m - first_pid_m, GROUP_M)
    pid_m = first_pid_m + ((pid % num_pid_in_group) % group_size_m)
    pid_n = (pid % num_pid_in_group) // group_size_m

    offs_am = (pid_m * BLOCK_M + tl.arange(0, BLOCK_M)) % M
    offs_bn = (pid_n * BLOCK_N + tl.arange(0, BLOCK_N)) % N
    offs_k = tl.arange(0, BLOCK_K)
    a_ptrs = a_ptr + offs_am[:, None] * stride_am + offs_k[None, :] * stride_ak
    b_ptrs = b_ptr + offs_k[:, None] * stride_bk + offs_bn[None, :] * stride_bn

    acc = tl.zeros((BLOCK_M, BLOCK_N), dtype=tl.float32)
    for kk in range(0, tl.cdiv(K, BLOCK_K)):
        a = tl.load(a_ptrs, mask=offs_k[None, :] < K - kk * BLOCK_K, other=0.0)
        b = tl.load(b_ptrs, mask=offs_k[:, None] < K - kk * BLOCK_K, other=0.0)
        acc = tl.dot(a, b, acc)
        a_ptrs += BLOCK_K * stride_ak
        b_ptrs += BLOCK_K * stride_bk

    c = acc.to(c_ptr.dtype.element_ty)
    offs_cm = pid_m * BLOCK_M + tl.arange(0, BLOCK_M)
    offs_cn = pid_n * BLOCK_N + tl.arange(0, BLOCK_N)
    c_ptrs = c_ptr + offs_cm[:, None] * stride_cm + offs_cn[None, :] * stride_cn
    mask = (offs_cm[:, None] < M) & (offs_cn[None, :] < N)
    tl.store(c_ptrs, c, mask=mask)

# config = {"BLOCK_K": 64, "BLOCK_M": 256, "BLOCK_N": 64, "GROUP_M": 8, "arch": "sm_90", "dtype": "fp32", "num_ctas": 1, "num_stages": 5, "num_warps": 4}
# arch = sm_90


// ===== COMPILED SASS (sm_90a) =====

	.target	sm_90a

	.elftype	@"ET_EXEC"


//--------------------- .note.nv.tkinfo           --------------------------
	.section	.note.nv.tkinfo,"",@"SHT_NOTE"
	.sectionflags	@"SHF_NOTE_NV_TKINFO"
	.tkinfo
        /*0018*/ 	.word	0x00000002
        /*0030*/ 	.string	""
        /*0030*/ 	.string	"ptxas"
        /*0030*/ 	.string	"Cuda compilation tools, release 13.0, V13.0.88"
        /*0030*/ 	.string	"Build cuda_13.0.r13.0/compiler.36424714_0"
        /*0030*/ 	.string	"-v  -suppress-debug-info  -lineinfo  -arch sm_90a "



//--------------------- .note.nv.cuinfo           --------------------------
	.section	.note.nv.cuinfo,"",@"SHT_NOTE"
	.sectionflags	@"SHF_NOTE_NV_CUINFO"
        /*0018*/ 	.short	0x0002
        /*001a*/ 	.short	0x005a
        /*001c*/ 	.short	0x0082
	.zero		2


//--------------------- .nv.info                  --------------------------
	.section	.nv.info,"",@"SHT_CUDA_INFO"
	.align	4


	//----- nvinfo : EIATTR_REGCOUNT
	.align		4
        /*0000*/ 	.byte	0x04, 0x2f
        /*0002*/ 	.short	(.L_1 - .L_0)
	.align		4
.L_0:
        /*0004*/ 	.word	index@(matmul_kernel)
        /*0008*/ 	.word	0x000000ff


	//----- nvinfo : EIATTR_FRAME_SIZE
	.align		4
.L_1:
        /*000c*/ 	.byte	0x04, 0x11
        /*000e*/ 	.short	(.L_3 - .L_2)
	.align		4
.L_2:
        /*0010*/ 	.word	index@(matmul_kernel)
        /*0014*/ 	.word	0x00000580


	//----- nvinfo : EIATTR_MIN_STACK_SIZE
	.align		4
.L_3:
        /*0018*/ 	.byte	0x04, 0x12
        /*001a*/ 	.short	(.L_5 - .L_4)
	.align		4
.L_4:
        /*001c*/ 	.word	index@(matmul_kernel)
        /*0020*/ 	.word	0x00000580
.L_5:


//--------------------- .nv.compat                --------------------------
	.section	.nv.compat,"",@"SHT_CUDA_COMPAT_INFO"
	.align	4
        /*0000*/ 	.byte	0x02, 0x09, 0x01, 0x00, 0x02, 0x02, 0x04, 0x00, 0x02, 0x05, 0x05, 0x00, 0x03, 0x07, 0x01, 0x01
        /*0010*/ 	.byte	0x02, 0x03, 0x00, 0x00, 0x02, 0x06, 0x01, 0x00, 0x04, 0x0b, 0x08, 0x00, 0x00, 0x00, 0x00, 0x00
        /*0020*/ 	.byte	0x00, 0x00, 0x00, 0x00


//--------------------- .nv.info.matmul_kernel    --------------------------
	.section	.nv.info.matmul_kernel,"",@"SHT_CUDA_INFO"
	.sectionflags	@""
	.align	4


	//----- nvinfo : EIATTR_CUDA_API_VERSION
	.align		4
        /*0000*/ 	.byte	0x04, 0x37
        /*0002*/ 	.short	(.L_7 - .L_6)
.L_6:
        /*0004*/ 	.word	0x00000082


	//----- nvinfo : EIATTR_KPARAM_INFO
	.align		4
.L_7:
        /*0008*/ 	.byte	0x04, 0x17
        /*000a*/ 	.short	(.L_9 - .L_8)
.L_8:
        /*000c*/ 	.word	0x00000000
        /*0010*/ 	.short	0x000d
        /*0012*/ 	.short	0x0048
        /*0014*/ 	.byte	0x00, 0xf4, 0x21, 0x00


	//----- nvinfo : EIATTR_KPARAM_INFO
	.align		4
.L_9:
        /*0018*/ 	.byte	0x04, 0x17
        /*001a*/ 	.short	(.L_11 - .L_10)
.L_10:
        /*001c*/ 	.word	0x00000000
        /*0020*/ 	.short	0x000c
        /*0022*/ 	.short	0x0040
        /*0024*/ 	.byte	0x00, 0xf4, 0x21, 0x00


	//----- nvinfo : EIATTR_KPARAM_INFO
	.align		4
.L_11:
        /*0028*/ 	.byte	0x04, 0x17
        /*002a*/ 	.short	(.L_13 - .L_12)
.L_12:
        /*002c*/ 	.word	0x00000000
        /*0030*/ 	.short	0x000b
        /*0032*/ 	.short	0x0038
        /*0034*/ 	.byte	0x00, 0xf0, 0x11, 0x00


	//----- nvinfo : EIATTR_KPARAM_INFO
	.align		4
.L_13:
        /*0038*/ 	.byte	0x04, 0x17
        /*003a*/ 	.short	(.L_15 - .L_14)
.L_14:
        /*003c*/ 	.word	0x00000000
        /*0040*/ 	.short	0x000a
        /*0042*/ 	.short	0x0034
        /*0044*/ 	.byte	0x00, 0xf0, 0x11, 0x00


	//----- nvinfo : EIATTR_KPARAM_INFO
	.align		4
.L_15:
        /*0048*/ 	.byte	0x04, 0x17
        /*004a*/ 	.short	(.L_17 - .L_16)
.L_16:
        /*004c*/ 	.word	0x00000000
        /*0050*/ 	.short	0x0009
        /*0052*/ 	.short	0x0030
        /*0054*/ 	.byte	0x00, 0xf0, 0x11, 0x00


	//----- nvinfo : EIATTR_KPARAM_INFO
	.align		4
.L_17:
        /*0058*/ 	.byte	0x04, 0x17
        /*005a*/ 	.short	(.L_19 - .L_18)
.L_18:
        /*005c*/ 	.word	0x00000000
        /*0060*/ 	.short	0x0008
        /*0062*/ 	.short	0x002c
        /*0064*/ 	.byte	0x00, 0xf0, 0x11, 0x00


	//----- nvinfo : EIATTR_KPARAM_INFO
	.align		4
.L_19:
        /*0068*/ 	.byte	0x04, 0x17
        /*006a*/ 	.short	(.L_21 - .L_20)
.L_20:
        /*006c*/ 	.word	0x00000000
        /*0070*/ 	.short	0x0007
        /*0072*/ 	.short	0x0028
        /*0074*/ 	.byte	0x00, 0xf0, 0x11, 0x00


	//----- nvinfo : EIATTR_KPARAM_INFO
	.align		4
.L_21:
        /*0078*/ 	.byte	0x04, 0x17
        /*007a*/ 	.short	(.L_23 - .L_22)
.L_22:
        /*007c*/ 	.word	0x00000000
        /*0080*/ 	.short	0x0006
        /*0082*/ 	.short	0x0024
        /*0084*/ 	.byte	0x00, 0xf0, 0x11, 0x00


	//----- nvinfo : EIATTR_KPARAM_INFO
	.align		4
.L_23:
        /*0088*/ 	.byte	0x04, 0x17
        /*008a*/ 	.short	(.L_25 - .L_24)
.L_24:
        /*008c*/ 	.word	0x00000000
        /*0090*/ 	.short	0x0005
        /*0092*/ 	.short	0x0020
        /*0094*/ 	.byte	0x00, 0xf0, 0x11, 0x00


	//----- nvinfo : EIATTR_KPARAM_INFO
	.align		4
.L_25:
        /*0098*/ 	.byte	0x04, 0x17
        /*009a*/ 	.short	(.L_27 - .L_26)
.L_26:
        /*009c*/ 	.word	0x00000000
        /*00a0*/ 	.short	0x0004
        /*00a2*/ 	.short	0x001c
        /*00a4*/ 	.byte	0x00, 0xf0, 0x11, 0x00


	//----- nvinfo : EIATTR_KPARAM_INFO
	.align		4
.L_27:
        /*00a8*/ 	.byte	0x04, 0x17
        /*00aa*/ 	.short	(.L_29 - .L_28)
.L_28:
        /*00ac*/ 	.word	0x00000000
        /*00b0*/ 	.short	0x0003
        /*00b2*/ 	.short	0x0018
        /*00b4*/ 	.byte	0x00, 0xf0, 0x11, 0x00


	//----- nvinfo : EIATTR_KPARAM_INFO
	.align		4
.L_29:
        /*00b8*/ 	.byte	0x04, 0x17
        /*00ba*/ 	.short	(.L_31 - .L_30)
.L_30:
        /*00bc*/ 	.word	0x00000000
        /*00c0*/ 	.short	0x0002
        /*00c2*/ 	.short	0x0010
        /*00c4*/ 	.byte	0x00, 0xf4, 0x21, 0x00


	//----- nvinfo : EIATTR_KPARAM_INFO
	.align		4
.L_31:
        /*00c8*/ 	.byte	0x04, 0x17
        /*00ca*/ 	.short	(.L_33 - .L_32)
.L_32:
        /*00cc*/ 	.word	0x00000000
        /*00d0*/ 	.short	0x0001
        /*00d2*/ 	.short	0x0008
        /*00d4*/ 	.byte	0x00, 0xf4, 0x21, 0x00


	//----- nvinfo : EIATTR_KPARAM_INFO
	.align		4
.L_33:
        /*00d8*/ 	.byte	0x04, 0x17
        /*00da*/ 	.short	(.L_35 - .L_34)
.L_34:
        /*00dc*/ 	.word	0x00000000
        /*00e0*/ 	.short	0x0000
        /*00e2*/ 	.short	0x0000
        /*00e4*/ 	.byte	0x00, 0xf4, 0x21, 0x00


	//----- nvinfo : EIATTR_SPARSE_MMA_MASK
	.align		4
.L_35:
        /*00e8*/ 	.byte	0x03, 0x50
        /*00ea*/ 	.short	0x0000


	//----- nvinfo : EIATTR_MAXREG_COUNT
	.align		4
        /*00ec*/ 	.byte	0x03, 0x1b
        /*00ee*/ 	.short	0x00ff


	//----- nvinfo : EIATTR_NUM_BARRIERS
	.align		4
        /*00f0*/ 	.byte	0x02, 0x4c
        /*00f2*/ 	.byte	0x01
	.zero		1


	//----- nvinfo : EIATTR_ANNOTATIONS
	.align		4
        /*00f4*/ 	.byte	0x04, 0x55
        /*00f6*/ 	.short	(.L_37 - .L_36)


	//   ....[0]....
.L_36:
        /*00f8*/ 	.word	0x00000001
        /*00fc*/ 	.byte	0x20, 0x08, 0x00, 0x00, 0x01, 0x00, 0x00, 0x00, 0xb0, 0x0a, 0x00, 0x00, 0x01, 0x00, 0x00, 0x00
        /* <DEDUP_REMOVED lines=672> */
        /*2b0c*/ 	.byte	0xa0, 0x5e, 0x01, 0x00


	//----- nvinfo : EIATTR_MERCURY_ISA_VERSION
	.align		4
.L_37:
        /*2b10*/ 	.byte	0x03, 0x5f
        /*2b12*/ 	.short	0x0101


	//----- nvinfo : EIATTR_EXIT_INSTR_OFFSETS
	.align		4
        /*2b14*/ 	.byte	0x04, 0x1c
        /*2b16*/ 	.short	(.L_39 - .L_38)


	//   ....[0]....
.L_38:
        /*2b18*/ 	.word	0x00019450


	//   ....[1]....
        /*2b1c*/ 	.word	0x00019470


	//----- nvinfo : EIATTR_REQNTID
	.align		4
.L_39:
        /*2b20*/ 	.byte	0x04, 0x10
        /*2b22*/ 	.short	(.L_41 - .L_40)
.L_40:
        /*2b24*/ 	.word	0x00000080
        /*2b28*/ 	.word	0x00000001
        /*2b2c*/ 	.word	0x00000001


	//----- nvinfo : EIATTR_CBANK_PARAM_SIZE
	.align		4
.L_41:
        /*2b30*/ 	.byte	0x03, 0x19
        /*2b32*/ 	.short	0x0050


	//----- nvinfo : EIATTR_PARAM_CBANK
	.align		4
        /*2b34*/ 	.byte	0x04, 0x0a
        /*2b36*/ 	.short	(.L_43 - .L_42)
	.align		4
.L_42:
        /*2b38*/ 	.word	index@(.nv.constant0.matmul_kernel)
        /*2b3c*/ 	.short	0x0210
        /*2b3e*/ 	.short	0x0050


	//----- nvinfo : EIATTR_SW_WAR
	.align		4
.L_43:
        /*2b40*/ 	.byte	0x04, 0x36
        /*2b42*/ 	.short	(.L_45 - .L_44)
.L_44:
        /*2b44*/ 	.word	0x00000008
.L_45:


//--------------------- .nv.callgraph             --------------------------
	.section	.nv.callgraph,"",@"SHT_CUDA_CALLGRAPH"
	.align	4
	.sectionentsize	8
	.align		4
        /*0000*/ 	.word	0x00000000
	.align		4
        /*0004*/ 	.word	0xffffffff
	.align		4
        /*0008*/ 	.word	0x00000000
	.align		4
        /*000c*/ 	.word	0xfffffffe
	.align		4
        /*0010*/ 	.word	0x00000000
	.align		4
        /*0014*/ 	.word	0xfffffffd
	.align		4
        /*0018*/ 	.word	0x00000000
	.align		4
        /*001c*/ 	.word	0xfffffffc


//--------------------- .text.matmul_kernel       --------------------------
	.section	.text.matmul_kernel,"ax",@progbits
	.align	128
        .global         matmul_kernel
        .type           matmul_kernel,@function
        .size           matmul_kernel,(.L_x_3 - matmul_kernel)
        .other          matmul_kernel,@"STO_CUDA_ENTRY STV_DEFAULT"
matmul_kernel:
.text.matmul_kernel:
[----:B------:R-:W1:Y:S08]  /*0000*/  LDC R1, c[0x0][0x28] ;  /* 0x00000a00ff017b82 */ /* 0x000e700000000800 */
[----:B------:R-:W2:Y:S01]  /*0010*/  LDC.64 R188, c[0x0][0x228] ;  /* 0x00008a00ffbc7b82 */ /* 0x000ea20000000a00 */
[----:B------:R-:W3:Y:S01]  /*0020*/  S2R R5, SR_CTAID.X ;  /* 0x0000000000057919 */ /* 0x000ee20000002500 */
[----:B------:R-:W-:Y:S01]  /*0030*/  ULDC.64 UR4, c[0x0][0x218] ;  /* 0x0000860000047ab9 */ /* 0x000fe20000000a00 */
[----:B------:R-:W-:Y:S01]  /*0040*/  ULDC.64 UR6, c[0x0][0x210] ;  /* 0x0000840000067ab9 */ /* 0x000fe20000000a00 */
[----:B------:R-:W-:Y:S01]  /*0050*/  UMOV UR8, 0x400 ;  /* 0x0000040000087882 */ /* 0x000fe20000000000 */
[----:B------:R-:W-:Y:S01]  /*0060*/  ULDC.64 UR16, c[0x0][0x208] ;  /* 0x0000820000107ab9 */ /* 0x000fe20000000a00 */
[----:B-1----:R-:W-:-:S02]  /*0070*/  VIADD R1, R1, 0xfffffa80 ;  /* 0xfffffa8001017836 */ /* 0x002fc40000000000 */
[----:B------:R-:W1:Y:S08]  /*0080*/  LDC.64 R184, c[0x0][0x238] ;  /* 0x00008e00ffb87b82 */ /* 0x000e700000000a00 */
[----:B------:R-:W4:Y:S01]  /*0090*/  LDC R252, c[0x0][0x230] ;  /* 0x00008c00fffc7b82 */ /* 0x000f220000000800 */
[----:B--2---:R-:W-:-:S05]  /*00a0*/  VIADD R0, R189, 0x3f ;  /* 0x0000003fbd007836 */ /* 0x004fca0000000000 */
[----:B------:R-:W-:Y:S01]  /*00b0*/  SHF.R.S32.HI R3, RZ, 0x1f, R0 ;  /* 0x0000001fff037819 */ /* 0x000fe20000011400 */
[----:B-1----:R-:W-:-:S03]  /*00c0*/  IMAD.SHL.U32 R97, R184, 0x20, RZ ;  /* 0x00000020b8617824 */ /* 0x002fc600078e00ff */
[----:B------:R-:W-:Y:S01]  /*00d0*/  LEA.HI R3, R3, R0, RZ, 0x6 ;  /* 0x0000000003037211 */ /* 0x000fe200078f30ff */
[C---:B------:R-:W-:Y:S01]  /*00e0*/  IMAD R103, R184.reuse, 0x23, RZ ;  /* 0x00000023b8677824 */ /* 0x040fe200078e02ff */
[----:B---3--:R-:W-:Y:S01]  /*00f0*/  IABS R8, R5 ;  /* 0x0000000500087213 */ /* 0x008fe20000000000 */
[C---:B------:R-:W-:Y:S01]  /*0100*/  IMAD R109, R184.reuse, 0x24, RZ ;  /* 0x00000024b86d7824 */ /* 0x040fe200078e02ff */
[----:B------:R-:W-:Y:S01]  /*0110*/  SHF.R.S32.HI R3, RZ, 0x6, R3 ;  /* 0x00000006ff037819 */ /* 0x000fe20000011403 */
[C---:B------:R-:W-:Y:S01]  /*0120*/  IMAD R99, R184.reuse, 0x25, RZ ;  /* 0x00000025b8637824 */ /* 0x040fe200078e02ff */
[C---:B------:R-:W-:Y:S01]  /*0130*/  SHF.L.U32 R161, R184.reuse, 0x4, RZ ;  /* 0x00000004b8a17819 */ /* 0x040fe200000006ff */
[C---:B------:R-:W-:Y:S01]  /*0140*/  IMAD R105, R184.reuse, 0x26, RZ ;  /* 0x00000026b8697824 */ /* 0x040fe200078e02ff */
[----:B------:R-:W-:Y:S01]  /*0150*/  SHF.L.U32 R4, R3, 0x3, RZ ;  /* 0x0000000303047819 */ /* 0x000fe200000006ff */
[C---:B------:R-:W-:Y:S02]  /*0160*/  IMAD R117, R184.reuse, 0x27, RZ ;  /* 0x00000027b8757824 */ /* 0x040fe400078e02ff */
[C---:B------:R-:W-:Y:S01]  /*0170*/  IMAD R251, R184.reuse, 0x9, RZ ;  /* 0x00000009b8fb7824 */ /* 0x040fe200078e02ff */
[-C--:B------:R-:W-:Y:S01]  /*0180*/  IABS R7, R4.reuse ;  /* 0x0000000400077213 */ /* 0x080fe20000000000 */
[C---:B------:R-:W-:Y:S01]  /*0190*/  IMAD R247, R184.reuse, 0xa, RZ ;  /* 0x0000000ab8f77824 */ /* 0x040fe200078e02ff */
[----:B------:R-:W-:Y:S01]  /*01a0*/  IABS R10, R4 ;  /* 0x00000004000a7213 */ /* 0x000fe20000000000 */
[C---:B------:R-:W-:Y:S01]  /*01b0*/  IMAD R241, R184.reuse, 0xb, RZ ;  /* 0x0000000bb8f17824 */ /* 0x040fe200078e02ff */
[----:B------:R-:W1:Y:S01]  /*01c0*/  I2F.RP R0, R7 ;  /* 0x0000000700007306 */ /* 0x000e620000209400 */
[----:B------:R-:W-:-:S02]  /*01d0*/  IMAD R123, R184, 0x28, RZ ;  /* 0x00000028b87b7824 */ /* 0x000fc400078e02ff */
[C---:B------:R-:W-:Y:S02]  /*01e0*/  IMAD R113, R184.reuse, 0x29, RZ ;  /* 0x00000029b8717824 */ /* 0x040fe400078e02ff */
[C---:B------:R-:W-:Y:S02]  /*01f0*/  IMAD R119, R184.reuse, 0x2a, RZ ;  /* 0x0000002ab8777824 */ /* 0x040fe400078e02ff */
[C---:B------:R-:W-:Y:S02]  /*0200*/  IMAD R127, R184.reuse, 0x2b, RZ ;  /* 0x0000002bb87f7824 */ /* 0x040fe400078e02ff */
[C---:B------:R-:W-:Y:S02]  /*0210*/  IMAD R237, R184.reuse, 0xc, RZ ;  /* 0x0000000cb8ed7824 */ /* 0x040fe400078e02ff */
[C---:B------:R-:W-:Y:S02]  /*0220*/  IMAD R133, R184.reuse, 0xd, RZ ;  /* 0x0000000db8857824 */ /* 0x040fe400078e02ff */
[C---:B------:R-:W-:Y:S01]  /*0230*/  IMAD R137, R184.reuse, 0xe, RZ ;  /* 0x0000000eb8897824 */ /* 0x040fe200078e02ff */
[----:B-1----:R-:W1:Y:S01]  /*0240*/  MUFU.RCP R0, R0 ;  /* 0x0000000000007308 */ /* 0x002e620000001000 */
[----:B------:R-:W-:-:S02]  /*0250*/  IMAD R141, R184, 0xf, RZ ;  /* 0x0000000fb88d7824 */ /* 0x000fc400078e02ff */
[C---:B------:R-:W-:Y:S02]  /*0260*/  IMAD R145, R184.reuse, 0x2c, RZ ;  /* 0x0000002cb8917824 */ /* 0x040fe400078e02ff */
[C---:B------:R-:W-:Y:S02]  /*0270*/  IMAD R149, R184.reuse, 0x2d, RZ ;  /* 0x0000002db8957824 */ /* 0x040fe400078e02ff */
[C---:B------:R-:W-:Y:S02]  /*0280*/  IMAD R157, R184.reuse, 0x2f, RZ ;  /* 0x0000002fb89d7824 */ /* 0x040fe400078e02ff */
[C---:B------:R-:W-:Y:S02]  /*0290*/  IMAD R165, R184.reuse, 0x11, RZ ;  /* 0x00000011b8a57824 */ /* 0x040fe400078e02ff */
[C---:B------:R-:W-:Y:S02]  /*02a0*/  IMAD R169, R184.reuse, 0x12, RZ ;  /* 0x00000012b8a97824 */ /* 0x040fe400078e02ff */
[----:B------:R-:W-:-:S02]  /*02b0*/  IMAD R173, R184, 0x13, RZ ;  /* 0x00000013b8ad7824 */ /* 0x000fc400078e02ff */
[----:B------:R-:W-:Y:S02]  /*02c0*/  IMAD R177, R184, 0x30, RZ ;  /* 0x00000030b8b17824 */ /* 0x000fe400078e02ff */
[----:B-1----:R-:W-:Y:S02]  /*02d0*/  VIADD R2, R0, 0xffffffe ;  /* 0x0ffffffe00027836 */ /* 0x002fe40000000000 */
[----:B------:R-:W-:Y:S02]  /*02e0*/  IMAD.MOV R0, RZ, RZ, -R10 ;  /* 0x000000ffff007224 */ /* 0x000fe400078e0a0a */
[----:B------:R1:W2:Y:S01]  /*02f0*/  F2I.FTZ.U32.TRUNC.NTZ R3, R2 ;  /* 0x0000000200037305 */ /* 0x0002a2000021f000 */
[C---:B------:R-:W-:Y:S02]  /*0300*/  IMAD R181, R184.reuse, 0x31, RZ ;  /* 0x00000031b8b57824 */ /* 0x040fe400078e02ff */
[C---:B------:R-:W-:Y:S02]  /*0310*/  IMAD R187, R184.reuse, 0x32, RZ ;  /* 0x00000032b8bb7824 */ /* 0x040fe400078e02ff */
[----:B------:R-:W-:-:S02]  /*0320*/  IMAD R193, R184, 0x33, RZ ;  /* 0x00000033b8c17824 */ /* 0x000fc400078e02ff */
[C---:B------:R-:W-:Y:S02]  /*0330*/  IMAD R197, R184.reuse, 0x14, RZ ;  /* 0x00000014b8c57824 */ /* 0x040fe400078e02ff */
[----:B-1----:R-:W-:Y:S02]  /*0340*/  IMAD.MOV.U32 R2, RZ, RZ, RZ ;  /* 0x000000ffff027224 */ /* 0x002fe400078e00ff */
[C---:B------:R-:W-:Y:S02]  /*0350*/  IMAD R204, R184.reuse, 0x16, RZ ;  /* 0x00000016b8cc7824 */ /* 0x040fe400078e02ff */
[C---:B------:R-:W-:Y:S02]  /*0360*/  IMAD R208, R184.reuse, 0x17, RZ ;  /* 0x00000017b8d07824 */ /* 0x040fe400078e02ff */
[----:B--2---:R-:W-:Y:S02]  /*0370*/  IMAD.MOV R6, RZ, RZ, -R3 ;  /* 0x000000ffff067224 */ /* 0x004fe400078e0a03 */
[----:B------:R-:W-:-:S02]  /*0380*/  IMAD R212, R184, 0x34, RZ ;  /* 0x00000034b8d47824 */ /* 0x000fc400078e02ff */
[----:B------:R-:W-:Y:S01]  /*0390*/  IMAD R9, R6, R7, RZ ;  /* 0x0000000706097224 */ /* 0x000fe200078e02ff */
[----:B------:R-:W-:Y:S01]  /*03a0*/  MOV R6, R8 ;  /* 0x0000000800067202 */ /* 0x000fe20000000f00 */
[----:B------:R-:W-:Y:S01]  /*03b0*/  IMAD R216, R184, 0x35, RZ ;  /* 0x00000035b8d87824 */ /* 0x000fe200078e02ff */
[----:B------:R-:W-:Y:S01]  /*03c0*/  IABS R8, R189 ;  /* 0x000000bd00087213 */ /* 0x000fe20000000000 */
[----:B------:R-:W-:-:S04]  /*03d0*/  IMAD.HI.U32 R3, R3, R9, R2 ;  /* 0x0000000903037227 */ /* 0x000fc800078e0002 */
[----:B------:R-:W-:Y:S02]  /*03e0*/  IMAD R220, R184, 0x36, RZ ;  /* 0x00000036b8dc7824 */ /* 0x000fe400078e02ff */
[----:B------:R-:W-:-:S04]  /*03f0*/  IMAD.HI.U32 R3, R3, R6, RZ ;  /* 0x0000000603037227 */ /* 0x000fc800078e00ff */
[----:B------:R-:W-:Y:S02]  /*0400*/  IMAD R0, R3, R0, R6 ;  /* 0x0000000003007224 */ /* 0x000fe400078e0206 */
[C---:B------:R-:W-:Y:S02]  /*0410*/  IMAD R224, R184.reuse, 0x37, RZ ;  /* 0x00000037b8e07824 */ /* 0x040fe400078e02ff */
[C---:B------:R-:W-:Y:S01]  /*0420*/  IMAD R228, R184.reuse, 0x18, RZ ;  /* 0x00000018b8e47824 */ /* 0x040fe200078e02ff */
[----:B------:R-:W-:Y:S01]  /*0430*/  ISETP.GT.U32.AND P1, PT, R7, R0, PT ;  /* 0x000000000700720c */ /* 0x000fe20003f24070 */
[----:B------:R-:W-:-:S12]  /*0440*/  IMAD R232, R184, 0x19, RZ ;  /* 0x00000019b8e87824 */ /* 0x000fd800078e02ff */
[-C--:B------:R-:W-:Y:S01]  /*0450*/  @!P1 IADD3 R0, R0, -R7.reuse, RZ ;  /* 0x8000000700009210 */ /* 0x080fe20007ffe0ff */
[----:B------:R-:W-:Y:S01]  /*0460*/  @!P1 VIADD R3, R3, 0x1 ;  /* 0x0000000103039836 */ /* 0x000fe20000000000 */
[----:B------:R-:W-:Y:S02]  /*0470*/  ISETP.NE.AND P1, PT, R4, RZ, PT ;  /* 0x000000ff0400720c */ /* 0x000fe40003f25270 */
[----:B------:R-:W-:Y:S02]  /*0480*/  ISETP.GE.U32.AND P0, PT, R0, R7, PT ;  /* 0x000000070000720c */ /* 0x000fe40003f06070 */
[----:B------:R-:W-:-:S04]  /*0490*/  LOP3.LUT R0, R5, R4, RZ, 0x3c, !PT ;  /* 0x0000000405007212 */ /* 0x000fc800078e3cff */
[----:B------:R-:W-:Y:S01]  /*04a0*/  ISETP.GE.AND P2, PT, R0, RZ, PT ;  /* 0x000000ff0000720c */ /* 0x000fe20003f46270 */
[----:B------:R-:W-:-:S06]  /*04b0*/  VIADD R0, R188, 0xff ;  /* 0x000000ffbc007836 */ /* 0x000fcc0000000000 */
[----:B------:R-:W-:-:S05]  /*04c0*/  @P0 VIADD R3, R3, 0x1 ;  /* 0x0000000103030836 */ /* 0x000fca0000000000 */
[----:B------:R-:W-:Y:S02]  /*04d0*/  MOV R2, R3 ;  /* 0x0000000300027202 */ /* 0x000fe40000000f00 */
[----:B------:R-:W-:-:S03]  /*04e0*/  SHF.R.S32.HI R3, RZ, 0x1f, R0 ;  /* 0x0000001fff037819 */ /* 0x000fc60000011400 */
[----:B------:R-:W-:Y:S01]  /*04f0*/  @!P2 IMAD.MOV R2, RZ, RZ, -R2 ;  /* 0x000000ffff02a224 */ /* 0x000fe200078e0a02 */
[----:B------:R-:W-:Y:S02]  /*0500*/  @!P1 LOP3.LUT R2, RZ, R4, RZ, 0x33, !PT ;  /* 0x00000004ff029212 */ /* 0x000fe400078e33ff */
[----:B------:R-:W-:Y:S02]  /*0510*/  LEA.HI R3, R3, R0, RZ, 0x8 ;  /* 0x0000000003037211 */ /* 0x000fe400078f40ff */
[----:B------:R-:W-:Y:S01]  /*0520*/  SHF.L.U32 R18, R2, 0x3, RZ ;  /* 0x0000000302127819 */ /* 0x000fe200000006ff */
[----:B------:R-:W-:-:S03]  /*0530*/  IMAD.MOV R2, RZ, RZ, -R2 ;  /* 0x000000ffff027224 */ /* 0x000fc600078e0a02 */
[----:B------:R-:W-:Y:S01]  /*0540*/  LEA.HI.SX32 R3, R3, -R18, 0x18 ;  /* 0x8000001203037211 */ /* 0x000fe200078fc2ff */
[----:B------:R-:W-:Y:S02]  /*0550*/  IMAD R20, R4, R2, R5 ;  /* 0x0000000204147224 */ /* 0x000fe400078e0205 */
[----:B------:R-:W-:Y:S01]  /*0560*/  IMAD.MOV.U32 R2, RZ, RZ, RZ ;  /* 0x000000ffff027224 */ /* 0x000fe200078e00ff */
[----:B------:R-:W-:Y:S01]  /*0570*/  VIMNMX R19, R3, 0x8, PT ;  /* 0x0000000803137848 */ /* 0x000fe20003fe0100 */
[----:B------:R-:W-:Y:S02]  /*0580*/  IMAD.MOV.U32 R4, RZ, RZ, R8 ;  /* 0x000000ffff047224 */ /* 0x000fe400078e0008 */
[----:B------:R-:W1:Y:S01]  /*0590*/  S2R R8, SR_TID.X ;  /* 0x0000000000087919 */ /* 0x000e620000002100 */
[----:B------:R-:W-:-:S04]  /*05a0*/  IABS R7, R19 ;  /* 0x0000001300077213 */ /* 0x000fc80000000000 */
[----:B------:R-:W2:Y:S08]  /*05b0*/  I2F.RP R0, R7 ;  /* 0x0000000700007306 */ /* 0x000eb00000209400 */
[----:B--2---:R-:W2:Y:S01]  /*05c0*/  MUFU.RCP R0, R0 ;  /* 0x0000000000007308 */ /* 0x004ea20000001000 */
[C---:B-1----:R-:W-:Y:S02]  /*05d0*/  SHF.L.U32 R13, R8.reuse, 0x2, RZ ;  /* 0x00000002080d7819 */ /* 0x042fe400000006ff */
[----:B------:R-:W-:Y:S01]  /*05e0*/  LOP3.LUT R152, R8, 0x3f, RZ, 0xc0, !PT ;  /* 0x0000003f08987812 */ /* 0x000fe200078ec0ff */
[----:B--2---:R-:W-:Y:S01]  /*05f0*/  VIADD R3, R0, 0xffffffe ;  /* 0x0ffffffe00037836 */ /* 0x004fe20000000000 */
[----:B------:R-:W-:-:S05]  /*0600*/  IABS R0, R19 ;  /* 0x0000001300007213 */ /* 0x000fca0000000000 */
[----:B------:R-:W1:Y:S01]  /*0610*/  F2I.FTZ.U32.TRUNC.NTZ R3, R3 ;  /* 0x0000000300037305 */ /* 0x000e62000021f000 */
[----:B------:R-:W-:Y:S01]  /*0620*/  IMAD.MOV R0, RZ, RZ, -R0 ;  /* 0x000000ffff007224 */ /* 0x000fe200078e0a00 */
[----:B-1----:R-:W-:-:S05]  /*0630*/  IADD3 R6, RZ, -R3, RZ ;  /* 0x80000003ff067210 */ /* 0x002fca0007ffe0ff */
[----:B------:R-:W-:Y:S01]  /*0640*/  IMAD R5, R6, R7, RZ ;  /* 0x0000000706057224 */ /* 0x000fe200078e02ff */
[----:B------:R-:W-:-:S03]  /*0650*/  IABS R6, R20 ;  /* 0x0000001400067213 */ /* 0x000fc60000000000 */
[----:B------:R-:W-:Y:S01]  /*0660*/  IMAD.HI.U32 R2, R3, R5, R2 ;  /* 0x0000000503027227 */ /* 0x000fe200078e0002 */
[----:B------:R-:W-:Y:S01]  /*0670*/  MOV R3, R6 ;  /* 0x0000000600037202 */ /* 0x000fe20000000f00 */
[----:B------:R-:W1:Y:S01]  /*0680*/  I2F.RP R5, R4 ;  /* 0x0000000400057306 */ /* 0x000e620000209400 */
[----:B------:R-:W-:-:S03]  /*0690*/  IABS R6, R188 ;  /* 0x000000bc00067213 */ /* 0x000fc60000000000 */
[----:B------:R-:W-:-:S04]  /*06a0*/  IMAD.HI.U32 R2, R2, R3, RZ ;  /* 0x0000000302027227 */ /* 0x000fc800078e00ff */
[----:B------:R-:W-:-:S05]  /*06b0*/  IMAD R0, R2, R0, R3 ;  /* 0x0000000002007224 */ /* 0x000fca00078e0203 */
[----:B------:R-:W-:Y:S01]  /*06c0*/  ISETP.GT.U32.AND P1, PT, R7, R0, PT ;  /* 0x000000000700720c */ /* 0x000fe20003f24070 */
[----:B-1----:R-:W1:-:S12]  /*06d0*/  MUFU.RCP R5, R5 ;  /* 0x0000000500057308 */ /* 0x002e580000001000 */
[----:B------:R-:W-:Y:S02]  /*06e0*/  @!P1 IMAD.IADD R0, R0, 0x1, -R7 ;  /* 0x0000000100009824 */ /* 0x000fe400078e0a07 */
[----:B------:R-:W-:Y:S01]  /*06f0*/  @!P1 VIADD R2, R2, 0x1 ;  /* 0x0000000102029836 */ /* 0x000fe20000000000 */
[----:B------:R-:W-:Y:S02]  /*0700*/  ISETP.NE.AND P1, PT, R19, RZ, PT ;  /* 0x000000ff1300720c */ /* 0x000fe40003f25270 */
[----:B------:R-:W-:Y:S02]  /*0710*/  ISETP.GE.U32.AND P0, PT, R0, R7, PT ;  /* 0x000000070000720c */ /* 0x000fe40003f06070 */
[----:B------:R-:W-:Y:S02]  /*0720*/  LOP3.LUT R0, R20, R19, RZ, 0x3c, !PT ;  /* 0x0000001314007212 */ /* 0x000fe400078e3cff */
[----:B-1----:R-:W-:Y:S02]  /*0730*/  IADD3 R3, R5, 0xffffffe, RZ ;  /* 0x0ffffffe05037810 */ /* 0x002fe40007ffe0ff */
[----:B------:R-:W-:Y:S01]  /*0740*/  ISETP.GE.AND P2, PT, R0, RZ, PT ;  /* 0x000000ff0000720c */ /* 0x000fe20003f46270 */
[----:B------:R-:W1:Y:S01]  /*0750*/  I2F.RP R5, R6 ;  /* 0x0000000600057306 */ /* 0x000e620000209400 */
[----:B------:R-:W-:-:S04]  /*0760*/  SHF.R.U32.HI R7, RZ, 0x6, R8 ;  /* 0x00000006ff077819 */ /* 0x000fc80000011608 */
[----:B------:R-:W-:Y:S01]  /*0770*/  SGXT.U32 R7, R7, 0x1 ;  /* 0x000000010707781a */ /* 0x000fe20000000000 */
[----:B------:R-:W-:Y:S02]  /*0780*/  @P0 VIADD R2, R2, 0x1 ;  /* 0x0000000102020836 */ /* 0x000fe40000000000 */
[----:B------:R-:W2:Y:S03]  /*0790*/  F2I.FTZ.U32.TRUNC.NTZ R3, R3 ;  /* 0x0000000300037305 */ /* 0x000ea6000021f000 */
[----:B------:R-:W-:Y:S01]  /*07a0*/  MOV R21, R2 ;  /* 0x0000000200157202 */ /* 0x000fe20000000f00 */
[----:B------:R-:W-:-:S04]  /*07b0*/  IMAD.MOV.U32 R2, RZ, RZ, RZ ;  /* 0x000000ffff027224 */ /* 0x000fc800078e00ff */
[----:B------:R-:W-:Y:S01]  /*07c0*/  @!P2 IMAD.MOV R21, RZ, RZ, -R21 ;  /* 0x000000ffff15a224 */ /* 0x000fe200078e0a15 */
[----:B------:R-:W-:Y:S01]  /*07d0*/  @!P1 LOP3.LUT R21, RZ, R19, RZ, 0x33, !PT ;  /* 0x00000013ff159212 */ /* 0x000fe200078e33ff */
[----:B-1----:R-:W1:Y:S03]  /*07e0*/  MUFU.RCP R5, R5 ;  /* 0x0000000500057308 */ /* 0x002e660000001000 */
[----:B------:R-:W-:Y:S01]  /*07f0*/  SHF.L.U32 R0, R21, 0x6, RZ ;  /* 0x0000000615007819 */ /* 0x000fe200000006ff */
[----:B--2---:R-:W-:-:S03]  /*0800*/  IMAD.MOV R11, RZ, RZ, -R3 ;  /* 0x000000ffff0b7224 */ /* 0x004fc600078e0a03 */
[----:B------:R-:W-:Y:S01]  /*0810*/  LOP3.LUT R9, R0, R7, RZ, 0xfc, !PT ;  /* 0x0000000700097212 */ /* 0x000fe200078efcff */
[----:B------:R2:W-:Y:S01]  /*0820*/  STL [R1+0x4b8], R0 ;  /* 0x0004b80001007387 */ /* 0x0005e20000100800 */
[----:B------:R-:W-:Y:S02]  /*0830*/  IMAD R11, R11, R4, RZ ;  /* 0x000000040b0b7224 */ /* 0x000fe400078e02ff */
[----:B------:R-:W-:Y:S02]  /*0840*/  LOP3.LUT R23, R9, 0x3e, RZ, 0xfc, !PT ;  /* 0x0000003e09177812 */ /* 0x000fe400078efcff */
[----:B------:R-:W-:Y:S01]  /*0850*/  IMAD.HI.U32 R11, R3, R11, R2 ;  /* 0x0000000b030b7227 */ /* 0x000fe200078e0002 */
[----:B------:R-:W-:Y:S02]  /*0860*/  LOP3.LUT R22, R9, 0x2, RZ, 0xfc, !PT ;  /* 0x0000000209167812 */ /* 0x000fe400078efcff */
[----:B------:R-:W-:Y:S01]  /*0870*/  IABS R27, R23 ;  /* 0x00000017001b7213 */ /* 0x000fe20000000000 */
[----:B-1----:R-:W-:Y:S01]  /*0880*/  VIADD R5, R5, 0xffffffe ;  /* 0x0ffffffe05057836 */ /* 0x002fe20000000000 */
[----:B------:R-:W-:-:S02]  /*0890*/  IABS R14, R9 ;  /* 0x00000009000e7213 */ /* 0x000fc40000000000 */
[----:B------:R-:W-:Y:S01]  /*08a0*/  SHF.R.S32.HI R2, RZ, 0x6, R8 ;  /* 0x00000006ff027819 */ /* 0x000fe20000011408 */
[C---:B------:R-:W-:Y:S01]  /*08b0*/  IMAD.HI.U32 R12, R11.reuse, R27, RZ ;  /* 0x0000001b0b0c7227 */ /* 0x040fe200078e00ff */
[----:B------:R-:W-:Y:S01]  /*08c0*/  IABS R16, R22 ;  /* 0x0000001600107213 */ /* 0x000fe20000000000 */
[----:B------:R1:W3:Y:S01]  /*08d0*/  F2I.FTZ.U32.TRUNC.NTZ R3, R5 ;  /* 0x0000000500037305 */ /* 0x0002e2000021f000 */
[----:B------:R-:W-:Y:S01]  /*08e0*/  SGXT R2, R2, 0x1 ;  /* 0x000000010202781a */ /* 0x000fe20000000200 */
[C---:B------:R-:W-:Y:S01]  /*08f0*/  IMAD.HI.U32 R7, R11.reuse, R14, RZ ;  /* 0x0000000e0b077227 */ /* 0x040fe200078e00ff */
[----:B------:R-:W-:Y:S02]  /*0900*/  IADD3 R12, -R12, RZ, RZ ;  /* 0x000000ff0c0c7210 */ /* 0x000fe40007ffe1ff */
[----:B------:R-:W-:Y:S01]  /*0910*/  LOP3.LUT R2, R2, 0x90, RZ, 0xc0, !PT ;  /* 0x0000009002027812 */ /* 0x000fe200078ec0ff */
[----:B------:R-:W-:Y:S01]  /*0920*/  IMAD.HI.U32 R10, R11, R16, RZ ;  /* 0x000000100b0a7227 */ /* 0x000fe200078e00ff */
[----:B------:R-:W-:-:S02]  /*0930*/  ISETP.GE.AND P3, PT, R22, RZ, PT ;  /* 0x000000ff1600720c */ /* 0x000fc40003f66270 */
[C---:B------:R-:W-:Y:S01]  /*0940*/  LOP3.LUT R22, R9.reuse, 0xe, RZ, 0xfc, !PT ;  /* 0x0000000e09167812 */ /* 0x040fe200078efcff */
[----:B------:R-:W-:Y:S01]  /*0950*/  IMAD.MOV R15, RZ, RZ, -R7 ;  /* 0x000000ffff0f7224 */ /* 0x000fe200078e0a07 */
[----:B------:R-:W-:Y:S01]  /*0960*/  LOP3.LUT R7, R2, 0x7c, R13, 0x78, !PT ;  /* 0x0000007c02077812 */ /* 0x000fe200078e780d */
[C---:B------:R-:W-:Y:S01]  /*0970*/  IMAD R27, R4.reuse, R12, R27 ;  /* 0x0000000c041b7224 */ /* 0x040fe200078e021b */
[C---:B------:R-:W-:Y:S01]  /*0980*/  LOP3.LUT R24, R9.reuse, 0x10, RZ, 0xfc, !PT ;  /* 0x0000001009187812 */ /* 0x040fe200078efcff */
[----:B------:R-:W-:Y:S01]  /*0990*/  IMAD.MOV R17, RZ, RZ, -R10 ;  /* 0x000000ffff117224 */ /* 0x000fe200078e0a0a */
[C---:B------:R-:W-:Y:S01]  /*09a0*/  LOP3.LUT R26, R9.reuse, 0x12, RZ, 0xfc, !PT ;  /* 0x00000012091a7812 */ /* 0x040fe200078efcff */
[C---:B-1----:R-:W-:Y:S01]  /*09b0*/  IMAD R5, R4.reuse, R15, R14 ;  /* 0x0000000f04057224 */ /* 0x042fe200078e020e */
[C---:B------:R-:W-:Y:S01]  /*09c0*/  ISETP.GT.U32.AND P1, PT, R4.reuse, R27, PT ;  /* 0x0000001b0400720c */ /* 0x040fe20003f24070 */
[----:B------:R-:W-:Y:S01]  /*09d0*/  IMAD R13, R4, R17, R16 ;  /* 0x00000011040d7224 */ /* 0x000fe200078e0210 */
[C---:B------:R-:W-:Y:S01]  /*09e0*/  LOP3.LUT R14, R9.reuse, 0x4, RZ, 0xfc, !PT ;  /* 0x00000004090e7812 */ /* 0x040fe200078efcff */
[----:B------:R-:W-:Y:S01]  /*09f0*/  IMAD.SHL.U32 R2, R8, 0x100, RZ ;  /* 0x0000010008027824 */ /* 0x000fe200078e00ff */
[----:B------:R-:W-:Y:S01]  /*0a00*/  LOP3.LUT R16, R9, 0x6, RZ, 0xfc, !PT ;  /* 0x0000000609107812 */ /* 0x000fe200078efcff */
[----:B---3--:R-:W-:Y:S01]  /*0a10*/  IMAD.MOV R15, RZ, RZ, -R3 ;  /* 0x000000ffff0f7224 */ /* 0x008fe200078e0a03 */
[----:B------:R-:W-:Y:S01]  /*0a20*/  ISETP.GT.U32.AND P0, PT, R4, R5, PT ;  /* 0x000000050400720c */ /* 0x000fe20003f04070 */
[----:B------:R-:W-:Y:S01]  /*0a30*/  IMAD.MOV R12, RZ, RZ, -R21 ;  /* 0x000000ffff0c7224 */ /* 0x000fe200078e0a15 */
[----:B------:R-:W-:-:S02]  /*0a40*/  IABS R10, R14 ;  /* 0x0000000e000a7213 */ /* 0x000fc40000000000 */
[----:B------:R-:W-:Y:S02]  /*0a50*/  IABS R17, R16 ;  /* 0x0000001000117213 */ /* 0x000fe40000000000 */
[----:B------:R-:W-:Y:S01]  /*0a60*/  LOP3.LUT R245, R7, 0x2000, R2, 0xf8, !PT ;  /* 0x0000200007f57812 */ /* 0x000fe200078ef802 */
[----:B------:R-:W-:Y:S01]  /*0a70*/  IMAD R7, R15, R6, RZ ;  /* 0x000000060f077224 */ /* 0x000fe200078e02ff */
[----:B------:R-:W-:Y:S01]  /*0a80*/  MOV R15, R10 ;  /* 0x0000000a000f7202 */ /* 0x000fe20000000f00 */
[----:B------:R-:W-:Y:S01]  /*0a90*/  IMAD.HI.U32 R10, R11, R17, RZ ;  /* 0x000000110b0a7227 */ /* 0x000fe200078e00ff */
[----:B------:R-:W-:Y:S01]  /*0aa0*/  @!P1 IADD3 R27, R27, -R4, RZ ;  /* 0x800000041b1b9210 */ /* 0x000fe20007ffe0ff */
[----:B------:R-:W-:Y:S01]  /*0ab0*/  STL [R1+0x34c], R245 ;  /* 0x00034cf501007387 */ /* 0x000fe20000100800 */
[C---:B------:R-:W-:Y:S01]  /*0ac0*/  ISETP.GT.U32.AND P2, PT, R4.reuse, R13, PT ;  /* 0x0000000d0400720c */ /* 0x040fe20003f44070 */
[----:B------:R-:W-:Y:S01]  /*0ad0*/  IMAD.MOV.U32 R2, RZ, RZ, RZ ;  /* 0x000000ffff027224 */ /* 0x000fe200078e00ff */
[----:B------:R-:W-:Y:S01]  /*0ae0*/  ISETP.GT.U32.AND P6, PT, R4, R27, PT ;  /* 0x0000001b0400720c */ /* 0x000fe20003fc4070 */
[----:B------:R-:W-:Y:S01]  /*0af0*/  @!P0 IMAD.IADD R5, R5, 0x1, -R4 ;  /* 0x0000000105058824 */ /* 0x000fe200078e0a04 */
[----:B------:R-:W-:Y:S01]  /*0b00*/  IADD3 R10, -R10, RZ, RZ ;  /* 0x000000ff0a0a7210 */ /* 0x000fe20007ffe1ff */
[----:B------:R-:W-:Y:S01]  /*0b10*/  IMAD.HI.U32 R7, R3, R7, R2 ;  /* 0x0000000703077227 */ /* 0x000fe200078e0002 */
[----:B------:R-:W-:Y:S01]  /*0b20*/  ISETP.GE.AND P5, PT, R14, RZ, PT ;  /* 0x000000ff0e00720c */ /* 0x000fe20003fa6270 */
[----:B------:R1:W-:Y:S01]  /*0b30*/  STL [R1+0x558], R185 ;  /* 0x000558b901007387 */ /* 0x0003e20000100800 */
[C---:B------:R-:W-:Y:S01]  /*0b40*/  ISETP.GT.U32.AND P1, PT, R4.reuse, R5, PT ;  /* 0x000000050400720c */ /* 0x040fe20003f24070 */
[----:B------:R-:W-:Y:S01]  /*0b50*/  IMAD.HI.U32 R3, R11, R15, RZ ;  /* 0x0000000f0b037227 */ /* 0x000fe200078e00ff */
[C---:B------:R-:W-:Y:S01]  /*0b60*/  LOP3.LUT R14, R9.reuse, 0xa, RZ, 0xfc, !PT ;  /* 0x0000000a090e7812 */ /* 0x040fe200078efcff */
[----:B------:R-:W-:Y:S01]  /*0b70*/  STL.64 [R1+0x450], R188 ;  /* 0x000450bc01007387 */ /* 0x000fe20000100a00 */
[----:B------:R-:W-:Y:S01]  /*0b80*/  IABS R25, R24 ;  /* 0x0000001800197213 */ /* 0x000fe20000000000 */
[----:B------:R-:W-:Y:S01]  /*0b90*/  IMAD.MOV R3, RZ, RZ, -R3 ;  /* 0x000000ffff037224 */ /* 0x000fe200078e0a03 */
[----:B------:R-:W-:Y:S01]  /*0ba0*/  LOP3.LUT R28, R9, 0x14, RZ, 0xfc, !PT ;  /* 0x00000014091c7812 */ /* 0x000fe200078efcff */
[C---:B------:R-:W-:Y:S01]  /*0bb0*/  IMAD R17, R4.reuse, R10, R17 ;  /* 0x0000000a04117224 */ /* 0x040fe200078e0211 */
[----:B------:R-:W-:Y:S01]  /*0bc0*/  @!P6 IADD3 R27, R27, -R4, RZ ;  /* 0x800000041b1be210 */ /* 0x000fe20007ffe0ff */
[C---:B------:R-:W-:Y:S01]  /*0bd0*/  IMAD R15, R4.reuse, R3, R15 ;  /* 0x00000003040f7224 */ /* 0x040fe200078e020f */
[----:B------:R-:W-:Y:S01]  /*0be0*/  ISETP.GE.AND P6, PT, R9, RZ, PT ;  /* 0x000000ff0900720c */ /* 0x000fe20003fc6270 */
[----:B------:R-:W-:Y:S01]  /*0bf0*/  @!P2 IMAD.IADD R13, R13, 0x1, -R4 ;  /* 0x000000010d0da824 */ /* 0x000fe200078e0a04 */
[C---:B------:R-:W-:Y:S01]  /*0c00*/  ISETP.GT.U32.AND P4, PT, R4.reuse, R17, PT ;  /* 0x000000110400720c */ /* 0x040fe20003f84070 */
[----:B------:R-:W-:Y:S01]  /*0c10*/  IMAD R2, R19, R12, R20 ;  /* 0x0000000c13027224 */ /* 0x000fe200078e0214 */
[C---:B------:R-:W-:Y:S01]  /*0c20*/  ISETP.GT.U32.AND P2, PT, R4.reuse, R15, PT ;  /* 0x0000000f0400720c */ /* 0x040fe20003f44070 */
[----:B------:R-:W-:Y:S01]  /*0c30*/  @!P1 IMAD.IADD R5, R5, 0x1, -R4 ;  /* 0x0000000105059824 */ /* 0x000fe200078e0a04 */
[----:B------:R-:W-:Y:S01]  /*0c40*/  ISETP.GT.U32.AND P0, PT, R4, R13, PT ;  /* 0x0000000d0400720c */ /* 0x000fe20003f04070 */
[----:B------:R-:W-:Y:S01]  /*0c50*/  IMAD.IADD R3, R18, 0x1, R2 ;  /* 0x0000000112037824 */ /* 0x000fe200078e0202 */
[----:B------:R-:W-:Y:S01]  /*0c60*/  LOP3.LUT R2, R9, 0x8, RZ, 0xfc, !PT ;  /* 0x0000000809027812 */ /* 0x000fe200078efcff */
[----:B------:R-:W-:Y:S01]  /*0c70*/  IMAD.MOV.U32 R12, RZ, RZ, R5 ;  /* 0x000000ffff0c7224 */ /* 0x000fe200078e0005 */
[----:B------:R-:W-:Y:S01]  /*0c80*/  IABS R19, R14 ;  /* 0x0000000e00137213 */ /* 0x000fe20000000000 */
[----:B------:R-:W-:Y:S01]  /*0c90*/  IMAD.MOV.U32 R30, RZ, RZ, R27 ;  /* 0x000000ffff1e7224 */ /* 0x000fe200078e001b */
[----:B------:R-:W-:-:S02]  /*0ca0*/  IABS R10, R2 ;  /* 0x00000002000a7213 */ /* 0x000fc40000000000 */
[----:B------:R-:W-:Y:S01]  /*0cb0*/  @!P6 IADD3 R12, -R12, RZ, RZ ;  /* 0x000000ff0c0ce210 */ /* 0x000fe20007ffe1ff */
[--C-:B------:R-:W-:Y:S01]  /*0cc0*/  @!P4 IMAD.IADD R17, R17, 0x1, -R4.reuse ;  /* 0x000000011111c824 */ /* 0x100fe200078e0a04 */
[----:B------:R-:W-:Y:S02]  /*0cd0*/  LOP3.LUT R20, R9, 0xc, RZ, 0xfc, !PT ;  /* 0x0000000c09147812 */ /* 0x000fe400078efcff */
[----:B------:R-:W-:Y:S01]  /*0ce0*/  @!P2 IADD3 R15, R15, -R4, RZ ;  /* 0x800000040f0fa210 */ /* 0x000fe20007ffe0ff */
[----:B------:R-:W-:Y:S01]  /*0cf0*/  @!P0 IMAD.IADD R13, R13, 0x1, -R4 ;  /* 0x000000010d0d8824 */ /* 0x000fe200078e0a04 */
[----:B------:R-:W-:Y:S02]  /*0d00*/  ISETP.GT.U32.AND P6, PT, R4, R17, PT ;  /* 0x000000110400720c */ /* 0x000fe40003fc4070 */
[----:B------:R-:W-:Y:S01]  /*0d10*/  ISETP.GE.AND P0, PT, R2, RZ, PT ;  /* 0x000000ff0200720c */ /* 0x000fe20003f06270 */
[----:B------:R-:W-:Y:S01]  /*0d20*/  IMAD.HI.U32 R2, R11, R10, RZ ;  /* 0x0000000a0b027227 */ /* 0x000fe200078e00ff */
[----:B------:R-:W-:-:S02]  /*0d30*/  ISETP.GT.U32.AND P4, PT, R4, R15, PT ;  /* 0x0000000f0400720c */ /* 0x000fc40003f84070 */
[----:B------:R-:W-:Y:S01]  /*0d40*/  ISETP.GE.AND P2, PT, R14, RZ, PT ;  /* 0x000000ff0e00720c */ /* 0x000fe20003f46270 */
[----:B------:R-:W-:Y:S01]  /*0d50*/  IMAD.MOV R5, RZ, RZ, -R2 ;  /* 0x000000ffff057224 */ /* 0x000fe200078e0a02 */
[----:B------:R-:W-:Y:S01]  /*0d60*/  IABS R14, R22 ;  /* 0x00000016000e7213 */ /* 0x000fe20000000000 */
[----:B------:R-:W-:Y:S01]  /*0d70*/  IMAD.HI.U32 R2, R11, R19, RZ ;  /* 0x000000130b027227 */ /* 0x000fe200078e00ff */
[----:B------:R-:W-:Y:S02]  /*0d80*/  IABS R21, R20 ;  /* 0x0000001400157213 */ /* 0x000fe40000000000 */
[----:B------:R-:W-:Y:S01]  /*0d90*/  ISETP.GE.AND P1, PT, R16, RZ, PT ;  /* 0x000000ff1000720c */ /* 0x000fe20003f26270 */
[----:B------:R-:W-:Y:S01]  /*0da0*/  IMAD R5, R4, R5, R10 ;  /* 0x0000000504057224 */ /* 0x000fe200078e020a */
[----:B------:R-:W-:Y:S01]  /*0db0*/  IADD3 R10, -R2, RZ, RZ ;  /* 0x000000ff020a7210 */ /* 0x000fe20007ffe1ff */
[----:B------:R-:W-:Y:S01]  /*0dc0*/  @!P6 IMAD.IADD R17, R17, 0x1, -R4 ;  /* 0x000000011111e824 */ /* 0x000fe200078e0a04 */
[----:B------:R-:W-:Y:S01]  /*0dd0*/  ISETP.GE.AND P6, PT, R23, RZ, PT ;  /* 0x000000ff1700720c */ /* 0x000fe20003fc6270 */
[----:B------:R-:W-:Y:S01]  /*0de0*/  IMAD.MOV.U32 R23, RZ, RZ, R14 ;  /* 0x000000ffff177224 */ /* 0x000fe200078e000e */
[----:B------:R-:W-:Y:S01]  /*0df0*/  IABS R16, R26 ;  /* 0x0000001a00107213 */ /* 0x000fe20000000000 */
[----:B------:R-:W-:Y:S01]  /*0e00*/  @!P4 IMAD.IADD R15, R15, 0x1, -R4 ;  /* 0x000000010f0fc824 */ /* 0x000fe200078e0a04 */
[----:B------:R-:W-:Y:S01]  /*0e10*/  ISETP.GT.U32.AND P4, PT, R4, R5, PT ;  /* 0x000000050400720c */ /* 0x000fe20003f84070 */
[----:B------:R-:W-:Y:S01]  /*0e20*/  IMAD.HI.U32 R14, R11, R25, RZ ;  /* 0x000000190b0e7227 */ /* 0x000fe200078e00ff */
[----:B------:R-:W-:-:S02]  /*0e30*/  IABS R18, R28 ;  /* 0x0000001c00127213 */ /* 0x000fc40000000000 */
[----:B------:R-:W-:Y:S01]  /*0e40*/  @!P5 IADD3 R15, -R15, RZ, RZ ;  /* 0x000000ff0f0fd210 */ /* 0x000fe20007ffe1ff */
[----:B------:R-:W-:Y:S01]  /*0e50*/  IMAD.HI.U32 R2, R11, R21, RZ ;  /* 0x000000150b027227 */ /* 0x000fe200078e00ff */
[----:B------:R-:W-:Y:S02]  /*0e60*/  IADD3 R14, -R14, RZ, RZ ;  /* 0x000000ff0e0e7210 */ /* 0x000fe40007ffe1ff */
[----:B------:R-:W-:Y:S01]  /*0e70*/  LOP3.LUT R34, R9, 0x1c, RZ, 0xfc, !PT ;  /* 0x0000001c09227812 */ /* 0x000fe200078efcff */
[----:B------:R-:W-:Y:S01]  /*0e80*/  IMAD R19, R4, R10, R19 ;  /* 0x0000000a04137224 */ /* 0x000fe200078e0213 */
[----:B------:R-:W-:Y:S01]  /*0e90*/  IADD3 R2, -R2, RZ, RZ ;  /* 0x000000ff02027210 */ /* 0x000fe20007ffe1ff */
[----:B------:R-:W-:Y:S01]  /*0ea0*/  IMAD.HI.U32 R10, R11, R23, RZ ;  /* 0x000000170b0a7227 */ /* 0x000fe200078e00ff */
[----:B------:R-:W-:Y:S02]  /*0eb0*/  IABS R33, R34 ;  /* 0x0000002200217213 */ /* 0x000fe40000000000 */
[C---:B------:R-:W-:Y:S01]  /*0ec0*/  LOP3.LUT R32, R9.reuse, 0x1a, RZ, 0xfc, !PT ;  /* 0x0000001a09207812 */ /* 0x040fe200078efcff */
[C---:B------:R-:W-:Y:S01]  /*0ed0*/  IMAD R25, R4.reuse, R14, R25 ;  /* 0x0000000e04197224 */ /* 0x040fe200078e0219 */
[C---:B------:R-:W-:Y:S01]  /*0ee0*/  LOP3.LUT R36, R9.reuse, 0x22, RZ, 0xfc, !PT ;  /* 0x0000002209247812 */ /* 0x040fe200078efcff */
[----:B------:R-:W-:Y:S01]  /*0ef0*/  IMAD.MOV R10, RZ, RZ, -R10 ;  /* 0x000000ffff0a7224 */ /* 0x000fe200078e0a0a */
[----:B------:R-:W-:Y:S01]  /*0f00*/  IABS R31, R32 ;  /* 0x00000020001f7213 */ /* 0x000fe20000000000 */
[C---:B------:R-:W-:Y:S01]  /*0f10*/  IMAD R21, R4.reuse, R2, R21 ;  /* 0x0000000204157224 */ /* 0x040fe200078e0215 */
[C---:B------:R-:W-:Y:S01]  /*0f20*/  LOP3.LUT R38, R9.reuse, 0x30, RZ, 0xfc, !PT ;  /* 0x0000003009267812 */ /* 0x040fe200078efcff */
[----:B------:R-:W-:Y:S01]  /*0f30*/  IMAD.MOV.U32 R14, RZ, RZ, R13 ;  /* 0x000000ffff0e7224 */ /* 0x000fe200078e000d */
[----:B------:R-:W-:Y:S01]  /*0f40*/  LOP3.LUT R42, R9, 0x34, RZ, 0xfc, !PT ;  /* 0x00000034092a7812 */ /* 0x000fe200078efcff */
[----:B------:R-:W-:Y:S01]  /*0f50*/  @!P4 IMAD.IADD R5, R5, 0x1, -R4 ;  /* 0x000000010505c824 */ /* 0x000fe200078e0a04 */
[C---:B------:R-:W-:Y:S01]  /*0f60*/  ISETP.GT.U32.AND P4, PT, R4.reuse, R19, PT ;  /* 0x000000130400720c */ /* 0x040fe20003f84070 */
[C---:B------:R-:W-:Y:S01]  /*0f70*/  IMAD R23, R4.reuse, R10, R23 ;  /* 0x0000000a04177224 */ /* 0x040fe200078e0217 */
[----:B------:R-:W-:Y:S01]  /*0f80*/  IABS R49, R38 ;  /* 0x0000002600317213 */ /* 0x000fe20000000000 */
[----:B------:R-:W-:Y:S01]  /*0f90*/  @!P3 IMAD.MOV R14, RZ, RZ, -R14 ;  /* 0x000000ffff0eb224 */ /* 0x000fe200078e0a0e */
[C---:B------:R-:W-:Y:S01]  /*0fa0*/  ISETP.GT.U32.AND P3, PT, R4.reuse, R21, PT ;  /* 0x000000150400720c */ /* 0x040fe20003f64070 */
[----:B------:R-:W-:Y:S01]  /*0fb0*/  @!P6 IMAD.MOV R30, RZ, RZ, -R30 ;  /* 0x000000ffff1ee224 */ /* 0x000fe200078e0a1e */
[C---:B------:R-:W-:Y:S01]  /*0fc0*/  ISETP.GT.U32.AND P6, PT, R4.reuse, R5, PT ;  /* 0x000000050400720c */ /* 0x040fe20003fc4070 */
[----:B------:R-:W-:Y:S01]  /*0fd0*/  IMAD.HI.U32 R2, R11, R16, RZ ;  /* 0x000000100b027227 */ /* 0x000fe200078e00ff */
[----:B------:R-:W-:-:S02]  /*0fe0*/  ISETP.GT.U32.AND P5, PT, R4, R23, PT ;  /* 0x000000170400720c */ /* 0x000fc40003fa4070 */
[----:B------:R-:W-:Y:S01]  /*0ff0*/  IABS R53, R42 ;  /* 0x0000002a00357213 */ /* 0x000fe20000000000 */
[----:B------:R-:W-:Y:S01]  /*1000*/  IMAD.HI.U32 R10, R11, R18, RZ ;  /* 0x000000120b0a7227 */ /* 0x000fe200078e00ff */
[----:B------:R-:W-:Y:S02]  /*1010*/  LOP3.LUT R40, R9, 0x32, RZ, 0xfc, !PT ;  /* 0x0000003209287812 */ /* 0x000fe400078efcff */
[-C--:B------:R-:W-:Y:S01]  /*1020*/  @!P4 IADD3 R19, R19, -R4.reuse, RZ ;  /* 0x800000041313c210 */ /* 0x080fe20007ffe0ff */
[----:B------:R-:W-:Y:S01]  /*1030*/  IMAD.MOV R13, RZ, RZ, -R2 ;  /* 0x000000ffff0d7224 */ /* 0x000fe200078e0a02 */
[----:B------:R-:W-:Y:S01]  /*1040*/  IADD3 R27, -R10, RZ, RZ ;  /* 0x000000ff0a1b7210 */ /* 0x000fe20007ffe1ff */
[--C-:B------:R-:W-:Y:S01]  /*1050*/  @!P3 IMAD.IADD R21, R21, 0x1, -R4.reuse ;  /* 0x000000011515b824 */ /* 0x100fe200078e0a04 */
[----:B------:R-:W-:Y:S01]  /*1060*/  ISETP.GE.AND P3, PT, R24, RZ, PT ;  /* 0x000000ff1800720c */ /* 0x000fe20003f66270 */
[----:B------:R-:W-:Y:S01]  /*1070*/  @!P1 IMAD.MOV R17, RZ, RZ, -R17 ;  /* 0x000000ffff119224 */ /* 0x000fe200078e0a11 */
[----:B------:R-:W-:Y:S01]  /*1080*/  @!P6 IADD3 R5, R5, -R4, RZ ;  /* 0x800000040505e210 */ /* 0x000fe20007ffe0ff */
[----:B------:R-:W-:Y:S01]  /*1090*/  @!P5 IMAD.IADD R23, R23, 0x1, -R4 ;  /* 0x000000011717d824 */ /* 0x000fe200078e0a04 */
[C---:B------:R-:W-:Y:S01]  /*10a0*/  ISETP.GT.U32.AND P6, PT, R4.reuse, R25, PT ;  /* 0x000000190400720c */ /* 0x040fe20003fc4070 */
[C---:B------:R-:W-:Y:S01]  /*10b0*/  IMAD R13, R4.reuse, R13, R16 ;  /* 0x0000000d040d7224 */ /* 0x040fe200078e0210 */
[----:B------:R-:W-:Y:S01]  /*10c0*/  ISETP.GT.U32.AND P5, PT, R4, R21, PT ;  /* 0x000000150400720c */ /* 0x000fe20003fa4070 */
[----:B------:R-:W-:Y:S01]  /*10d0*/  IMAD.MOV.U32 R16, RZ, RZ, R5 ;  /* 0x000000ffff107224 */ /* 0x000fe200078e0005 */
[----:B------:R-:W-:Y:S01]  /*10e0*/  ISETP.GE.AND P1, PT, R20, RZ, PT ;  /* 0x000000ff1400720c */ /* 0x000fe20003f26270 */
[----:B------:R-:W-:Y:S01]  /*10f0*/  IMAD R5, R4, R27, R18 ;  /* 0x0000001b04057224 */ /* 0x000fe200078e0212 */
[C---:B------:R-:W-:Y:S01]  /*1100*/  LOP3.LUT R20, R9.reuse, 0x16, RZ, 0xfc, !PT ;  /* 0x0000001609147812 */ /* 0x040fe200078efcff */
[----:B------:R-:W-:Y:S01]  /*1110*/  @!P0 IMAD.MOV R16, RZ, RZ, -R16 ;  /* 0x000000ffff108224 */ /* 0x000fe200078e0a10 */
[----:B------:R-:W-:Y:S01]  /*1120*/  LOP3.LUT R24, R9, 0x18, RZ, 0xfc, !PT ;  /* 0x0000001809187812 */ /* 0x000fe200078efcff */
[----:B------:R-:W-:Y:S01]  /*1130*/  IMAD.HI.U32 R10, R11, R31, RZ ;  /* 0x0000001f0b0a7227 */ /* 0x000fe200078e00ff */
[----:B------:R-:W-:-:S02]  /*1140*/  IABS R27, R20 ;  /* 0x00000014001b7213 */ /* 0x000fc40000000000 */
[----:B------:R-:W-:Y:S01]  /*1150*/  IABS R29, R24 ;  /* 0x00000018001d7213 */ /* 0x000fe20000000000 */
[----:B------:R-:W-:Y:S01]  /*1160*/  IMAD.MOV R10, RZ, RZ, -R10 ;  /* 0x000000ffff0a7224 */ /* 0x000fe200078e0a0a */
[----:B------:R-:W-:Y:S01]  /*1170*/  @!P6 IADD3 R25, R25, -R4, RZ ;  /* 0x800000041919e210 */ /* 0x000fe20007ffe0ff */
[----:B------:R-:W-:Y:S01]  /*1180*/  IMAD.HI.U32 R2, R11, R27, RZ ;  /* 0x0000001b0b027227 */ /* 0x000fe200078e00ff */
[C---:B------:R-:W-:Y:S02]  /*1190*/  ISETP.GT.U32.AND P6, PT, R4.reuse, R23, PT ;  /* 0x000000170400720c */ /* 0x040fe40003fc4070 */
[C---:B------:R-:W-:Y:S01]  /*11a0*/  ISETP.GT.U32.AND P0, PT, R4.reuse, R25, PT ;  /* 0x000000190400720c */ /* 0x040fe20003f04070 */
[----:B------:R-:W-:Y:S01]  /*11b0*/  @!P5 IMAD.IADD R21, R21, 0x1, -R4 ;  /* 0x000000011515d824 */ /* 0x000fe200078e0a04 */
[C---:B------:R-:W-:Y:S01]  /*11c0*/  ISETP.GT.U32.AND P5, PT, R4.reuse, R13, PT ;  /* 0x0000000d0400720c */ /* 0x040fe20003fa4070 */
[----:B------:R-:W-:Y:S01]  /*11d0*/  IMAD R31, R4, R10, R31 ;  /* 0x0000000a041f7224 */ /* 0x000fe200078e021f */
[----:B------:R-:W-:Y:S01]  /*11e0*/  IADD3 R2, -R2, RZ, RZ ;  /* 0x000000ff02027210 */ /* 0x000fe20007ffe1ff */
[----:B------:R-:W-:Y:S01]  /*11f0*/  @!P1 IMAD.MOV R21, RZ, RZ, -R21 ;  /* 0x000000ffff159224 */ /* 0x000fe200078e0a15 */
[----:B------:R-:W-:-:S02]  /*1200*/  ISETP.GT.U32.AND P4, PT, R4, R19, PT ;  /* 0x000000130400720c */ /* 0x000fc40003f84070 */
[----:B------:R-:W-:Y:S01]  /*1210*/  IABS R18, R36 ;  /* 0x0000002400127213 */ /* 0x000fe20000000000 */
[C---:B------:R-:W-:Y:S01]  /*1220*/  IMAD R27, R4.reuse, R2, R27 ;  /* 0x00000002041b7224 */ /* 0x040fe200078e021b */
[----:B------:R-:W-:Y:S01]  /*1230*/  IABS R51, R40 ;  /* 0x0000002800337213 */ /* 0x000fe20000000000 */
[----:B------:R-:W-:Y:S01]  /*1240*/  @!P6 IMAD.IADD R23, R23, 0x1, -R4 ;  /* 0x000000011717e824 */ /* 0x000fe200078e0a04 */
[C---:B------:R-:W-:Y:S01]  /*1250*/  ISETP.GT.U32.AND P6, PT, R4.reuse, R5, PT ;  /* 0x000000050400720c */ /* 0x040fe20003fc4070 */
[----:B------:R-:W-:Y:S01]  /*1260*/  IMAD.HI.U32 R2, R11, R29, RZ ;  /* 0x0000001d0b027227 */ /* 0x000fe200078e00ff */
[----:B------:R-:W-:Y:S02]  /*1270*/  LOP3.LUT R44, R9, 0x36, RZ, 0xfc, !PT ;  /* 0x00000036092c7812 */ /* 0x000fe400078efcff */
[----:B------:R-:W-:Y:S01]  /*1280*/  @!P5 IADD3 R13, R13, -R4, RZ ;  /* 0x800000040d0dd210 */ /* 0x000fe20007ffe0ff */
[----:B------:R-:W-:Y:S01]  /*1290*/  IMAD.MOV R2, RZ, RZ, -R2 ;  /* 0x000000ffff027224 */ /* 0x000fe200078e0a02 */
[----:B------:R-:W-:Y:S01]  /*12a0*/  ISETP.GT.U32.AND P5, PT, R4, R27, PT ;  /* 0x0000001b0400720c */ /* 0x000fe20003fa4070 */
[----:B------:R-:W-:Y:S01]  /*12b0*/  @!P0 IMAD.IADD R25, R25, 0x1, -R4 ;  /* 0x0000000119198824 */ /* 0x000fe200078e0a04 */
[----:B------:R-:W-:Y:S01]  /*12c0*/  ISETP.GE.AND P0, PT, R26, RZ, PT ;  /* 0x000000ff1a00720c */ /* 0x000fe20003f06270 */
[----:B------:R-:W-:Y:S01]  /*12d0*/  IMAD R29, R4, R2, R29 ;  /* 0x00000002041d7224 */ /* 0x000fe200078e021d */
[----:B------:R-:W-:Y:S01]  /*12e0*/  LOP3.LUT R26, R9, 0x1e, RZ, 0xfc, !PT ;  /* 0x0000001e091a7812 */ /* 0x000fe200078efcff */
[----:B------:R-:W-:Y:S01]  /*12f0*/  IMAD.HI.U32 R2, R11, R33, RZ ;  /* 0x000000210b027227 */ /* 0x000fe200078e00ff */
[----:B------:R-:W-:-:S02]  /*1300*/  LOP3.LUT R46, R9, 0x38, RZ, 0xfc, !PT ;  /* 0x00000038092e7812 */ /* 0x000fc400078efcff */
[----:B------:R-:W-:Y:S01]  /*1310*/  IABS R35, R26 ;  /* 0x0000001a00237213 */ /* 0x000fe20000000000 */
[----:B------:R-:W-:Y:S01]  /*1320*/  @!P6 IMAD.IADD R5, R5, 0x1, -R4 ;  /* 0x000000010505e824 */ /* 0x000fe200078e0a04 */
[C---:B------:R-:W-:Y:S01]  /*1330*/  ISETP.GT.U32.AND P6, PT, R4.reuse, R13, PT ;  /* 0x0000000d0400720c */ /* 0x040fe20003fc4070 */
[----:B------:R-:W-:Y:S01]  /*1340*/  IMAD.MOV R2, RZ, RZ, -R2 ;  /* 0x000000ffff027224 */ /* 0x000fe200078e0a02 */
[----:B------:R-:W-:Y:S01]  /*1350*/  LOP3.LUT R48, R9, 0x3a, RZ, 0xfc, !PT ;  /* 0x0000003a09307812 */ /* 0x000fe200078efcff */
[----:B------:R-:W-:Y:S01]  /*1360*/  @!P4 IMAD.IADD R19, R19, 0x1, -R4 ;  /* 0x000000011313c824 */ /* 0x000fe200078e0a04 */
[----:B------:R-:W-:Y:S01]  /*1370*/  @!P5 IADD3 R27, R27, -R4, RZ ;  /* 0x800000041b1bd210 */ /* 0x000fe20007ffe0ff */
[C---:B------:R-:W-:Y:S01]  /*1380*/  IMAD R33, R4.reuse, R2, R33 ;  /* 0x0000000204217224 */ /* 0x040fe200078e0221 */
[C---:B------:R-:W-:Y:S01]  /*1390*/  ISETP.GT.U32.AND P1, PT, R4.reuse, R5, PT ;  /* 0x000000050400720c */ /* 0x040fe20003f24070 */
[----:B------:R-:W-:Y:S01]  /*13a0*/  IMAD.HI.U32 R2, R11, R35, RZ ;  /* 0x000000230b027227 */ /* 0x000fe200078e00ff */
[----:B------:R-:W-:-:S02]  /*13b0*/  ISETP.GT.U32.AND P5, PT, R4, R27, PT ;  /* 0x0000001b0400720c */ /* 0x000fc40003fa4070 */
[----:B------:R-:W-:Y:S01]  /*13c0*/  @!P2 IADD3 R19, -R19, RZ, RZ ;  /* 0x000000ff1313a210 */ /* 0x000fe20007ffe1ff */
[----:B------:R-:W-:Y:S01]  /*13d0*/  @!P3 IMAD.MOV R25, RZ, RZ, -R25 ;  /* 0x000000ffff19b224 */ /* 0x000fe200078e0a19 */
[----:B------:R-:W-:Y:S01]  /*13e0*/  ISETP.GE.AND P2, PT, R28, RZ, PT ;  /* 0x000000ff1c00720c */ /* 0x000fe20003f46270 */
[--C-:B------:R-:W-:Y:S01]  /*13f0*/  @!P6 IMAD.IADD R13, R13, 0x1, -R4.reuse ;  /* 0x000000010d0de824 */ /* 0x100fe200078e0a04 */
[----:B------:R-:W-:Y:S02]  /*1400*/  ISETP.GT.U32.AND P6, PT, R4, R29, PT ;  /* 0x0000001d0400720c */ /* 0x000fe40003fc4070 */
[----:B------:R-:W-:Y:S02]  /*1410*/  LOP3.LUT R28, R9, 0x20, RZ, 0xfc, !PT ;  /* 0x00000020091c7812 */ /* 0x000fe400078efcff */
[----:B------:R-:W-:Y:S02]  /*1420*/  ISETP.GE.AND P4, PT, R22, RZ, PT ;  /* 0x000000ff1600720c */ /* 0x000fe40003f86270 */
[----:B------:R-:W-:Y:S01]  /*1430*/  IABS R22, R28 ;  /* 0x0000001c00167213 */ /* 0x000fe20000000000 */
[----:B------:R-:W-:Y:S01]  /*1440*/  @!P5 IMAD.IADD R27, R27, 0x1, -R4 ;  /* 0x000000011b1bd824 */ /* 0x000fe200078e0a04 */
[----:B------:R-:W-:-:S02]  /*1450*/  ISETP.GT.U32.AND P5, PT, R4, R33, PT ;  /* 0x000000210400720c */ /* 0x000fc40003fa4070 */
[----:B------:R-:W-:Y:S01]  /*1460*/  IADD3 R10, -R2, RZ, RZ ;  /* 0x000000ff020a7210 */ /* 0x000fe20007ffe1ff */
[----:B------:R-:W-:Y:S01]  /*1470*/  IMAD.HI.U32 R2, R11, R22, RZ ;  /* 0x000000160b027227 */ /* 0x000fe200078e00ff */
[----:B------:R-:W-:Y:S02]  /*1480*/  @!P1 IADD3 R5, R5, -R4, RZ ;  /* 0x8000000405059210 */ /* 0x000fe40007ffe0ff */
[----:B------:R-:W-:Y:S01]  /*1490*/  ISETP.GT.U32.AND P1, PT, R4, R31, PT ;  /* 0x0000001f0400720c */ /* 0x000fe20003f24070 */
[--C-:B------:R-:W-:Y:S01]  /*14a0*/  @!P6 IMAD.IADD R29, R29, 0x1, -R4.reuse ;  /* 0x000000011d1de824 */ /* 0x100fe200078e0a04 */
[----:B------:R-:W-:Y:S01]  /*14b0*/  IADD3 R37, -R2, RZ, RZ ;  /* 0x000000ff02257210 */ /* 0x000fe20007ffe1ff */
[----:B------:R-:W-:Y:S01]  /*14c0*/  IMAD R35, R4, R10, R35 ;  /* 0x0000000a04237224 */ /* 0x000fe200078e0223 */
[----:B------:R-:W-:Y:S01]  /*14d0*/  ISETP.GE.AND P6, PT, R20, RZ, PT ;  /* 0x000000ff1400720c */ /* 0x000fe20003fc6270 */
[----:B------:R-:W-:Y:S01]  /*14e0*/  IMAD.MOV.U32 R20, RZ, RZ, R5 ;  /* 0x000000ffff147224 */ /* 0x000fe200078e0005 */
[----:B------:R-:W-:Y:S01]  /*14f0*/  IABS R55, R46 ;  /* 0x0000002e00377213 */ /* 0x000fe20000000000 */
[----:B------:R-:W-:Y:S01]  /*1500*/  @!P5 IMAD.IADD R33, R33, 0x1, -R4 ;  /* 0x000000012121d824 */ /* 0x000fe200078e0a04 */
[C---:B------:R-:W-:Y:S01]  /*1510*/  ISETP.GT.U32.AND P5, PT, R4.reuse, R29, PT ;  /* 0x0000001d0400720c */ /* 0x040fe20003fa4070 */
[----:B------:R-:W-:Y:S01]  /*1520*/  IMAD R5, R4, R37, R22 ;  /* 0x0000002504057224 */ /* 0x000fe200078e0216 */
[----:B------:R-:W-:Y:S01]  /*1530*/  LOP3.LUT R22, R9, 0x24, RZ, 0xfc, !PT ;  /* 0x0000002409167812 */ /* 0x000fe200078efcff */
[----:B------:R-:W-:Y:S01]  /*1540*/  IMAD.MOV.U32 R10, RZ, RZ, R18 ;  /* 0x000000ffff0a7224 */ /* 0x000fe200078e0012 */
[----:B------:R-:W-:Y:S01]  /*1550*/  MOV R18, R13 ;  /* 0x0000000d00127202 */ /* 0x000fe20000000f00 */
[----:B------:R-:W-:Y:S01]  /*1560*/  @!P1 IMAD.IADD R31, R31, 0x1, -R4 ;  /* 0x000000011f1f9824 */ /* 0x000fe200078e0a04 */
[----:B------:R-:W-:Y:S01]  /*1570*/  ISETP.GE.AND P1, PT, R24, RZ, PT ;  /* 0x000000ff1800720c */ /* 0x000fe20003f26270 */
[----:B------:R-:W-:Y:S01]  /*1580*/  IMAD.HI.U32 R2, R11, R10, RZ ;  /* 0x0000000a0b027227 */ /* 0x000fe200078e00ff */
[----:B------:R-:W-:-:S02]  /*1590*/  @!P0 IADD3 R18, -R18, RZ, RZ ;  /* 0x000000ff12128210 */ /* 0x000fc40007ffe1ff */
[C---:B------:R-:W-:Y:S01]  /*15a0*/  ISETP.GT.U32.AND P0, PT, R4.reuse, R33, PT ;  /* 0x000000210400720c */ /* 0x040fe20003f04070 */
[----:B------:R-:W-:Y:S01]  /*15b0*/  IMAD.MOV R13, RZ, RZ, -R2 ;  /* 0x000000ffff0d7224 */ /* 0x000fe200078e0a02 */
[C---:B------:R-:W-:Y:S01]  /*15c0*/  ISETP.GT.U32.AND P3, PT, R4.reuse, R35, PT ;  /* 0x000000230400720c */ /* 0x040fe20003f64070 */
[----:B------:R-:W-:Y:S01]  /*15d0*/  @!P4 IMAD.MOV R23, RZ, RZ, -R23 ;  /* 0x000000ffff17c224 */ /* 0x000fe200078e0a17 */
[----:B------:R-:W-:Y:S01]  /*15e0*/  @!P5 IADD3 R29, R29, -R4, RZ ;  /* 0x800000041d1dd210 */ /* 0x000fe20007ffe0ff */
[C---:B------:R-:W-:Y:S01]  /*15f0*/  IMAD R13, R4.reuse, R13, R10 ;  /* 0x0000000d040d7224 */ /* 0x040fe200078e020a */
[C---:B------:R-:W-:Y:S01]  /*1600*/  ISETP.GT.U32.AND P5, PT, R4.reuse, R5, PT ;  /* 0x000000050400720c */ /* 0x040fe20003fa4070 */
[----:B------:R-:W-:Y:S01]  /*1610*/  @!P2 IMAD.MOV R20, RZ, RZ, -R20 ;  /* 0x000000ffff14a224 */ /* 0x000fe200078e0a14 */
[----:B------:R-:W-:Y:S01]  /*1620*/  ISETP.GT.U32.AND P4, PT, R4, R31, PT ;  /* 0x0000001f0400720c */ /* 0x000fe20003f84070 */
[----:B------:R-:W-:Y:S01]  /*1630*/  @!P1 IMAD.MOV R29, RZ, RZ, -R29 ;  /* 0x000000ffff1d9224 */ /* 0x000fe200078e0a1d */
[----:B------:R-:W-:Y:S01]  /*1640*/  ISETP.GE.AND P2, PT, R32, RZ, PT ;  /* 0x000000ff2000720c */ /* 0x000fe20003f46270 */
[----:B------:R-:W-:Y:S01]  /*1650*/  IMAD.SHL.U32 R2, R8, 0x10, RZ ;  /* 0x0000001008027824 */ /* 0x000fe200078e00ff */
[----:B------:R-:W-:Y:S01]  /*1660*/  IABS R32, R22 ;  /* 0x0000001600207213 */ /* 0x000fe20000000000 */
[----:B------:R-:W-:Y:S01]  /*1670*/  @!P6 IMAD.MOV R27, RZ, RZ, -R27 ;  /* 0x000000ffff1be224 */ /* 0x000fe200078e0a1b */
[----:B------:R-:W-:Y:S01]  /*1680*/  ISETP.GE.AND P6, PT, R34, RZ, PT ;  /* 0x000000ff2200720c */ /* 0x000fe20003fc6270 */
[----:B------:R-:W-:Y:S01]  /*1690*/  @!P3 IMAD.IADD R35, R35, 0x1, -R4 ;  /* 0x000000012323b824 */ /* 0x000fe200078e0a04 */
[----:B------:R-:W-:-:S02]  /*16a0*/  LOP3.LUT R10, R8, 0x7f, RZ, 0xc0, !PT ;  /* 0x0000007f080a7812 */ /* 0x000fc400078ec0ff */
[----:B------:R-:W-:Y:S02]  /*16b0*/  LOP3.LUT R37, R2, 0x70, RZ, 0xc0, !PT ;  /* 0x0000007002257812 */ /* 0x000fe400078ec0ff */
[----:B------:R-:W-:Y:S01]  /*16c0*/  @!P5 IADD3 R5, R5, -R4, RZ ;  /* 0x800000040505d210 */ /* 0x000fe20007ffe0ff */
[----:B------:R-:W-:Y:S01]  /*16d0*/  @!P4 IMAD.IADD R31, R31, 0x1, -R4 ;  /* 0x000000011f1fc824 */ /* 0x000fe200078e0a04 */
[----:B------:R-:W-:Y:S02]  /*16e0*/  LOP3.LUT R24, R9, 0x26, RZ, 0xfc, !PT ;  /* 0x0000002609187812 */ /* 0x000fe400078efcff */
[----:B------:R-:W-:Y:S01]  /*16f0*/  ISETP.GT.U32.AND P1, PT, R4, R5, PT ;  /* 0x000000050400720c */ /* 0x000fe20003f24070 */
[----:B------:R-:W-:Y:S01]  /*1700*/  @!P2 IMAD.MOV R31, RZ, RZ, -R31 ;  /* 0x000000ffff1fa224 */ /* 0x000fe200078e0a1f */
[----:B------:R-:W-:Y:S01]  /*1710*/  ISETP.GE.AND P2, PT, R22, RZ, PT ;  /* 0x000000ff1600720c */ /* 0x000fe20003f46270 */
[----:B------:R-:W-:Y:S01]  /*1720*/  IMAD.HI.U32 R22, R11, R32, RZ ;  /* 0x000000200b167227 */ /* 0x000fe200078e00ff */
[----:B------:R-:W-:-:S02]  /*1730*/  LEA R2, R10, R37, 0x7 ;  /* 0x000000250a027211 */ /* 0x000fc400078e38ff */
[----:B------:R-:W-:Y:S01]  /*1740*/  @!P0 IADD3 R33, R33, -R4, RZ ;  /* 0x8000000421218210 */ /* 0x000fe20007ffe0ff */
[----:B------:R-:W-:Y:S01]  /*1750*/  IMAD.MOV R37, RZ, RZ, -R22 ;  /* 0x000000ffff257224 */ /* 0x000fe200078e0a16 */
[----:B------:R-:W-:Y:S02]  /*1760*/  IABS R39, R24 ;  /* 0x0000001800277213 */ /* 0x000fe40000000000 */
[----:B------:R-:W-:Y:S01]  /*1770*/  @!P6 IADD3 R33, -R33, RZ, RZ ;  /* 0x000000ff2121e210 */ /* 0x000fe20007ffe1ff */
[----:B------:R-:W-:Y:S01]  /*1780*/  IMAD R37, R4, R37, R32 ;  /* 0x0000002504257224 */ /* 0x000fe200078e0220 */
[----:B------:R-:W-:Y:S01]  /*1790*/  ISETP.GE.AND P6, PT, R24, RZ, PT ;  /* 0x000000ff1800720c */ /* 0x000fe20003fc6270 */
[----:B------:R-:W-:Y:S01]  /*17a0*/  @!P1 IMAD.IADD R5, R5, 0x1, -R4 ;  /* 0x0000000105059824 */ /* 0x000fe200078e0a04 */
[C---:B------:R-:W-:Y:S01]  /*17b0*/  ISETP.GT.U32.AND P1, PT, R4.reuse, R13, PT ;  /* 0x0000000d0400720c */ /* 0x040fe20003f24070 */
[----:B------:R-:W-:Y:S01]  /*17c0*/  IMAD.HI.U32 R24, R11, R39, RZ ;  /* 0x000000270b187227 */ /* 0x000fe200078e00ff */
[----:B------:R-:W-:-:S02]  /*17d0*/  ISETP.GT.U32.AND P5, PT, R4, R35, PT ;  /* 0x000000230400720c */ /* 0x000fc40003fa4070 */
[----:B------:R-:W-:Y:S02]  /*17e0*/  ISETP.GE.AND P4, PT, R26, RZ, PT ;  /* 0x000000ff1a00720c */ /* 0x000fe40003f86270 */
[----:B------:R-:W-:Y:S02]  /*17f0*/  IADD3 R24, -R24, RZ, RZ ;  /* 0x000000ff18187210 */ /* 0x000fe40007ffe1ff */
[----:B------:R-:W-:Y:S02]  /*1800*/  LOP3.LUT R26, R9, 0x28, RZ, 0xfc, !PT ;  /* 0x00000028091a7812 */ /* 0x000fe400078efcff */
[----:B------:R-:W-:Y:S01]  /*1810*/  ISETP.GE.AND P3, PT, R36, RZ, PT ;  /* 0x000000ff2400720c */ /* 0x000fe20003f66270 */
[----:B------:R-:W-:Y:S01]  /*1820*/  IMAD R39, R4, R24, R39 ;  /* 0x0000001804277224 */ /* 0x000fe200078e0227 */
[----:B------:R-:W-:Y:S01]  /*1830*/  IABS R41, R26 ;  /* 0x0000001a00297213 */ /* 0x000fe20000000000 */
[--C-:B------:R-:W-:Y:S01]  /*1840*/  @!P1 IMAD.IADD R13, R13, 0x1, -R4.reuse ;  /* 0x000000010d0d9824 */ /* 0x100fe200078e0a04 */
[----:B------:R-:W-:Y:S01]  /*1850*/  LOP3.LUT R32, R9, 0x2c, RZ, 0xfc, !PT ;  /* 0x0000002c09207812 */ /* 0x000fe200078efcff */
[----:B------:R-:W-:Y:S01]  /*1860*/  @!P5 IMAD.IADD R35, R35, 0x1, -R4 ;  /* 0x000000012323d824 */ /* 0x000fe200078e0a04 */
[----:B------:R-:W-:Y:S01]  /*1870*/  ISETP.GE.AND P5, PT, R26, RZ, PT ;  /* 0x000000ff1a00720c */ /* 0x000fe20003fa6270 */
[----:B------:R-:W-:Y:S01]  /*1880*/  IMAD.HI.U32 R26, R11, R41, RZ ;  /* 0x000000290b1a7227 */ /* 0x000fe200078e00ff */
[----:B------:R-:W-:-:S02]  /*1890*/  ISETP.GT.U32.AND P1, PT, R4, R13, PT ;  /* 0x0000000d0400720c */ /* 0x000fc40003f24070 */
[C---:B------:R-:W-:Y:S01]  /*18a0*/  LOP3.LUT R36, R9.reuse, 0x2e, RZ, 0xfc, !PT ;  /* 0x0000002e09247812 */ /* 0x040fe200078efcff */
[----:B------:R-:W-:Y:S01]  /*18b0*/  IMAD.MOV R26, RZ, RZ, -R26 ;  /* 0x000000ffff1a7224 */ /* 0x000fe200078e0a1a */
[----:B------:R-:W-:Y:S01]  /*18c0*/  LOP3.LUT R34, R9, 0x2a, RZ, 0xfc, !PT ;  /* 0x0000002a09227812 */ /* 0x000fe200078efcff */
[----:B------:R-:W-:Y:S01]  /*18d0*/  @!P4 IMAD.MOV R35, RZ, RZ, -R35 ;  /* 0x000000ffff23c224 */ /* 0x000fe200078e0a23 */
[----:B------:R-:W-:Y:S01]  /*18e0*/  IABS R45, R32 ;  /* 0x00000020002d7213 */ /* 0x000fe20000000000 */
[C---:B------:R-:W-:Y:S01]  /*18f0*/  IMAD R41, R4.reuse, R26, R41 ;  /* 0x0000001a04297224 */ /* 0x040fe200078e0229 */
[----:B------:R-:W-:Y:S01]  /*1900*/  IABS R47, R36 ;  /* 0x00000024002f7213 */ /* 0x000fe20000000000 */
[----:B------:R-:W-:Y:S01]  /*1910*/  IMAD.HI.U32 R24, R11, R49, RZ ;  /* 0x000000310b187227 */ /* 0x000fe200078e00ff */
[----:B------:R-:W-:Y:S02]  /*1920*/  IABS R43, R34 ;  /* 0x00000022002b7213 */ /* 0x000fe40000000000 */
[----:B------:R-:W-:Y:S01]  /*1930*/  LEA R3, R3, R10, 0x8 ;  /* 0x0000000a03037211 */ /* 0x000fe200078e40ff */
[----:B------:R-:W-:Y:S01]  /*1940*/  @!P1 IMAD.IADD R13, R13, 0x1, -R4 ;  /* 0x000000010d0d9824 */ /* 0x000fe200078e0a04 */
[----:B------:R-:W-:Y:S01]  /*1950*/  ISETP.GT.U32.AND P1, PT, R4, R37, PT ;  /* 0x000000250400720c */ /* 0x000fe20003f24070 */
[----:B------:R-:W-:Y:S01]  /*1960*/  IMAD.HI.U32 R10, R11, R45, RZ ;  /* 0x0000002d0b0a7227 */ /* 0x000fe200078e00ff */
[----:B------:R-:W-:-:S02]  /*1970*/  ISETP.GE.AND P0, PT, R28, RZ, PT ;  /* 0x000000ff1c00720c */ /* 0x000fc40003f06270 */
[----:B------:R-:W-:Y:S01]  /*1980*/  IABS R57, R48 ;  /* 0x0000003000397213 */ /* 0x000fe20000000000 */
[C---:B------:R-:W-:Y:S01]  /*1990*/  IMAD.HI.U32 R22, R11.reuse, R47, RZ ;  /* 0x0000002f0b167227 */ /* 0x040fe200078e00ff */
[----:B------:R-:W-:Y:S02]  /*19a0*/  IADD3 R10, -R10, RZ, RZ ;  /* 0x000000ff0a0a7210 */ /* 0x000fe40007ffe1ff */
[----:B--2---:R-:W-:Y:S01]  /*19b0*/  LOP3.LUT R0, R2, 0x10, RZ, 0x3c, !PT ;  /* 0x0000001002007812 */ /* 0x004fe200078e3cff */
[----:B------:R-:W-:-:S04]  /*19c0*/  IMAD.HI.U32 R28, R11, R43, RZ ;  /* 0x0000002b0b1c7227 */ /* 0x000fc800078e00ff */
[----:B------:R-:W-:Y:S01]  /*19d0*/  @!P1 IMAD.IADD R37, R37, 0x1, -R4 ;  /* 0x0000000125259824 */ /* 0x000fe200078e0a04 */
[C---:B------:R-:W-:Y:S01]  /*19e0*/  ISETP.GT.U32.AND P1, PT, R4.reuse, R39, PT ;  /* 0x000000270400720c */ /* 0x040fe20003f24070 */
[----:B------:R-:W-:Y:S02]  /*19f0*/  IMAD.MOV R22, RZ, RZ, -R22 ;  /* 0x000000ffff167224 */ /* 0x000fe400078e0a16 */
[----:B------:R-:W-:Y:S02]  /*1a00*/  IMAD.MOV R28, RZ, RZ, -R28 ;  /* 0x000000ffff1c7224 */ /* 0x000fe400078e0a1c */
[C---:B------:R-:W-:Y:S02]  /*1a10*/  IMAD R47, R4.reuse, R22, R47 ;  /* 0x00000016042f7224 */ /* 0x040fe400078e022f */
[C---:B------:R-:W-:Y:S02]  /*1a20*/  IMAD R43, R4.reuse, R28, R43 ;  /* 0x0000001c042b7224 */ /* 0x040fe400078e022b */
[----:B------:R-:W-:Y:S01]  /*1a30*/  IMAD R45, R4, R10, R45 ;  /* 0x0000000a042d7224 */ /* 0x000fe200078e022d */
[----:B------:R-:W-:Y:S01]  /*1a40*/  MOV R10, R5 ;  /* 0x00000005000a7202 */ /* 0x000fe20000000f00 */
[----:B------:R-:W-:-:S02]  /*1a50*/  IMAD.MOV.U32 R22, RZ, RZ, R13 ;  /* 0x000000ffff167224 */ /* 0x000fc400078e000d */
[----:B------:R-:W-:Y:S01]  /*1a60*/  @!P1 IMAD.IADD R39, R39, 0x1, -R4 ;  /* 0x0000000127279824 */ /* 0x000fe200078e0a04 */
[----:B------:R-:W-:Y:S01]  /*1a70*/  ISETP.GT.U32.AND P1, PT, R4, R41, PT ;  /* 0x000000290400720c */ /* 0x000fe20003f24070 */
[----:B------:R-:W-:Y:S01]  /*1a80*/  @!P3 IMAD.MOV R22, RZ, RZ, -R22 ;  /* 0x000000ffff16b224 */ /* 0x000fe200078e0a16 */
[----:B------:R-:W-:Y:S01]  /*1a90*/  @!P0 IADD3 R10, -R10, RZ, RZ ;  /* 0x000000ff0a0a8210 */ /* 0x000fe20007ffe1ff */
[----:B------:R-:W-:Y:S01]  /*1aa0*/  IMAD.MOV R24, RZ, RZ, -R24 ;  /* 0x000000ffff187224 */ /* 0x000fe200078e0a18 */
[C---:B------:R-:W-:Y:S01]  /*1ab0*/  ISETP.GT.U32.AND P3, PT, R4.reuse, R43, PT ;  /* 0x0000002b0400720c */ /* 0x040fe20003f64070 */
[----:B------:R-:W-:Y:S01]  /*1ac0*/  IMAD.HI.U32 R28, R11, R53, RZ ;  /* 0x000000350b1c7227 */ /* 0x000fe200078e00ff */
[----:B------:R-:W-:-:S03]  /*1ad0*/  ISETP.GT.U32.AND P0, PT, R4, R39, PT ;  /* 0x000000270400720c */ /* 0x000fc60003f04070 */
[C---:B------:R-:W-:Y:S01]  /*1ae0*/  IMAD R49, R4.reuse, R24, R49 ;  /* 0x0000001804317224 */ /* 0x040fe200078e0231 */
[----:B------:R-:W-:Y:S01]  /*1af0*/  IABS R24, R44 ;  /* 0x0000002c00187213 */ /* 0x000fe20000000000 */
[----:B------:R-:W-:Y:S02]  /*1b00*/  IMAD.MOV R28, RZ, RZ, -R28 ;  /* 0x000000ffff1c7224 */ /* 0x000fe400078e0a1c */
[----:B------:R-:W-:Y:S01]  /*1b10*/  @!P1 IMAD.IADD R41, R41, 0x1, -R4 ;  /* 0x0000000129299824 */ /* 0x000fe200078e0a04 */
[C---:B------:R-:W-:Y:S01]  /*1b20*/  ISETP.GT.U32.AND P1, PT, R4.reuse, R37, PT ;  /* 0x000000250400720c */ /* 0x040fe20003f24070 */
[C---:B------:R-:W-:Y:S01]  /*1b30*/  IMAD R53, R4.reuse, R28, R53 ;  /* 0x0000001c04357224 */ /* 0x040fe200078e0235 */
[----:B------:R-:W-:Y:S01]  /*1b40*/  LOP3.LUT R28, R9, 0x3c, RZ, 0xfc, !PT ;  /* 0x0000003c091c7812 */ /* 0x000fe200078efcff */
[----:B------:R-:W-:Y:S01]  /*1b50*/  IMAD.HI.U32 R26, R11, R51, RZ ;  /* 0x000000330b1a7227 */ /* 0x000fe200078e00ff */
[----:B------:R-:W-:Y:S02]  /*1b60*/  ISETP.GT.U32.AND P4, PT, R4, R41, PT ;  /* 0x000000290400720c */ /* 0x000fe40003f84070 */
[----:B------:R-:W-:Y:S01]  /*1b70*/  @!P3 IADD3 R43, R43, -R4, RZ ;  /* 0x800000042b2bb210 */ /* 0x000fe20007ffe0ff */
[----:B------:R-:W-:Y:S01]  /*1b80*/  IMAD.HI.U32 R5, R11, R24, RZ ;  /* 0x000000180b057227 */ /* 0x000fe200078e00ff */
[----:B------:R-:W-:-:S02]  /*1b90*/  @!P0 IADD3 R39, R39, -R4, RZ ;  /* 0x8000000427278210 */ /* 0x000fc40007ffe0ff */
[----:B------:R-:W-:Y:S01]  /*1ba0*/  ISETP.GT.U32.AND P0, PT, R4, R47, PT ;  /* 0x0000002f0400720c */ /* 0x000fe20003f04070 */
[----:B------:R-:W-:Y:S01]  /*1bb0*/  IMAD.HI.U32 R9, R11, R55, RZ ;  /* 0x000000370b097227 */ /* 0x000fe200078e00ff */
[----:B------:R-:W-:Y:S02]  /*1bc0*/  IABS R59, R28 ;  /* 0x0000001c003b7213 */ /* 0x000fe40000000000 */
[----:B------:R-:W-:Y:S01]  /*1bd0*/  IADD3 R26, -R26, RZ, RZ ;  /* 0x000000ff1a1a7210 */ /* 0x000fe20007ffe1ff */
[--C-:B------:R-:W-:Y:S01]  /*1be0*/  @!P1 IMAD.IADD R37, R37, 0x1, -R4.reuse ;  /* 0x0000000125259824 */ /* 0x100fe200078e0a04 */
[C---:B------:R-:W-:Y:S01]  /*1bf0*/  ISETP.GT.U32.AND P1, PT, R4.reuse, R45, PT ;  /* 0x0000002d0400720c */ /* 0x040fe20003f24070 */
[----:B------:R-:W-:Y:S01]  /*1c00*/  @!P4 IMAD.IADD R41, R41, 0x1, -R4 ;  /* 0x000000012929c824 */ /* 0x000fe200078e0a04 */
[----:B------:R-:W-:Y:S01]  /*1c10*/  ISETP.GT.U32.AND P4, PT, R4, R49, PT ;  /* 0x000000310400720c */ /* 0x000fe20003f84070 */
[----:B------:R-:W-:Y:S01]  /*1c20*/  IMAD.HI.U32 R13, R11, R57, RZ ;  /* 0x000000390b0d7227 */ /* 0x000fe200078e00ff */
[----:B------:R-:W-:-:S02]  /*1c30*/  @!P2 IADD3 R37, -R37, RZ, RZ ;  /* 0x000000ff2525a210 */ /* 0x000fc40007ffe1ff */
[----:B------:R-:W-:Y:S01]  /*1c40*/  IADD3 R5, -R5, RZ, RZ ;  /* 0x000000ff05057210 */ /* 0x000fe20007ffe1ff */
[----:B------:R-:W-:Y:S01]  /*1c50*/  IMAD.HI.U32 R11, R11, R59, RZ ;  /* 0x0000003b0b0b7227 */ /* 0x000fe200078e00ff */
[----:B------:R-:W-:Y:S02]  /*1c60*/  @!P0 IADD3 R47, R47, -R4, RZ ;  /* 0x800000042f2f8210 */ /* 0x000fe40007ffe0ff */
[----:B------:R-:W-:Y:S01]  /*1c70*/  @!P5 IADD3 R41, -R41, RZ, RZ ;  /* 0x000000ff2929d210 */ /* 0x000fe20007ffe1ff */
[C---:B------:R-:W-:Y:S02]  /*1c80*/  IMAD R51, R4.reuse, R26, R51 ;  /* 0x0000001a04337224 */ /* 0x040fe400078e0233 */
[--C-:B------:R-:W-:Y:S01]  /*1c90*/  @!P1 IMAD.IADD R45, R45, 0x1, -R4.reuse ;  /* 0x000000012d2d9824 */ /* 0x100fe200078e0a04 */
[C---:B------:R-:W-:Y:S01]  /*1ca0*/  ISETP.GT.U32.AND P1, PT, R4.reuse, R43, PT ;  /* 0x0000002b0400720c */ /* 0x040fe20003f24070 */
[----:B------:R-:W-:Y:S01]  /*1cb0*/  @!P4 IMAD.IADD R49, R49, 0x1, -R4 ;  /* 0x000000013131c824 */ /* 0x000fe200078e0a04 */
[C---:B------:R-:W-:Y:S01]  /*1cc0*/  ISETP.GT.U32.AND P4, PT, R4.reuse, R47, PT ;  /* 0x0000002f0400720c */ /* 0x040fe20003f84070 */
[----:B------:R-:W-:Y:S01]  /*1cd0*/  IMAD.MOV R11, RZ, RZ, -R11 ;  /* 0x000000ffff0b7224 */ /* 0x000fe200078e0a0b */
[C---:B------:R-:W-:Y:S01]  /*1ce0*/  ISETP.GT.U32.AND P3, PT, R4.reuse, R51, PT ;  /* 0x000000330400720c */ /* 0x040fe20003f64070 */
[----:B------:R-:W-:Y:S01]  /*1cf0*/  IMAD.MOV R9, RZ, RZ, -R9 ;  /* 0x000000ffff097224 */ /* 0x000fe200078e0a09 */
[C---:B------:R-:W-:Y:S01]  /*1d00*/  ISETP.GT.U32.AND P2, PT, R4.reuse, R49, PT ;  /* 0x000000310400720c */ /* 0x040fe20003f44070 */
[C---:B------:R-:W-:Y:S01]  /*1d10*/  IMAD R59, R4.reuse, R11, R59 ;  /* 0x0000000b043b7224 */ /* 0x040fe200078e023b */
[----:B------:R-:W-:Y:S01]  /*1d20*/  IABS R11, R3 ;  /* 0x00000003000b7213 */ /* 0x000fe20000000000 */
[C---:B------:R-:W-:Y:S01]  /*1d30*/  IMAD R55, R4.reuse, R9, R55 ;  /* 0x0000000904377224 */ /* 0x040fe200078e0237 */
[----:B------:R-:W-:Y:S01]  /*1d40*/  ISETP.GT.U32.AND P0, PT, R4, R45, PT ;  /* 0x0000002d0400720c */ /* 0x000fe20003f04070 */
[----:B------:R-:W-:-:S02]  /*1d50*/  IMAD.MOV R26, RZ, RZ, -R13 ;  /* 0x000000ffff1a7224 */ /* 0x000fc400078e0a0d */
[----:B------:R-:W-:Y:S01]  /*1d60*/  @!P1 IMAD.IADD R43, R43, 0x1, -R4 ;  /* 0x000000012b2b9824 */ /* 0x000fe200078e0a04 */
[----:B------:R-:W-:Y:S01]  /*1d70*/  ISETP.GT.U32.AND P1, PT, R4, R53, PT ;  /* 0x000000350400720c */ /* 0x000fe20003f24070 */
[----:B------:R-:W-:-:S04]  /*1d80*/  IMAD.HI.U32 R9, R7, R11, RZ ;  /* 0x0000000b07097227 */ /* 0x000fc800078e00ff */
[--C-:B------:R-:W-:Y:S01]  /*1d90*/  @!P4 IMAD.IADD R47, R47, 0x1, -R4.reuse ;  /* 0x000000012f2fc824 */ /* 0x100fe200078e0a04 */
[C---:B------:R-:W-:Y:S01]  /*1da0*/  ISETP.GT.U32.AND P4, PT, R4.reuse, R55, PT ;  /* 0x000000370400720c */ /* 0x040fe20003f84070 */
[C---:B------:R-:W-:Y:S01]  /*1db0*/  IMAD R57, R4.reuse, R26, R57 ;  /* 0x0000001a04397224 */ /* 0x040fe200078e0239 */
[----:B------:R-:W-:Y:S01]  /*1dc0*/  IADD3 R9, -R9, RZ, RZ ;  /* 0x000000ff09097210 */ /* 0x000fe20007ffe1ff */
[----:B------:R-:W-:Y:S01]  /*1dd0*/  @!P3 IMAD.IADD R51, R51, 0x1, -R4 ;  /* 0x000000013333b824 */ /* 0x000fe200078e0a04 */
[----:B------:R-:W-:Y:S01]  /*1de0*/  @!P0 IADD3 R45, R45, -R4, RZ ;  /* 0x800000042d2d8210 */ /* 0x000fe20007ffe0ff */
[C---:B------:R-:W-:Y:S02]  /*1df0*/  IMAD R13, R4.reuse, R5, R24 ;  /* 0x00000005040d7224 */ /* 0x040fe400078e0218 */
[--C-:B------:R-:W-:Y:S01]  /*1e00*/  @!P1 IMAD.IADD R53, R53, 0x1, -R4.reuse ;  /* 0x0000000135359824 */ /* 0x100fe200078e0a04 */
[----:B------:R-:W-:Y:S01]  /*1e10*/  ISETP.GT.U32.AND P1, PT, R4, R59, PT ;  /* 0x0000003b0400720c */ /* 0x000fe20003f24070 */
[----:B------:R-:W-:Y:S01]  /*1e20*/  IMAD R9, R6, R9, R11 ;  /* 0x0000000906097224 */ /* 0x000fe200078e020b */
[C---:B------:R-:W-:Y:S01]  /*1e30*/  ISETP.GT.U32.AND P3, PT, R4.reuse, R51, PT ;  /* 0x000000330400720c */ /* 0x040fe20003f64070 */
[----:B------:R-:W-:Y:S01]  /*1e40*/  VIADD R5, R3, 0x80 ;  /* 0x0000008003057836 */ /* 0x000fe20000000000 */
[C---:B------:R-:W-:Y:S01]  /*1e50*/  ISETP.GT.U32.AND P0, PT, R4.reuse, R13, PT ;  /* 0x0000000d0400720c */ /* 0x040fe20003f04070 */
[--C-:B------:R-:W-:Y:S01]  /*1e60*/  @!P2 IMAD.IADD R49, R49, 0x1, -R4.reuse ;  /* 0x000000013131a824 */ /* 0x100fe200078e0a04 */
[----:B------:R-:W-:Y:S01]  /*1e70*/  ISETP.GT.U32.AND P2, PT, R4, R57, PT ;  /* 0x000000390400720c */ /* 0x000fe20003f44070 */
[----:B------:R-:W-:Y:S01]  /*1e80*/  @!P4 IMAD.IADD R55, R55, 0x1, -R4 ;  /* 0x000000013737c824 */ /* 0x000fe200078e0a04 */
[----:B------:R-:W-:Y:S01]  /*1e90*/  ISETP.GE.AND P4, PT, R36, RZ, PT ;  /* 0x000000ff2400720c */ /* 0x000fe20003f86270 */
[----:B------:R-:W-:Y:S01]  /*1ea0*/  @!P6 IMAD.MOV R39, RZ, RZ, -R39 ;  /* 0x000000ffff27e224 */ /* 0x000fe200078e0a27 */
[----:B------:R-:W-:-:S02]  /*1eb0*/  IABS R24, R5 ;  /* 0x0000000500187213 */ /* 0x000fc40000000000 */
[----:B------:R-:W-:Y:S01]  /*1ec0*/  ISETP.GT.U32.AND P6, PT, R4, R55, PT ;  /* 0x000000370400720c */ /* 0x000fe20003fc4070 */
[--C-:B------:R-:W-:Y:S01]  /*1ed0*/  @!P1 IMAD.IADD R59, R59, 0x1, -R4.reuse ;  /* 0x000000013b3b9824 */ /* 0x100fe200078e0a04 */
[----:B------:R-:W-:Y:S01]  /*1ee0*/  ISETP.GT.U32.AND P1, PT, R6, R9, PT ;  /* 0x000000090600720c */ /* 0x000fe20003f24070 */
[----:B------:R-:W-:Y:S01]  /*1ef0*/  IMAD.HI.U32 R7, R7, R24, RZ ;  /* 0x0000001807077227 */ /* 0x000fe200078e00ff */
[-C--:B------:R-:W-:Y:S02]  /*1f00*/  @!P3 IADD3 R51, R51, -R4.reuse, RZ ;  /* 0x800000043333b210 */ /* 0x080fe40007ffe0ff */
[----:B------:R-:W-:Y:S01]  /*1f10*/  ISETP.GE.AND P3, PT, R34, RZ, PT ;  /* 0x000000ff2200720c */ /* 0x000fe20003f66270 */
[----:B------:R-:W-:Y:S01]  /*1f20*/  IMAD.MOV R7, RZ, RZ, -R7 ;  /* 0x000000ffff077224 */ /* 0x000fe200078e0a07 */
[----:B------:R-:W-:Y:S01]  /*1f30*/  @!P2 IADD3 R57, R57, -R4, RZ ;  /* 0x800000043939a210 */ /* 0x000fe20007ffe0ff */
[----:B------:R-:W-:Y:S01]  /*1f40*/  @!P0 IMAD.IADD R13, R13, 0x1, -R4 ;  /* 0x000000010d0d8824 */ /* 0x000fe200078e0a04 */
[----:B------:R-:W-:Y:S01]  /*1f50*/  ISETP.GE.AND P0, PT, R32, RZ, PT ;  /* 0x000000ff2000720c */ /* 0x000fe20003f06270 */
[----:B------:R-:W-:Y:S01]  /*1f60*/  IMAD R11, R6, R7, R24 ;  /* 0x00000007060b7224 */ /* 0x000fe200078e0218 */
[----:B------:R-:W-:Y:S01]  /*1f70*/  @!P4 IADD3 R47, -R47, RZ, RZ ;  /* 0x000000ff2f2fc210 */ /* 0x000fe20007ffe1ff */
[----:B------:R-:W-:Y:S01]  /*1f80*/  IMAD R24, R152, R185, RZ ;  /* 0x000000b998187224 */ /* 0x000fe200078e02ff */
[C---:B------:R-:W-:Y:S01]  /*1f90*/  ISETP.GT.U32.AND P4, PT, R4.reuse, R57, PT ;  /* 0x000000390400720c */ /* 0x040fe20003f84070 */
[----:B------:R-:W-:Y:S01]  /*1fa0*/  @!P1 IMAD.IADD R9, R9, 0x1, -R6 ;  /* 0x0000000109099824 */ /* 0x000fe200078e0a06 */
[----:B------:R-:W-:Y:S01]  /*1fb0*/  ISETP.GT.U32.AND P1, PT, R4, R59, PT ;  /* 0x0000003b0400720c */ /* 0x000fe20003f24070 */
[----:B-1----:R-:W-:Y:S01]  /*1fc0*/  IMAD.MOV.U32 R185, RZ, RZ, R245 ;  /* 0x000000ffffb97224 */ /* 0x002fe200078e00f5 */
[----:B------:R-:W-:Y:S01]  /*1fd0*/  ISETP.GT.U32.AND P5, PT, R6, R11, PT ;  /* 0x0000000b0600720c */ /* 0x000fe20003fa4070 */
[----:B------:R-:W-:Y:S01]  /*1fe0*/  @!P3 IMAD.MOV R43, RZ, RZ, -R43 ;  /* 0x000000ffff2bb224 */ /* 0x000fe200078e0a2b */
[----:B------:R-:W-:Y:S01]  /*1ff0*/  ISETP.GE.AND P2, PT, R38, RZ, PT ;  /* 0x000000ff2600720c */ /* 0x000fe20003f46270 */
[----:B------:R-:W1:Y:S01]  /*2000*/  LDC R245, c[0x0][0x230] ;  /* 0x00008c00fff57b82 */ /* 0x000e620000000800 */
[C---:B------:R-:W-:Y:S01]  /*2010*/  ISETP.GT.U32.AND P3, PT, R4.reuse, R53, PT ;  /* 0x000000350400720c */ /* 0x040fe20003f64070 */
[----:B------:R-:W-:Y:S01]  /*2020*/  @!P0 IMAD.MOV R45, RZ, RZ, -R45 ;  /* 0x000000ffff2d8224 */ /* 0x000fe200078e0a2d */
[----:B------:R-:W-:-:S02]  /*2030*/  ISETP.GT.U32.AND P0, PT, R4, R13, PT ;  /* 0x0000000d0400720c */ /* 0x000fc40003f04070 */
[----:B------:R-:W-:Y:S01]  /*2040*/  @!P6 IADD3 R55, R55, -R4, RZ ;  /* 0x800000043737e210 */ /* 0x000fe20007ffe0ff */
[--C-:B------:R-:W-:Y:S01]  /*2050*/  @!P4 IMAD.IADD R57, R57, 0x1, -R4.reuse ;  /* 0x000000013939c824 */ /* 0x100fe200078e0a04 */
[----:B------:R-:W-:Y:S01]  /*2060*/  ISETP.GE.AND P4, PT, R46, RZ, PT ;  /* 0x000000ff2e00720c */ /* 0x000fe20003f86270 */
[----:B------:R-:W-:Y:S01]  /*2070*/  @!P1 IMAD.IADD R59, R59, 0x1, -R4 ;  /* 0x000000013b3b9824 */ /* 0x000fe200078e0a04 */
[----:B------:R-:W-:Y:S01]  /*2080*/  ISETP.GE.AND P1, PT, R48, RZ, PT ;  /* 0x000000ff3000720c */ /* 0x000fe20003f26270 */
[----:B------:R-:W-:Y:S01]  /*2090*/  @!P5 IMAD.IADD R11, R11, 0x1, -R6 ;  /* 0x000000010b0bd824 */ /* 0x000fe200078e0a06 */
[C---:B------:R-:W-:Y:S02]  /*20a0*/  ISETP.GT.U32.AND P5, PT, R6.reuse, R9, PT ;  /* 0x000000090600720c */ /* 0x040fe40003fa4070 */
[----:B------:R-:W-:Y:S01]  /*20b0*/  @!P2 IADD3 R49, -R49, RZ, RZ ;  /* 0x000000ff3131a210 */ /* 0x000fe20007ffe1ff */
[--C-:B------:R-:W-:Y:S01]  /*20c0*/  @!P3 IMAD.IADD R53, R53, 0x1, -R4.reuse ;  /* 0x000000013535b824 */ /* 0x100fe200078e0a04 */
[----:B------:R-:W-:Y:S01]  /*20d0*/  ISETP.GT.U32.AND P2, PT, R6, R11, PT ;  /* 0x0000000b0600720c */ /* 0x000fe20003f44070 */
[----:B------:R-:W-:Y:S01]  /*20e0*/  @!P0 IMAD.IADD R13, R13, 0x1, -R4 ;  /* 0x000000010d0d8824 */ /* 0x000fe200078e0a04 */
[----:B------:R-:W-:-:S02]  /*20f0*/  ISETP.GE.AND P3, PT, R40, RZ, PT ;  /* 0x000000ff2800720c */ /* 0x000fc40003f66270 */
[----:B------:R-:W-:Y:S01]  /*2100*/  ISETP.GE.AND P0, PT, R42, RZ, PT ;  /* 0x000000ff2a00720c */ /* 0x000fe20003f06270 */
[----:B------:R-:W-:Y:S01]  /*2110*/  IMAD.MOV.U32 R8, RZ, RZ, R13 ;  /* 0x000000ffff087224 */ /* 0x000fe200078e000d */
[----:B------:R-:W-:Y:S01]  /*2120*/  @!P4 IADD3 R55, -R55, RZ, RZ ;  /* 0x000000ff3737c210 */ /* 0x000fe20007ffe1ff */
[----:B------:R-:W-:Y:S01]  /*2130*/  @!P1 IMAD.MOV R57, RZ, RZ, -R57 ;  /* 0x000000ffff399224 */ /* 0x000fe200078e0a39 */
[----:B------:R-:W-:Y:S02]  /*2140*/  ISETP.GE.AND P1, PT, R5, RZ, PT ;  /* 0x000000ff0500720c */ /* 0x000fe40003f26270 */
[----:B------:R-:W-:Y:S02]  /*2150*/  ISETP.GE.AND P4, PT, R3, RZ, PT ;  /* 0x000000ff0300720c */ /* 0x000fe40003f86270 */
[----:B------:R-:W-:Y:S01]  /*2160*/  ISETP.GE.AND P6, PT, R44, RZ, PT ;  /* 0x000000ff2c00720c */ /* 0x000fe20003fc6270 */
[----:B------:R-:W-:Y:S01]  /*2170*/  @!P2 IMAD.IADD R11, R11, 0x1, -R6 ;  /* 0x000000010b0ba824 */ /* 0x000fe200078e0a06 */
[----:B------:R-:W-:Y:S01]  /*2180*/  @!P5 IADD3 R9, R9, -R6, RZ ;  /* 0x800000060909d210 */ /* 0x000fe20007ffe0ff */
[----:B------:R-:W-:Y:S01]  /*2190*/  @!P3 IMAD.MOV R51, RZ, RZ, -R51 ;  /* 0x000000ffff33b224 */ /* 0x000fe200078e0a33 */
[----:B------:R-:W-:Y:S01]  /*21a0*/  ISETP.GE.AND P5, PT, R28, RZ, PT ;  /* 0x000000ff1c00720c */ /* 0x000fe20003fa6270 */
[----:B------:R-:W2:Y:S01]  /*21b0*/  LDC.64 R6, c[0x0][0x230] ;  /* 0x00008c00ff067b82 */ /* 0x000ea20000000a00 */
[----:B------:R-:W-:-:S02]  /*21c0*/  ISETP.NE.AND P2, PT, R189, RZ, PT ;  /* 0x000000ffbd00720c */ /* 0x000fc40003f45270 */
[----:B------:R-:W-:Y:S01]  /*21d0*/  LOP3.LUT R13, RZ, R189, RZ, 0x33, !PT ;  /* 0x000000bdff0d7212 */ /* 0x000fe200078e33ff */
[----:B------:R-:W-:Y:S01]  /*21e0*/  @!P1 IMAD.MOV R11, RZ, RZ, -R11 ;  /* 0x000000ffff0b9224 */ /* 0x000fe200078e0a0b */
[----:B------:R-:W-:Y:S02]  /*21f0*/  LEA R86, P3, R24, UR4, 0x2 ;  /* 0x0000000418567c11 */ /* 0x000fe4000f8610ff */
[----:B------:R-:W-:Y:S01]  /*2200*/  @!P0 IADD3 R53, -R53, RZ, RZ ;  /* 0x000000ff35358210 */ /* 0x000fe20007ffe1ff */
[----:B------:R-:W-:Y:S01]  /*2210*/  @!P6 IMAD.MOV R8, RZ, RZ, -R8 ;  /* 0x000000ffff08e224 */ /* 0x000fe200078e0a08 */
[----:B------:R-:W-:Y:S01]  /*2220*/  ISETP.NE.AND P0, PT, R188, RZ, PT ;  /* 0x000000ffbc00720c */ /* 0x000fe20003f05270 */
[----:B------:R-:W3:Y:S01]  /*2230*/  S2UR UR4, SR_CgaCtaId ;  /* 0x00000000000479c3 */ /* 0x000ee20000008800 */
[----:B------:R-:W-:Y:S01]  /*2240*/  LOP3.LUT R4, RZ, R188, RZ, 0x33, !PT ;  /* 0x000000bcff047212 */ /* 0x000fe200078e33ff */
[----:B------:R-:W-:Y:S01]  /*2250*/  @!P5 IMAD.MOV R59, RZ, RZ, -R59 ;  /* 0x000000ffff3bd224 */ /* 0x000fe200078e0a3b */
[----:B------:R-:W-:-:S02]  /*2260*/  SEL R12, R13, R12, !P2 ;  /* 0x0000000c0d0c7207 */ /* 0x000fc40005000000 */
[----:B------:R-:W-:Y:S02]  /*2270*/  @!P4 IADD3 R9, -R9, RZ, RZ ;  /* 0x000000ff0909c210 */ /* 0x000fe40007ffe1ff */
[C---:B------:R-:W-:Y:S02]  /*2280*/  SEL R15, R13.reuse, R15, !P2 ;  /* 0x0000000f0d0f7207 */ /* 0x040fe40005000000 */
[C---:B------:R-:W-:Y:S02]  /*2290*/  SEL R17, R13.reuse, R17, !P2 ;  /* 0x000000110d117207 */ /* 0x040fe40005000000 */
[----:B------:R-:W-:Y:S01]  /*22a0*/  LEA.HI.X.SX32 R88, R24, UR5, 0x2, P3 ;  /* 0x0000000518587c11 */ /* 0x000fe200098f16ff */
[----:B------:R-:W-:Y:S01]  /*22b0*/  ULDC UR5, c[0x0][0x240] ;  /* 0x0000900000057ab9 */ /* 0x000fe20000000800 */
[C---:B------:R-:W-:Y:S01]  /*22c0*/  SEL R14, R13.reuse, R14, !P2 ;  /* 0x0000000e0d0e7207 */ /* 0x040fe20005000000 */
[C---:B--2---:R-:W-:Y:S01]  /*22d0*/  VIADD R87, R6.reuse, 0xffffffff ;  /* 0xffffffff06577836 */ /* 0x044fe20000000000 */
[C---:B------:R-:W-:Y:S01]  /*22e0*/  SEL R19, R13.reuse, R19, !P2 ;  /* 0x000000130d137207 */ /* 0x040fe20005000000 */
[----:B------:R-:W-:Y:S01]  /*22f0*/  VIADD R91, R6, 0xfffffffd ;  /* 0xfffffffd065b7836 */ /* 0x000fe20000000000 */
[----:B------:R-:W-:-:S02]  /*2300*/  SEL R18, R13, R18, !P2 ;  /* 0x000000120d127207 */ /* 0x000fc40005000000 */
[----:B------:R-:W-:Y:S02]  /*2310*/  SEL R28, R13, R27, !P2 ;  /* 0x0000001b0d1c7207 */ /* 0x000fe40005000000 */
[C---:B------:R-:W-:Y:S01]  /*2320*/  SEL R90, R4.reuse, R9, !P0 ;  /* 0x00000009045a7207 */ /* 0x040fe20004000000 */
[----:B------:R-:W-:Y:S01]  /*2330*/  IMAD R9, R15, UR5, RZ ;  /* 0x000000050f097c24 */ /* 0x000fe2000f8e02ff */
[----:B------:R-:W-:Y:S01]  /*2340*/  SEL R92, R4, R11, !P0 ;  /* 0x0000000b045c7207 */ /* 0x000fe20004000000 */
[----:B------:R-:W-:Y:S01]  /*2350*/  IMAD R4, R12, UR5, RZ ;  /* 0x000000050c047c24 */ /* 0x000fe2000f8e02ff */
[----:B------:R-:W-:Y:S01]  /*2360*/  SEL R21, R13, R21, !P2 ;  /* 0x000000150d157207 */ /* 0x000fe20005000000 */
[----:B------:R-:W-:Y:S01]  /*2370*/  IMAD R12, R19, UR5, RZ ;  /* 0x00000005130c7c24 */ /* 0x000fe2000f8e02ff */
[----:B------:R-:W-:Y:S01]  /*2380*/  SEL R27, R13, R10, !P2 ;  /* 0x0000000a0d1b7207 */ /* 0x000fe20005000000 */
[----:B------:R-:W-:Y:S01]  /*2390*/  IMAD R10, R17, UR5, RZ ;  /* 0x00000005110a7c24 */ /* 0x000fe2000f8e02ff */
[C---:B------:R-:W-:Y:S01]  /*23a0*/  SEL R23, R13.reuse, R23, !P2 ;  /* 0x000000170d177207 */ /* 0x040fe20005000000 */
[----:B------:R-:W-:Y:S01]  /*23b0*/  IMAD R28, R28, UR5, RZ ;  /* 0x000000051c1c7c24 */ /* 0x000fe2000f8e02ff */
[C---:B------:R-:W-:Y:S01]  /*23c0*/  SEL R26, R13.reuse, R20, !P2 ;  /* 0x000000140d1a7207 */ /* 0x040fe20005000000 */
[----:B------:R-:W-:Y:S01]  /*23d0*/  IMAD R20, R18, UR5, RZ ;  /* 0x0000000512147c24 */ /* 0x000fe2000f8e02ff */
[C---:B------:R-:W-:Y:S01]  /*23e0*/  SEL R82, R13.reuse, R8, !P2 ;  /* 0x000000080d527207 */ /* 0x040fe20005000000 */
[----:B------:R-:W-:Y:S01]  /*23f0*/  IMAD R8, R14, UR5, RZ ;  /* 0x000000050e087c24 */ /* 0x000fe2000f8e02ff */
[----:B------:R-:W-:Y:S01]  /*2400*/  SEL R29, R13, R29, !P2 ;  /* 0x0000001d0d1d7207 */ /* 0x000fe20005000000 */
[----:B------:R-:W-:Y:S01]  /*2410*/  IMAD R14, R21, UR5, RZ ;  /* 0x00000005150e7c24 */ /* 0x000fe2000f8e02ff */
[----:B------:R-:W-:Y:S01]  /*2420*/  SEL R31, R13, R31, !P2 ;  /* 0x0000001f0d1f7207 */ /* 0x000fe20005000000 */
[----:B------:R-:W-:Y:S01]  /*2430*/  IMAD R15, R23, UR5, RZ ;  /* 0x00000005170f7c24 */ /* 0x000fe2000f8e02ff */
[C---:B------:R-:W-:Y:S01]  /*2440*/  SEL R16, R13.reuse, R16, !P2 ;  /* 0x000000100d107207 */ /* 0x040fe20005000000 */
[----:B------:R-:W-:Y:S01]  /*2450*/  IMAD R21, R26, UR5, RZ ;  /* 0x000000051a157c24 */ /* 0x000fe2000f8e02ff */
[----:B------:R-:W-:Y:S01]  /*2460*/  SEL R25, R13, R25, !P2 ;  /* 0x000000190d197207 */ /* 0x000fe20005000000 */
[----:B------:R-:W-:Y:S01]  /*2470*/  IMAD R29, R29, UR5, RZ ;  /* 0x000000051d1d7c24 */ /* 0x000fe2000f8e02ff */
[----:B------:R-:W-:Y:S01]  /*2480*/  SEL R33, R13, R33, !P2 ;  /* 0x000000210d217207 */ /* 0x000fe20005000000 */
[----:B------:R-:W-:Y:S01]  /*2490*/  IMAD R11, R16, UR5, RZ ;  /* 0x00000005100b7c24 */ /* 0x000fe2000f8e02ff */
[----:B------:R-:W-:Y:S01]  /*24a0*/  LEA R18, P0, R4, R86, 0x2 ;  /* 0x0000005604127211 */ /* 0x000fe200078010ff */
[----:B------:R-:W-:Y:S01]  /*24b0*/  IMAD R17, R25, UR5, RZ ;  /* 0x0000000519117c24 */ /* 0x000fe2000f8e02ff */
[C---:B------:R-:W-:Y:S01]  /*24c0*/  SEL R32, R13.reuse, R35, !P2 ;  /* 0x000000230d207207 */ /* 0x040fe20005000000 */
[----:B------:R-:W-:Y:S01]  /*24d0*/  IMAD R82, R82, UR5, RZ ;  /* 0x0000000552527c24 */ /* 0x000fe2000f8e02ff */
[----:B------:R-:W-:Y:S01]  /*24e0*/  SEL R34, R13, R22, !P2 ;  /* 0x000000160d227207 */ /* 0x000fe20005000000 */
[----:B---3--:R-:W-:Y:S01]  /*24f0*/  ULEA UR8, UR4, UR8, 0x18 ;  /* 0x0000000804087291 */ /* 0x008fe2000f8ec03f */
[-C--:B------:R-:W-:Y:S01]  /*2500*/  LEA R70, P3, R9, R86.reuse, 0x2 ;  /* 0x0000005609467211 */ /* 0x080fe200078610ff */
[----:B------:R-:W-:Y:S01]  /*2510*/  IMAD R32, R32, UR5, RZ ;  /* 0x0000000520207c24 */ /* 0x000fe2000f8e02ff */
[----:B------:R-:W-:Y:S01]  /*2520*/  LEA R52, P4, R10, R86, 0x2 ;  /* 0x000000560a347211 */ /* 0x000fe200078810ff */
[----:B------:R-:W-:Y:S01]  /*2530*/  IMAD R34, R34, UR5, RZ ;  /* 0x0000000522227c24 */ /* 0x000fe2000f8e02ff */
[----:B------:R-:W-:-:S02]  /*2540*/  SEL R35, R13, R37, !P2 ;  /* 0x000000250d237207 */ /* 0x000fc40005000000 */
[C---:B------:R-:W-:Y:S02]  /*2550*/  SEL R39, R13.reuse, R39, !P2 ;  /* 0x000000270d277207 */ /* 0x040fe40005000000 */
        /* <DEDUP_REMOVED lines=22> */
[----:B------:R-:W-:Y:S01]  /*26c0*/  LEA.HI.X.SX32 R19, R4, R88, 0x2, P0 ;  /* 0x0000005804137211 */ /* 0x000fe200000f16ff */
[----:B------:R-:W-:Y:S01]  /*26d0*/  IMAD R31, R33, UR5, RZ ;  /* 0x00000005211f7c24 */ /* 0x000fe2000f8e02ff */
[-C--:B------:R-:W-:Y:S01]  /*26e0*/  LEA R58, P6, R12, R86.reuse, 0x2 ;  /* 0x000000560c3a7211 */ /* 0x080fe200078c10ff */
[----:B------:R-:W-:Y:S01]  /*26f0*/  IMAD R33, R27, UR5, RZ ;  /* 0x000000051b217c24 */ /* 0x000fe2000f8e02ff */
[-C--:B------:R-:W-:Y:S01]  /*2700*/  LEA R66, P2, R8, R86.reuse, 0x2 ;  /* 0x0000005608427211 */ /* 0x080fe200078410ff */
[----:B------:R-:W-:Y:S01]  /*2710*/  IMAD R85, R85, UR5, RZ ;  /* 0x0000000555557c24 */ /* 0x000fe2000f8e02ff */
[----:B------:R-:W-:Y:S01]  /*2720*/  LEA R72, P0, R14, R86, 0x2 ;  /* 0x000000560e487211 */ /* 0x000fe200078010ff */
[----:B------:R-:W-:Y:S01]  /*2730*/  IMAD R13, R13, UR5, RZ ;  /* 0x000000050d0d7c24 */ /* 0x000fe2000f8e02ff */
[-C--:B------:R-:W-:Y:S01]  /*2740*/  LEA.HI.X.SX32 R71, R9, R88.reuse, 0x2, P3 ;  /* 0x0000005809477211 */ /* 0x080fe200018f16ff */
[-C--:B------:R-:W-:Y:S01]  /*2750*/  IMAD R4, R90, R7.reuse, RZ ;  /* 0x000000075a047224 */ /* 0x080fe200078e02ff */
[----:B------:R-:W-:Y:S01]  /*2760*/  LEA.HI.X.SX32 R53, R10, R88, 0x2, P4 ;  /* 0x000000580a357211 */ /* 0x000fe200020f16ff */
[----:B------:R-:W-:Y:S01]  /*2770*/  IMAD R7, R92, R7, RZ ;  /* 0x000000075c077224 */ /* 0x000fe200078e02ff */
[-C--:B------:R-:W-:Y:S01]  /*2780*/  LEA R24, P1, R15, R86.reuse, 0x2 ;  /* 0x000000560f187211 */ /* 0x080fe200078210ff */
[----:B------:R-:W-:Y:S01]  /*2790*/  IMAD R84, R84, UR5, RZ ;  /* 0x0000000554547c24 */ /* 0x000fe2000f8e02ff */
[----:B------:R-:W-:-:S02]  /*27a0*/  LEA R22, P3, R20, R86, 0x2 ;  /* 0x0000005614167211 */ /* 0x000fc400078610ff */
[----:B------:R-:W-:Y:S02]  /*27b0*/  LEA R74, P4, R21, R86, 0x2 ;  /* 0x00000056154a7211 */ /* 0x000fe400078810ff */
[-C--:B------:R-:W-:Y:S02]  /*27c0*/  LEA.HI.X.SX32 R59, R12, R88.reuse, 0x2, P6 ;  /* 0x000000580c3b7211 */ /* 0x080fe400030f16ff */
[----:B------:R-:W-:Y:S01]  /*27d0*/  LEA.HI.X.SX32 R67, R8, R88, 0x2, P2 ;  /* 0x0000005808437211 */ /* 0x000fe200010f16ff */
[----:B------:R-:W-:Y:S01]  /*27e0*/  VIADD R8, R6, 0xfffffffc ;  /* 0xfffffffc06087836 */ /* 0x000fe20000000000 */
[----:B------:R-:W-:Y:S02]  /*27f0*/  LEA R56, P6, R29, R86, 0x2 ;  /* 0x000000561d387211 */ /* 0x000fe400078c10ff */
[----:B------:R-:W-:Y:S02]  /*2800*/  LEA.HI.X.SX32 R73, R14, R88, 0x2, P0 ;  /* 0x000000580e497211 */ /* 0x000fe400000f16ff */
[----:B------:R-:W-:-:S02]  /*2810*/  LEA R26, P5, R11, R86, 0x2 ;  /* 0x000000560b1a7211 */ /* 0x000fc400078a10ff */
[-C--:B------:R-:W-:Y:S02]  /*2820*/  LEA R16, P2, R17, R86.reuse, 0x2 ;  /* 0x0000005611107211 */ /* 0x080fe400078410ff */
[----:B------:R-:W-:Y:S02]  /*2830*/  LEA R60, P0, R30, R86, 0x2 ;  /* 0x000000561e3c7211 */ /* 0x000fe400078010ff */
[-C--:B------:R-:W-:Y:S02]  /*2840*/  LEA.HI.X.SX32 R25, R15, R88.reuse, 0x2, P1 ;  /* 0x000000580f197211 */ /* 0x080fe400008f16ff */
[-C--:B------:R-:W-:Y:S02]  /*2850*/  LEA.HI.X.SX32 R23, R20, R88.reuse, 0x2, P3 ;  /* 0x0000005814177211 */ /* 0x080fe400018f16ff */
        /* <DEDUP_REMOVED lines=8> */
[----:B------:R-:W-:Y:S02]  /*28e0*/  LEA.HI.X.SX32 R61, R30, R88, 0x2, P0 ;  /* 0x000000581e3d7211 */ /* 0x000fe400000f16ff */
[-C--:B------:R-:W-:Y:S02]  /*28f0*/  LEA R40, P5, R28, R86.reuse, 0x2 ;  /* 0x000000561c287211 */ /* 0x080fe400078a10ff */
[-C--:B------:R-:W-:Y:S02]  /*2900*/  LEA R36, P2, R32, R86.reuse, 0x2 ;  /* 0x0000005620247211 */ /* 0x080fe400078410ff */
[----:B------:R-:W-:Y:S02]  /*2910*/  LEA R50, P0, R43, R86, 0x2 ;  /* 0x000000562b327211 */ /* 0x000fe400078010ff */
[-C--:B------:R-:W-:Y:S02]  /*2920*/  LEA.HI.X.SX32 R77, R31, R88.reuse, 0x2, P1 ;  /* 0x000000581f4d7211 */ /* 0x080fe400008f16ff */
[----:B------:R-:W-:-:S02]  /*2930*/  LEA.HI.X.SX32 R55, R33, R88, 0x2, P3 ;  /* 0x0000005821377211 */ /* 0x000fc400018f16ff */
[----:B------:R-:W-:Y:S02]  /*2940*/  LEA.HI.X.SX32 R65, R34, R88, 0x2, P4 ;  /* 0x0000005822417211 */ /* 0x000fe400020f16ff */
[-C--:B------:R-:W-:Y:S02]  /*2950*/  LEA R30, P1, R44, R86.reuse, 0x2 ;  /* 0x000000562c1e7211 */ /* 0x080fe400078210ff */
[-C--:B------:R-:W-:Y:S02]  /*2960*/  LEA R42, P3, R49, R86.reuse, 0x2 ;  /* 0x00000056312a7211 */ /* 0x080fe400078610ff */
[----:B------:R-:W-:Y:S02]  /*2970*/  LEA R68, P4, R63, R86, 0x2 ;  /* 0x000000563f447211 */ /* 0x000fe400078810ff */
[-C--:B------:R-:W-:Y:S02]  /*2980*/  LEA.HI.X.SX32 R47, R39, R88.reuse, 0x2, P6 ;  /* 0x00000058272f7211 */ /* 0x080fe400030f16ff */
[----:B------:R-:W-:-:S02]  /*2990*/  LEA.HI.X.SX32 R41, R28, R88, 0x2, P5 ;  /* 0x000000581c297211 */ /* 0x000fc400028f16ff */
[----:B------:R-:W-:Y:S02]  /*29a0*/  LEA.HI.X.SX32 R37, R32, R88, 0x2, P2 ;  /* 0x0000005820257211 */ /* 0x000fe400010f16ff */
[----:B------:R-:W-:Y:S02]  /*29b0*/  LEA R48, P6, R81, R86, 0x2 ;  /* 0x0000005651307211 */ /* 0x000fe400078c10ff */
[----:B------:R-:W-:Y:S02]  /*29c0*/  LEA.HI.X.SX32 R51, R43, R88, 0x2, P0 ;  /* 0x000000582b337211 */ /* 0x000fe400000f16ff */
[-C--:B------:R-:W-:Y:S02]  /*29d0*/  LEA R78, P5, R35, R86.reuse, 0x2 ;  /* 0x00000056234e7211 */ /* 0x080fe400078a10ff */
[-C--:B------:R-:W-:Y:S02]  /*29e0*/  LEA R38, P2, R45, R86.reuse, 0x2 ;  /* 0x000000562d267211 */ /* 0x080fe400078410ff */
[----:B------:R-:W-:-:S02]  /*29f0*/  LEA R28, P0, R82, R86, 0x2 ;  /* 0x00000056521c7211 */ /* 0x000fc400078010ff */
[-C--:B------:R-:W-:Y:S02]  /*2a00*/  LEA.HI.X.SX32 R31, R44, R88.reuse, 0x2, P1 ;  /* 0x000000582c1f7211 */ /* 0x080fe400008f16ff */
[-C--:B------:R-:W-:Y:S02]  /*2a10*/  LEA.HI.X.SX32 R43, R49, R88.reuse, 0x2, P3 ;  /* 0x00000058312b7211 */ /* 0x080fe400018f16ff */
[----:B------:R-:W-:Y:S02]  /*2a20*/  LEA.HI.X.SX32 R69, R63, R88, 0x2, P4 ;  /* 0x000000583f457211 */ /* 0x000fe400020f16ff */
[-C--:B------:R-:W-:Y:S02]  /*2a30*/  LEA R44, P3, R85, R86.reuse, 0x2 ;  /* 0x00000056552c7211 */ /* 0x080fe400078610ff */
[----:B------:R-:W-:Y:S02]  /*2a40*/  LEA R34, P4, R13, R86, 0x2 ;  /* 0x000000560d227211 */ /* 0x000fe400078810ff */
[----:B------:R-:W-:-:S02]  /*2a50*/  IADD3 R89, R6, -0x2, RZ ;  /* 0xfffffffe06597810 */ /* 0x000fc40007ffe0ff */
[-C--:B------:R-:W-:Y:S02]  /*2a60*/  LEA.HI.X.SX32 R49, R81, R88.reuse, 0x2, P6 ;  /* 0x0000005851317211 */ /* 0x080fe400030f16ff */
[-C--:B------:R-:W-:Y:S02]  /*2a70*/  LEA.HI.X.SX32 R79, R35, R88.reuse, 0x2, P5 ;  /* 0x00000058234f7211 */ /* 0x080fe400028f16ff */
[-C--:B------:R-:W-:Y:S02]  /*2a80*/  LEA.HI.X.SX32 R39, R45, R88.reuse, 0x2, P2 ;  /* 0x000000582d277211 */ /* 0x080fe400010f16ff */
[-C--:B------:R-:W-:Y:S02]  /*2a90*/  LEA.HI.X.SX32 R29, R82, R88.reuse, 0x2, P0 ;  /* 0x00000058521d7211 */ /* 0x080fe400000f16ff */
[----:B------:R-:W-:Y:S02]  /*2aa0*/  ISETP.GE.U32.AND P6, PT, R87, 0x7fffffc0, PT ;  /* 0x7fffffc05700780c */ /* 0x000fe40003fc6070 */
[-C--:B------:R-:W-:Y:S01]  /*2ab0*/  LEA.HI.X.SX32 R45, R85, R88.reuse, 0x2, P3 ;  /* 0x00000058552d7211 */ /* 0x080fe200018f16ff */
[----:B------:R-:W-:Y:S01]  /*2ac0*/  IMAD R85, R184, 0x21, RZ ;  /* 0x00000021b8557824 */ /* 0x000fe200078e02ff */
[----:B------:R-:W-:-:S02]  /*2ad0*/  LEA.HI.X.SX32 R35, R13, R88, 0x2, P4 ;  /* 0x000000580d237211 */ /* 0x000fc400020f16ff */
[----:B------:R-:W-:Y:S02]  /*2ae0*/  LEA R94, P0, R4, UR6, 0x2 ;  /* 0x00000006045e7c11 */ /* 0x000fe4000f8010ff */
[----:B------:R-:W-:Y:S02]  /*2af0*/  ISETP.GE.U32.AND P3, PT, R89, 0x7fffffbf, PT ;  /* 0x7fffffbf5900780c */ /* 0x000fe40003f66070 */
[C---:B------:R-:W-:Y:S02]  /*2b00*/  LEA R92, P4, R7.reuse, UR6, 0x2 ;  /* 0x00000006075c7c11 */ /* 0x040fe4000f8810ff */
[----:B------:R-:W-:Y:S02]  /*2b10*/  LEA R32, P2, R84, R86, 0x2 ;  /* 0x0000005654207211 */ /* 0x000fe400078410ff */
[----:B------:R-:W-:Y:S01]  /*2b20*/  LEA.HI.X.SX32 R95, R4, UR7, 0x2, P0 ;  /* 0x00000007045f7c11 */ /* 0x000fe200080f16ff */
[----:B------:R-:W-:Y:S01]  /*2b30*/  VIADD R4, R6, 0xffffffdd ;  /* 0xffffffdd06047836 */ /* 0x000fe20000000000 */
[----:B------:R-:W-:-:S02]  /*2b40*/  LEA.HI.X.SX32 R93, R7, UR7, 0x2, P4 ;  /* 0x00000007075d7c11 */ /* 0x000fc4000a0f16ff */
[----:B------:R-:W-:Y:S01]  /*2b50*/  LEA.HI.X.SX32 R33, R84, R88, 0x2, P2 ;  /* 0x0000005854217211 */ /* 0x000fe200010f16ff */
[----:B------:R-:W-:Y:S01]  /*2b60*/  IMAD.WIDE R226, R184, 0x4, R94 ;  /* 0x00000004b8e27825 */ /* 0x000fe200078e025e */
[----:B------:R-:W-:Y:S02]  /*2b70*/  LEA R20, P5, R80, R86, 0x2 ;  /* 0x0000005650147211 */ /* 0x000fe400078a10ff */
[----:B------:R-:W-:Y:S01]  /*2b80*/  ISETP.GE.U32.AND P2, PT, R91, 0x7fffffbe, PT ;  /* 0x7fffffbe5b00780c */ /* 0x000fe20003f46070 */
[----:B------:R-:W-:Y:S01]  /*2b90*/  IMAD.WIDE R230, R184, 0x4, R92 ;  /* 0x00000004b8e67825 */ /* 0x000fe200078e025c */
[----:B------:R-:W-:Y:S02]  /*2ba0*/  IADD3 R244, R2, UR8, RZ ;  /* 0x0000000802f47c10 */ /* 0x000fe4000fffe0ff */
[----:B------:R-:W-:Y:S01]  /*2bb0*/  ISETP.GE.U32.AND P4, PT, R4, 0x7fffff9e, PT ;  /* 0x7fffff9e0400780c */ /* 0x000fe20003f86070 */
[----:B------:R-:W-:Y:S01]  /*2bc0*/  VIADD R4, R6, 0xfffffffb ;  /* 0xfffffffb06047836 */ /* 0x000fe20000000000 */
[----:B------:R-:W-:Y:S01]  /*2bd0*/  SHF.L.U32 R7, R184, 0x1, RZ ;  /* 0x00000001b8077819 */ /* 0x000fe200000006ff */
[----:B------:R-:W-:Y:S01]  /*2be0*/  @!PT LDS RZ, [RZ] ;  /* 0x00000000fffff984 */ /* 0x000fe20000000800 */
[----:B------:R-:W-:Y:S01]  /*2bf0*/  @!PT LDS RZ, [RZ] ;  /* 0x00000000fffff984 */ /* 0x000fe20000000800 */
[----:B------:R-:W-:Y:S01]  /*2c00*/  @!PT LDS RZ, [RZ] ;  /* 0x00000000fffff984 */ /* 0x000fe20000000800 */
[----:B------:R-:W-:Y:S01]  /*2c10*/  LDGSTS.E [R244], desc[UR16][R94.64], !P6 ;  /* 0x000000005ef47fae */ /* 0x000fe2000f121850 */
[----:B------:R-:W-:Y:S01]  /*2c20*/  LEA.HI.X.SX32 R21, R80, R88, 0x2, P5 ;  /* 0x0000005850157211 */ /* 0x000fe200028f16ff */
[--C-:B------:R-:W-:Y:S01]  /*2c30*/  IMAD.WIDE R110, R97, 0x4, R94.reuse ;  /* 0x00000004616e7825 */ /* 0x100fe200078e025e */
[----:B------:R-:W-:Y:S01]  /*2c40*/  ISETP.GE.U32.AND P5, PT, R8, 0x7fffffbd, PT ;  /* 0x7fffffbd0800780c */ /* 0x000fe20003fa6070 */
[----:B------:R-:W-:Y:S01]  /*2c50*/  LDGSTS.E [R244+0x4000], desc[UR16][R92.64], !P6 ;  /* 0x040000005cf47fae */ /* 0x000fe2000f121850 */
[----:B------:R-:W-:Y:S01]  /*2c60*/  LEA R62, P1, R83, R86, 0x2 ;  /* 0x00000056533e7211 */ /* 0x000fe200078210ff */
[----:B------:R-:W-:Y:S01]  /*2c70*/  IMAD.WIDE R200, R7, 0x4, R94 ;  /* 0x0000000407c87825 */ /* 0x000fe200078e025e */
[----:B------:R-:W-:Y:S01]  /*2c80*/  IADD3 R9, R6, -0x21, RZ ;  /* 0xffffffdf06097810 */ /* 0x000fe20007ffe0ff */
[----:B------:R-:W-:Y:S01]  /*2c90*/  LDGSTS.E [R244+0x4], desc[UR16][R226.64], !P3 ;  /* 0x00004000e2f47fae */ /* 0x000fe2000d921850 */
[----:B------:R-:W-:Y:S01]  /*2ca0*/  LEA.HI.X.SX32 R63, R83, R88, 0x2, P1 ;  /* 0x00000058533f7211 */ /* 0x000fe200008f16ff */
[----:B------:R-:W-:Y:S01]  /*2cb0*/  IMAD.WIDE R194, R7, 0x4, R92 ;  /* 0x0000000407c27825 */ /* 0x000fe200078e025c */
[----:B------:R-:W-:Y:S01]  /*2cc0*/  ISETP.GE.U32.AND P1, PT, R9, 0x7fffffa0, PT ;  /* 0x7fffffa00900780c */ /* 0x000fe20003f26070 */
[----:B------:R-:W-:Y:S01]  /*2cd0*/  LDGSTS.E [R244+0x4004], desc[UR16][R230.64], !P3 ;  /* 0x04004000e6f47fae */ /* 0x000fe2000d921850 */
[----:B------:R-:W-:Y:S01]  /*2ce0*/  ISETP.GE.U32.AND P3, PT, R4, 0x7fffffbc, PT ;  /* 0x7fffffbc0400780c */ /* 0x000fe20003f66070 */
[----:B------:R-:W-:Y:S01]  /*2cf0*/  IMAD R7, R184, 0x3, RZ ;  /* 0x00000003b8077824 */ /* 0x000fe200078e02ff */
[----:B------:R-:W-:Y:S01]  /*2d00*/  IADD3 R15, R0, UR8, RZ ;  /* 0x00000008000f7c10 */ /* 0x000fe2000fffe0ff */
[C---:B------:R-:W-:Y:S01]  /*2d10*/  VIADD R8, R6.reuse, 0xffffffde ;  /* 0xffffffde06087836 */ /* 0x040fe20000000000 */
[----:B------:R-:W-:Y:S01]  /*2d20*/  LDGSTS.E [R244+0x8], desc[UR16][R200.64], !P2 ;  /* 0x00008000c8f47fae */ /* 0x000fe2000d121850 */
[----:B------:R-:W-:-:S02]  /*2d30*/  VIADD R4, R6, 0xfffffffa ;  /* 0xfffffffa06047836 */ /* 0x000fc40000000000 */
[C---:B------:R-:W-:Y:S01]  /*2d40*/  IMAD.WIDE R198, R7.reuse, 0x4, R94 ;  /* 0x0000000407c67825 */ /* 0x040fe200078e025e */
[----:B------:R-:W-:Y:S01]  /*2d50*/  LDGSTS.E [R244+0x4008], desc[UR16][R194.64], !P2 ;  /* 0x04008000c2f47fae */ /* 0x000fe2000d121850 */
[----:B------:R-:W-:Y:S02]  /*2d60*/  ISETP.GE.U32.AND P0, PT, R8, 0x7fffff9f, PT ;  /* 0x7fffff9f0800780c */ /* 0x000fe40003f06070 */
[--C-:B------:R-:W-:Y:S01]  /*2d70*/  IMAD.WIDE R152, R7, 0x4, R92.reuse ;  /* 0x0000000407987825 */ /* 0x100fe200078e025c */
[----:B------:R-:W-:Y:S01]  /*2d80*/  ISETP.GE.U32.AND P2, PT, R4, 0x7fffffbb, PT ;  /* 0x7fffffbb0400780c */ /* 0x000fe20003f46070 */
[----:B------:R-:W-:Y:S01]  /*2d90*/  LDGSTS.E [R244+0xc], desc[UR16][R198.64], !P5 ;  /* 0x0000c000c6f47fae */ /* 0x000fe2000e921850 */
[C---:B------:R-:W-:Y:S01]  /*2da0*/  IADD3 R4, R6.reuse, -0x7, RZ ;  /* 0xfffffff906047810 */ /* 0x040fe20007ffe0ff */
[C---:B------:R-:W-:Y:S01]  /*2db0*/  VIADD R8, R6.reuse, 0xffffffdc ;  /* 0xffffffdc06087836 */ /* 0x040fe20000000000 */
[----:B------:R-:W-:Y:S01]  /*2dc0*/  IADD3 R7, R6, -0x26, RZ ;  /* 0xffffffda06077810 */ /* 0x000fe20007ffe0ff */
[----:B------:R2:W-:Y:S01]  /*2dd0*/  LDGSTS.E [R244+0x400c], desc[UR16][R152.64], !P5 ;  /* 0x0400c00098f47fae */ /* 0x0005e2000e921850 */
[----:B------:R-:W-:Y:S01]  /*2de0*/  IMAD.WIDE R96, R97, 0x4, R92 ;  /* 0x0000000461607825 */ /* 0x000fe200078e025c */
[----:B------:R-:W-:-:S02]  /*2df0*/  ISETP.GE.U32.AND P5, PT, R4, 0x7fffffba, PT ;  /* 0x7fffffba0400780c */ /* 0x000fc40003fa6070 */
[----:B------:R-:W-:Y:S01]  /*2e00*/  ISETP.GE.U32.AND P6, PT, R8, 0x7fffff9d, PT ;  /* 0x7fffff9d0800780c */ /* 0x000fe20003fc6070 */
[----:B------:R-:W-:Y:S01]  /*2e10*/  VIADD R4, R6, 0xfffffff8 ;  /* 0xfffffff806047836 */ /* 0x000fe20000000000 */
[----:B------:R-:W-:Y:S01]  /*2e20*/  LDGSTS.E [R244+0x8000], desc[UR16][R110.64], !P1 ;  /* 0x080000006ef47fae */ /* 0x000fe2000c921850 */
[----:B------:R-:W-:Y:S02]  /*2e30*/  IMAD R91, R184, 0x22, RZ ;  /* 0x00000022b85b7824 */ /* 0x000fe400078e02ff */
[C---:B------:R-:W-:Y:S01]  /*2e40*/  IMAD.WIDE R86, R85.reuse, 0x4, R94 ;  /* 0x0000000455567825 */ /* 0x040fe200078e025e */
[----:B------:R-:W-:Y:S01]  /*2e50*/  LDGSTS.E [R244+0xc000], desc[UR16][R96.64], !P1 ;  /* 0x0c00000060f47fae */ /* 0x000fe2000c921850 */
[----:B------:R-:W-:Y:S02]  /*2e60*/  ISETP.GE.U32.AND P1, PT, R4, 0x7fffffb9, PT ;  /* 0x7fffffb90400780c */ /* 0x000fe40003f26070 */
[----:B------:R-:W-:Y:S01]  /*2e70*/  IMAD.WIDE R84, R85, 0x4, R92 ;  /* 0x0000000455547825 */ /* 0x000fe200078e025c */
[----:B------:R-:W-:Y:S03]  /*2e80*/  LDGSTS.E [R244+0x8004], desc[UR16][R86.64], !P0 ;  /* 0x0800400056f47fae */ /* 0x000fe6000c121850 */
[C---:B------:R-:W-:Y:S01]  /*2e90*/  IMAD.WIDE R88, R91.reuse, 0x4, R94 ;  /* 0x000000045b587825 */ /* 0x040fe200078e025e */
[----:B------:R-:W-:Y:S03]  /*2ea0*/  LDGSTS.E [R244+0xc004], desc[UR16][R84.64], !P0 ;  /* 0x0c00400054f47fae */ /* 0x000fe6000c121850 */
[----:B------:R-:W-:Y:S01]  /*2eb0*/  IMAD.WIDE R90, R91, 0x4, R92 ;  /* 0x000000045b5a7825 */ /* 0x000fe200078e025c */
[----:B------:R-:W-:Y:S03]  /*2ec0*/  LDGSTS.E [R244+0x8008], desc[UR16][R88.64], !P4 ;  /* 0x0800800058f47fae */ /* 0x000fe6000e121850 */
[----:B------:R-:W-:Y:S01]  /*2ed0*/  VIADD R4, R6, 0xffffffdb ;  /* 0xffffffdb06047836 */ /* 0x000fe20000000000 */
[----:B------:R-:W-:Y:S01]  /*2ee0*/  LDGSTS.E [R244+0xc008], desc[UR16][R90.64], !P4 ;  /* 0x0c0080005af47fae */ /* 0x000fe2000e121850 */
[----:B------:R-:W-:Y:S01]  /*2ef0*/  IMAD.WIDE R106, R103, 0x4, R94 ;  /* 0x00000004676a7825 */ /* 0x000fe200078e025e */
[----:B------:R-:W-:-:S02]  /*2f00*/  ISETP.GE.U32.AND P4, PT, R7, 0x7fffff9b, PT ;  /* 0x7fffff9b0700780c */ /* 0x000fc40003f86070 */
[----:B------:R-:W-:Y:S01]  /*2f10*/  ISETP.GE.U32.AND P0, PT, R4, 0x7fffff9c, PT ;  /* 0x7fffff9c0400780c */ /* 0x000fe20003f06070 */
[----:B------:R-:W-:Y:S01]  /*2f20*/  IMAD.WIDE R102, R103, 0x4, R92 ;  /* 0x0000000467667825 */ /* 0x000fe200078e025c */
[----:B------:R-:W-:Y:S03]  /*2f30*/  LDGSTS.E [R244+0x800c], desc[UR16][R106.64], !P6 ;  /* 0x0800c0006af47fae */ /* 0x000fe6000f121850 */
[----:B------:R-:W-:Y:S01]  /*2f40*/  IMAD.SHL.U32 R7, R184, 0x4, RZ ;  /* 0x00000004b8077824 */ /* 0x000fe200078e00ff */
[----:B------:R-:W-:Y:S01]  /*2f50*/  LDGSTS.E [R244+0xc00c], desc[UR16][R102.64], !P6 ;  /* 0x0c00c00066f47fae */ /* 0x000fe2000f121850 */
[----:B------:R-:W-:Y:S02]  /*2f60*/  VIADD R4, R6, 0xffffffd9 ;  /* 0xffffffd906047836 */ /* 0x000fe40000000000 */
[C---:B------:R-:W-:Y:S01]  /*2f70*/  IMAD.WIDE R10, R7.reuse, 0x4, R94 ;  /* 0x00000004070a7825 */ /* 0x040fe200078e025e */
[----:B------:R-:W-:Y:S02]  /*2f80*/  STL.64 [R1+0x58], R152 ;  /* 0x0000589801007387 */ /* 0x000fe40000100a00 */
[----:B------:R-:W-:Y:S01]  /*2f90*/  ISETP.GE.U32.AND P6, PT, R4, 0x7fffff9a, PT ;  /* 0x7fffff9a0400780c */ /* 0x000fe20003fc6070 */
[----:B------:R-:W-:Y:S01]  /*2fa0*/  IMAD.WIDE R8, R7, 0x4, R92 ;  /* 0x0000000407087825 */ /* 0x000fe200078e025c */
[----:B------:R3:W-:Y:S03]  /*2fb0*/  STL [R1+0x448], R0 ;  /* 0x0004480001007387 */ /* 0x0007e60000100800 */
[----:B------:R-:W-:Y:S01]  /*2fc0*/  VIADD R4, R6, 0xffffffd8 ;  /* 0xffffffd806047836 */ /* 0x000fe20000000000 */
[----:B------:R-:W-:Y:S01]  /*2fd0*/  STL.64 [R1+0x50], R10 ;  /* 0x0000500a01007387 */ /* 0x000fe20000100a00 */
[----:B------:R-:W-:-:S02]  /*2fe0*/  IMAD R7, R184, 0x5, RZ ;  /* 0x00000005b8077824 */ /* 0x000fc400078e02ff */
[--C-:B------:R-:W-:Y:S01]  /*2ff0*/  IMAD.WIDE R124, R109, 0x4, R94.reuse ;  /* 0x000000046d7c7825 */ /* 0x100fe200078e025e */
[----:B------:R-:W-:Y:S01]  /*3000*/  LDGSTS.E [R15], desc[UR16][R10.64], !P3 ;  /* 0x000000000a0f7fae */ /* 0x000fe2000d921850 */
[----:B---3--:R-:W-:Y:S02]  /*3010*/  LOP3.LUT R0, R2, 0x20, RZ, 0x3c, !PT ;  /* 0x0000002002007812 */ /* 0x008fe400078e3cff */
[C---:B------:R-:W-:Y:S01]  /*3020*/  IMAD.WIDE R154, R7.reuse, 0x4, R94 ;  /* 0x00000004079a7825 */ /* 0x040fe200078e025e */
[----:B------:R3:W-:Y:S03]  /*3030*/  STL.64 [R1+0x48], R8 ;  /* 0x0000480801007387 */ /* 0x0007e60000100a00 */
[----:B--2---:R-:W-:Y:S01]  /*3040*/  IMAD.WIDE R152, R7, 0x4, R92 ;  /* 0x0000000407987825 */ /* 0x004fe200078e025c */
[----:B------:R3:W-:Y:S01]  /*3050*/  LDGSTS.E [R15+0x4000], desc[UR16][R8.64], !P3 ;  /* 0x04000000080f7fae */ /* 0x0007e2000d921850 */
[----:B------:R-:W-:-:S02]  /*3060*/  ISETP.GE.U32.AND P3, PT, R4, 0x7fffff99, PT ;  /* 0x7fffff990400780c */ /* 0x000fc40003f66070 */
[----:B------:R-:W-:Y:S01]  /*3070*/  VIADD R4, R6, 0xfffffff7 ;  /* 0xfffffff706047836 */ /* 0x000fe20000000000 */
[----:B------:R-:W-:Y:S01]  /*3080*/  LDGSTS.E [R15+0x4], desc[UR16][R154.64], !P2 ;  /* 0x000040009a0f7fae */ /* 0x000fe2000d121850 */
[----:B------:R-:W-:Y:S02]  /*3090*/  IMAD R7, R184, 0x7, RZ ;  /* 0x00000007b8077824 */ /* 0x000fe400078e02ff */
[--C-:B------:R-:W-:Y:S01]  /*30a0*/  IMAD.WIDE R108, R109, 0x4, R92.reuse ;  /* 0x000000046d6c7825 */ /* 0x100fe200078e025c */
[----:B------:R-:W-:Y:S01]  /*30b0*/  LDGSTS.E [R15+0x4004], desc[UR16][R152.64], !P2 ;  /* 0x04004000980f7fae */ /* 0x000fe2000d121850 */
[----:B------:R-:W-:Y:S02]  /*30c0*/  ISETP.GE.U32.AND P2, PT, R4, 0x7fffffb8, PT ;  /* 0x7fffffb80400780c */ /* 0x000fe40003f46070 */
[----:B------:R-:W-:Y:S01]  /*30d0*/  IADD3 R4, R6, -0xa, RZ ;  /* 0xfffffff606047810 */ /* 0x000fe20007ffe0ff */
[----:B---3--:R-:W-:Y:S01]  /*30e0*/  IMAD R9, R184, 0x6, RZ ;  /* 0x00000006b8097824 */ /* 0x008fe200078e02ff */
[----:B------:R-:W-:Y:S01]  /*30f0*/  STL.64 [R1+0x40], R154 ;  /* 0x0000409a01007387 */ /* 0x000fe20000100a00 */
[----:B------:R-:W-:-:S03]  /*3100*/  IMAD.WIDE R188, R7, 0x4, R92 ;  /* 0x0000000407bc7825 */ /* 0x000fc600078e025c */
[----:B------:R-:W-:Y:S01]  /*3110*/  STL.64 [R1+0x38], R152 ;  /* 0x0000389801007387 */ /* 0x000fe20000100a00 */
[----:B------:R-:W-:-:S04]  /*3120*/  IMAD.WIDE R12, R9, 0x4, R94 ;  /* 0x00000004090c7825 */ /* 0x000fc800078e025e */
[----:B------:R-:W-:Y:S01]  /*3130*/  IMAD.WIDE R10, R9, 0x4, R92 ;  /* 0x00000004090a7825 */ /* 0x000fe200078e025c */
[----:B------:R-:W-:Y:S03]  /*3140*/  LDGSTS.E [R15+0x8], desc[UR16][R12.64], !P5 ;  /* 0x000080000c0f7fae */ /* 0x000fe6000e921850 */
[--C-:B------:R-:W-:Y:S01]  /*3150*/  IMAD.WIDE R8, R7, 0x4, R94.reuse ;  /* 0x0000000407087825 */ /* 0x100fe200078e025e */
[----:B------:R2:W-:Y:S01]  /*3160*/  LDGSTS.E [R15+0x4008], desc[UR16][R10.64], !P5 ;  /* 0x040080000a0f7fae */ /* 0x0005e2000e921850 */
[----:B------:R-:W-:Y:S02]  /*3170*/  ISETP.GE.U32.AND P5, PT, R4, 0x7fffffb7, PT ;  /* 0x7fffffb70400780c */ /* 0x000fe40003fa6070 */
[----:B------:R-:W-:Y:S01]  /*3180*/  VIADD R4, R6, 0xfffffff5 ;  /* 0xfffffff506047836 */ /* 0x000fe20000000000 */
[----:B------:R3:W-:Y:S01]  /*3190*/  LDGSTS.E [R15+0xc], desc[UR16][R8.64], !P1 ;  /* 0x0000c000080f7fae */ /* 0x0007e2000c921850 */
[----:B------:R-:W-:-:S03]  /*31a0*/  IMAD.WIDE R100, R99, 0x4, R94 ;  /* 0x0000000463647825 */ /* 0x000fc600078e025e */
[----:B------:R4:W-:Y:S01]  /*31b0*/  LDGSTS.E [R15+0x400c], desc[UR16][R188.64], !P1 ;  /* 0x0400c000bc0f7fae */ /* 0x0009e2000c921850 */
[----:B------:R-:W-:Y:S01]  /*31c0*/  ISETP.GE.U32.AND P1, PT, R4, 0x7fffffb6, PT ;  /* 0x7fffffb60400780c */ /* 0x000fe20003f26070 */
[----:B------:R-:W-:Y:S02]  /*31d0*/  IMAD.WIDE R98, R99, 0x4, R92 ;  /* 0x0000000463627825 */ /* 0x000fe400078e025c */
[----:B------:R-:W-:Y:S02]  /*31e0*/  LDGSTS.E [R15+0x8000], desc[UR16][R124.64], !P0 ;  /* 0x080000007c0f7fae */ /* 0x000fe4000c121850 */
[----:B------:R-:W-:Y:S02]  /*31f0*/  VIADD R4, R6, 0xfffffff4 ;  /* 0xfffffff406047836 */ /* 0x000fe40000000000 */
[C---:B------:R-:W-:Y:S01]  /*3200*/  IMAD.WIDE R80, R105.reuse, 0x4, R94 ;  /* 0x0000000469507825 */ /* 0x040fe200078e025e */
[----:B------:R-:W-:Y:S02]  /*3210*/  LDGSTS.E [R15+0xc000], desc[UR16][R108.64], !P0 ;  /* 0x0c0000006c0f7fae */ /* 0x000fe4000c121850 */
[----:B------:R-:W-:Y:S01]  /*3220*/  ISETP.GE.U32.AND P0, PT, R4, 0x7fffffb5, PT ;  /* 0x7fffffb50400780c */ /* 0x000fe20003f06070 */
[----:B------:R-:W-:Y:S01]  /*3230*/  IMAD.WIDE R104, R105, 0x4, R92 ;  /* 0x0000000469687825 */ /* 0x000fe200078e025c */
[----:B------:R-:W-:Y:S01]  /*3240*/  LDGSTS.E [R15+0x8004], desc[UR16][R100.64], !P4 ;  /* 0x08004000640f7fae */ /* 0x000fe2000e121850 */
[----:B------:R-:W-:-:S02]  /*3250*/  IADD3 R4, R6, -0x29, RZ ;  /* 0xffffffd706047810 */ /* 0x000fc40007ffe0ff */
[----:B------:R-:W-:Y:S01]  /*3260*/  VIADD R7, R6, 0xffffffd6 ;  /* 0xffffffd606077836 */ /* 0x000fe20000000000 */
[----:B------:R-:W-:Y:S01]  /*3270*/  LDGSTS.E [R15+0xc004], desc[UR16][R98.64], !P4 ;  /* 0x0c004000620f7fae */ /* 0x000fe2000e121850 */
[C---:B------:R-:W-:Y:S01]  /*3280*/  IMAD.WIDE R120, R117.reuse, 0x4, R94 ;  /* 0x0000000475787825 */ /* 0x040fe200078e025e */
[----:B------:R-:W-:Y:S02]  /*3290*/  ISETP.GE.U32.AND P4, PT, R4, 0x7fffff98, PT ;  /* 0x7fffff980400780c */ /* 0x000fe40003f86070 */
[----:B------:R-:W-:Y:S01]  /*32a0*/  LDGSTS.E [R15+0x8008], desc[UR16][R80.64], !P6 ;  /* 0x08008000500f7fae */ /* 0x000fe2000f121850 */
[----:B------:R-:W-:Y:S01]  /*32b0*/  IMAD.WIDE R116, R117, 0x4, R92 ;  /* 0x0000000475747825 */ /* 0x000fe200078e025c */
[----:B------:R-:W-:Y:S02]  /*32c0*/  IADD3 R4, R6, -0x2b, RZ ;  /* 0xffffffd506047810 */ /* 0x000fe40007ffe0ff */
[----:B------:R-:W-:Y:S01]  /*32d0*/  LDGSTS.E [R15+0xc008], desc[UR16][R104.64], !P6 ;  /* 0x0c008000680f7fae */ /* 0x000fe2000f121850 */
[----:B------:R-:W-:Y:S01]  /*32e0*/  ISETP.GE.U32.AND P6, PT, R7, 0x7fffff97, PT ;  /* 0x7fffff970700780c */ /* 0x000fe20003fc6070 */
[----:B------:R-:W-:-:S02]  /*32f0*/  IMAD.SHL.U32 R7, R184, 0x8, RZ ;  /* 0x00000008b8077824 */ /* 0x000fc400078e00ff */
[----:B------:R-:W-:Y:S01]  /*3300*/  STL.64 [R1+0x30], R12 ;  /* 0x0000300c01007387 */ /* 0x000fe20000100a00 */
[----:B------:R-:W-:Y:S02]  /*3310*/  VIADD R14, R0, UR8 ;  /* 0x00000008000e7c36 */ /* 0x000fe40008000000 */
[C---:B------:R-:W-:Y:S01]  /*3320*/  IMAD.WIDE R248, R247.reuse, 0x4, R94 ;  /* 0x00000004f7f87825 */ /* 0x040fe200078e025e */
[----:B------:R2:W-:Y:S03]  /*3330*/  STL.64 [R1+0x28], R10 ;  /* 0x0000280a01007387 */ /* 0x0005e60000100a00 */
[----:B------:R-:W-:Y:S01]  /*3340*/  IMAD.WIDE R246, R247, 0x4, R92 ;  /* 0x00000004f7f67825 */ /* 0x000fe200078e025c */
[----:B------:R3:W-:Y:S03]  /*3350*/  STL.64 [R1+0x20], R8 ;  /* 0x0000200801007387 */ /* 0x0007e60000100a00 */
[C---:B------:R-:W-:Y:S01]  /*3360*/  IMAD.WIDE R242, R241.reuse, 0x4, R94 ;  /* 0x00000004f1f27825 */ /* 0x040fe200078e025e */
[----:B------:R-:W-:Y:S03]  /*3370*/  LDGSTS.E [R15+0x800c], desc[UR16][R120.64], !P3 ;  /* 0x0800c000780f7fae */ /* 0x000fe6000d921850 */
[----:B------:R-:W-:Y:S01]  /*3380*/  IMAD.WIDE R240, R241, 0x4, R92 ;  /* 0x00000004f1f07825 */ /* 0x000fe200078e025c */
[----:B------:R-:W-:Y:S01]  /*3390*/  LDGSTS.E [R15+0xc00c], desc[UR16][R116.64], !P3 ;  /* 0x0c00c000740f7fae */ /* 0x000fe2000d921850 */
[----:B------:R-:W-:-:S02]  /*33a0*/  ISETP.GE.U32.AND P3, PT, R4, 0x7fffff96, PT ;  /* 0x7fffff960400780c */ /* 0x000fc40003f66070 */
[C---:B--2---:R-:W-:Y:S01]  /*33b0*/  IMAD.WIDE R10, R7.reuse, 0x4, R94 ;  /* 0x00000004070a7825 */ /* 0x044fe200078e025e */
[----:B------:R-:W-:Y:S03]  /*33c0*/  STL.64 [R1+0x560], R188 ;  /* 0x000560bc01007387 */ /* 0x000fe60000100a00 */
[----:B---3--:R-:W-:Y:S01]  /*33d0*/  IMAD.WIDE R8, R7, 0x4, R92 ;  /* 0x0000000407087825 */ /* 0x008fe200078e025c */
[----:B------:R2:W-:Y:S03]  /*33e0*/  STL [R1+0x444], R0 ;  /* 0x0004440001007387 */ /* 0x0005e60000100800 */
[----:B------:R-:W-:Y:S01]  /*33f0*/  VIADD R4, R6, 0xffffffd4 ;  /* 0xffffffd406047836 */ /* 0x000fe20000000000 */
[----:B------:R-:W-:Y:S01]  /*3400*/  STL.64 [R1+0x10], R10 ;  /* 0x0000100a01007387 */ /* 0x000fe20000100a00 */
[----:B------:R-:W-:-:S03]  /*3410*/  IMAD.WIDE R130, R123, 0x4, R94 ;  /* 0x000000047b827825 */ /* 0x000fc600078e025e */
[----:B------:R-:W-:Y:S01]  /*3420*/  LDGSTS.E [R14], desc[UR16][R10.64], !P2 ;  /* 0x000000000a0e7fae */ /* 0x000fe2000d121850 */
[----:B------:R-:W-:Y:S01]  /*3430*/  IMAD.WIDE R122, R123, 0x4, R92 ;  /* 0x000000047b7a7825 */ /* 0x000fe200078e025c */
[----:B--2---:R-:W-:Y:S02]  /*3440*/  LOP3.LUT R0, R2, 0x30, RZ, 0x3c, !PT ;  /* 0x0000003002007812 */ /* 0x004fe400078e3cff */
[----:B------:R2:W-:Y:S01]  /*3450*/  STL.64 [R1+0x8], R8 ;  /* 0x0000080801007387 */ /* 0x0005e20000100a00 */
[C---:B------:R-:W-:Y:S01]  /*3460*/  IMAD.WIDE R114, R113.reuse, 0x4, R94 ;  /* 0x0000000471727825 */ /* 0x040fe200078e025e */
[----:B----4-:R-:W-:Y:S02]  /*3470*/  MOV R189, R199 ;  /* 0x000000c700bd7202 */ /* 0x010fe40000000f00 */
[----:B------:R2:W-:Y:S01]  /*3480*/  LDGSTS.E [R14+0x4000], desc[UR16][R8.64], !P2 ;  /* 0x04000000080e7fae */ /* 0x0005e2000d121850 */
[----:B------:R-:W-:Y:S01]  /*3490*/  ISETP.GE.U32.AND P2, PT, R4, 0x7fffff95, PT ;  /* 0x7fffff950400780c */ /* 0x000fe20003f46070 */
[----:B------:R-:W-:Y:S01]  /*34a0*/  IMAD.WIDE R112, R113, 0x4, R92 ;  /* 0x0000000471707825 */ /* 0x000fe200078e025c */
[----:B------:R-:W-:-:S03]  /*34b0*/  IADD3 R4, R6, -0xd, RZ ;  /* 0xfffffff306047810 */ /* 0x000fc60007ffe0ff */
[----:B------:R-:W-:-:S04]  /*34c0*/  IMAD.WIDE R82, R119, 0x4, R94 ;  /* 0x0000000477527825 */ /* 0x000fc800078e025e */
[----:B------:R-:W-:-:S04]  /*34d0*/  IMAD.WIDE R118, R119, 0x4, R92 ;  /* 0x0000000477767825 */ /* 0x000fc800078e025c */
[----:B--2---:R-:W-:-:S04]  /*34e0*/  IMAD.WIDE R8, R251, 0x4, R94 ;  /* 0x00000004fb087825 */ /* 0x004fc800078e025e */
[----:B------:R-:W-:Y:S01]  /*34f0*/  IMAD.WIDE R250, R251, 0x4, R92 ;  /* 0x00000004fbfa7825 */ /* 0x000fe200078e025c */
[----:B------:R2:W-:Y:S03]  /*3500*/  LDGSTS.E [R14+0x4], desc[UR16][R8.64], !P5 ;  /* 0x00004000080e7fae */ /* 0x0005e6000e921850 */
[C---:B------:R-:W-:Y:S01]  /*3510*/  IMAD.WIDE R128, R127.reuse, 0x4, R94 ;  /* 0x000000047f807825 */ /* 0x040fe200078e025e */
[----:B------:R3:W-:Y:S01]  /*3520*/  LDGSTS.E [R14+0x4004], desc[UR16][R250.64], !P5 ;  /* 0x04004000fa0e7fae */ /* 0x0007e2000e921850 */
[----:B------:R-:W-:Y:S02]  /*3530*/  ISETP.GE.U32.AND P5, PT, R4, 0x7fffffb4, PT ;  /* 0x7fffffb40400780c */ /* 0x000fe40003fa6070 */
[----:B------:R-:W-:Y:S01]  /*3540*/  VIADD R4, R6, 0xfffffff2 ;  /* 0xfffffff206047836 */ /* 0x000fe20000000000 */
[----:B------:R4:W-:Y:S01]  /*3550*/  LDGSTS.E [R14+0x8], desc[UR16][R248.64], !P1 ;  /* 0x00008000f80e7fae */ /* 0x0009e2000c921850 */
[----:B------:R-:W-:-:S03]  /*3560*/  IMAD.WIDE R126, R127, 0x4, R92 ;  /* 0x000000047f7e7825 */ /* 0x000fc600078e025c */
[----:B------:R1:W-:Y:S01]  /*3570*/  LDGSTS.E [R14+0x4008], desc[UR16][R246.64], !P1 ;  /* 0x04008000f60e7fae */ /* 0x0003e2000c921850 */
[----:B------:R-:W-:Y:S01]  /*3580*/  ISETP.GE.U32.AND P1, PT, R4, 0x7fffffb3, PT ;  /* 0x7fffffb30400780c */ /* 0x000fe20003f26070 */
[----:B------:R-:W-:Y:S02]  /*3590*/  VIADD R4, R6, 0xfffffff1 ;  /* 0xfffffff106047836 */ /* 0x000fe40000000000 */
[----:B------:R1:W-:Y:S01]  /*35a0*/  LDGSTS.E [R14+0xc], desc[UR16][R242.64], !P0 ;  /* 0x0000c000f20e7fae */ /* 0x0003e2000c121850 */
[----:B------:R-:W-:Y:S02]  /*35b0*/  VIADD R13, R0, UR8 ;  /* 0x00000008000d7c36 */ /* 0x000fe40008000000 */
[C---:B------:R-:W-:Y:S01]  /*35c0*/  IMAD.WIDE R238, R237.reuse, 0x4, R94 ;  /* 0x00000004edee7825 */ /* 0x040fe200078e025e */
[----:B------:R1:W-:Y:S01]  /*35d0*/  LDGSTS.E [R14+0x400c], desc[UR16][R240.64], !P0 ;  /* 0x0400c000f00e7fae */ /* 0x0003e2000c121850 */
[----:B------:R-:W-:Y:S02]  /*35e0*/  ISETP.GE.U32.AND P0, PT, R4, 0x7fffffb2, PT ;  /* 0x7fffffb20400780c */ /* 0x000fe40003f06070 */
[----:B------:R-:W-:Y:S01]  /*35f0*/  IADD3 R4, R6, -0x10, RZ ;  /* 0xfffffff006047810 */ /* 0x000fe20007ffe0ff */
[----:B------:R-:W-:Y:S01]  /*3600*/  LDGSTS.E [R14+0x8000], desc[UR16][R130.64], !P4 ;  /* 0x08000000820e7fae */ /* 0x000fe2000e121850 */
[----:B------:R-:W-:-:S03]  /*3610*/  IMAD.WIDE R236, R237, 0x4, R92 ;  /* 0x00000004edec7825 */ /* 0x000fc600078e025c */
[----:B------:R-:W-:Y:S01]  /*3620*/  LDGSTS.E [R14+0xc000], desc[UR16][R122.64], !P4 ;  /* 0x0c0000007a0e7fae */ /* 0x000fe2000e121850 */
[----:B------:R-:W-:Y:S01]  /*3630*/  ISETP.GE.U32.AND P4, PT, R4, 0x7fffffb1, PT ;  /* 0x7fffffb10400780c */ /* 0x000fe20003f86070 */
[----:B------:R-:W-:Y:S02]  /*3640*/  VIADD R4, R6, 0xffffffd3 ;  /* 0xffffffd306047836 */ /* 0x000fe40000000000 */
[----:B------:R-:W-:Y:S01]  /*3650*/  LDGSTS.E [R14+0x8004], desc[UR16][R114.64], !P6 ;  /* 0x08004000720e7fae */ /* 0x000fe2000f121850 */
[----:B------:R-:W-:-:S03]  /*3660*/  IMAD.WIDE R234, R133, 0x4, R94 ;  /* 0x0000000485ea7825 */ /* 0x000fc600078e025e */
[----:B------:R-:W-:Y:S01]  /*3670*/  LDGSTS.E [R14+0xc004], desc[UR16][R112.64], !P6 ;  /* 0x0c004000700e7fae */ /* 0x000fe2000f121850 */
[----:B------:R-:W-:Y:S01]  /*3680*/  ISETP.GE.U32.AND P6, PT, R4, 0x7fffff94, PT ;  /* 0x7fffff940400780c */ /* 0x000fe20003fc6070 */
[----:B------:R-:W-:Y:S01]  /*3690*/  IMAD.WIDE R132, R133, 0x4, R92 ;  /* 0x0000000485847825 */ /* 0x000fe200078e025c */
[----:B------:R-:W-:Y:S01]  /*36a0*/  IADD3 R4, R6, -0x2f, RZ ;  /* 0xffffffd106047810 */ /* 0x000fe20007ffe0ff */
[----:B------:R-:W-:Y:S02]  /*36b0*/  LDGSTS.E [R14+0x8008], desc[UR16][R82.64], !P3 ;  /* 0x08008000520e7fae */ /* 0x000fe4000d921850 */
[C---:B------:R-:W-:Y:S02]  /*36c0*/  IMAD.WIDE R134, R137.reuse, 0x4, R94 ;  /* 0x0000000489867825 */ /* 0x040fe400078e025e */
[----:B------:R-:W-:Y:S02]  /*36d0*/  LDGSTS.E [R14+0xc008], desc[UR16][R118.64], !P3 ;  /* 0x0c008000760e7fae */ /* 0x000fe4000d921850 */
[----:B------:R-:W-:-:S02]  /*36e0*/  IMAD.WIDE R136, R137, 0x4, R92 ;  /* 0x0000000489887825 */ /* 0x000fc400078e025c */
[----:B------:R-:W-:Y:S02]  /*36f0*/  LDGSTS.E [R14+0x800c], desc[UR16][R128.64], !P2 ;  /* 0x0800c000800e7fae */ /* 0x000fe4000d121850 */
[----:B------:R-:W-:Y:S02]  /*3700*/  VIADD R7, R6, 0xffffffd2 ;  /* 0xffffffd206077836 */ /* 0x000fe40000000000 */
[----:B------:R-:W-:Y:S01]  /*3710*/  LDGSTS.E [R14+0xc00c], desc[UR16][R126.64], !P2 ;  /* 0x0c00c0007e0e7fae */ /* 0x000fe2000d121850 */
[----:B------:R-:W-:Y:S01]  /*3720*/  ISETP.GE.U32.AND P2, PT, R4, 0x7fffff92, PT ;  /* 0x7fffff920400780c */ /* 0x000fe20003f46070 */
[----:B------:R-:W-:Y:S01]  /*3730*/  VIADD R4, R6, 0xffffffd0 ;  /* 0xffffffd006047836 */ /* 0x000fe20000000000 */
[----:B------:R-:W-:Y:S01]  /*3740*/  ISETP.GE.U32.AND P3, PT, R7, 0x7fffff93, PT ;  /* 0x7fffff930700780c */ /* 0x000fe20003f66070 */
[----:B------:R-:W-:Y:S01]  /*3750*/  LDGSTS.E [R13], desc[UR16][R238.64], !P5 ;  /* 0x00000000ee0d7fae */ /* 0x000fe2000e921850 */
[----:B------:R-:W-:-:S03]  /*3760*/  IMAD.WIDE R138, R141, 0x4, R94 ;  /* 0x000000048d8a7825 */ /* 0x000fc600078e025e */
[----:B------:R-:W-:Y:S01]  /*3770*/  LDGSTS.E [R13+0x4000], desc[UR16][R236.64], !P5 ;  /* 0x04000000ec0d7fae */ /* 0x000fe2000e921850 */
[----:B------:R-:W-:Y:S01]  /*3780*/  ISETP.GE.U32.AND P5, PT, R4, 0x7fffff91, PT ;  /* 0x7fffff910400780c */ /* 0x000fe20003fa6070 */
[----:B------:R-:W-:Y:S01]  /*3790*/  IMAD.WIDE R140, R141, 0x4, R92 ;  /* 0x000000048d8c7825 */ /* 0x000fe200078e025c */
[----:B------:R-:W-:Y:S01]  /*37a0*/  IADD3 R4, R6, -0x11, RZ ;  /* 0xffffffef06047810 */ /* 0x000fe20007ffe0ff */
[----:B------:R1:W-:Y:S02]  /*37b0*/  LDGSTS.E [R13+0x4], desc[UR16][R234.64], !P1 ;  /* 0x00004000ea0d7fae */ /* 0x0003e4000c921850 */
[----:B------:R-:W-:Y:S02]  /*37c0*/  IMAD.WIDE R142, R145, 0x4, R94 ;  /* 0x00000004918e7825 */ /* 0x000fe400078e025e */
[----:B------:R-:W-:Y:S01]  /*37d0*/  LDGSTS.E [R13+0x4004], desc[UR16][R132.64], !P1 ;  /* 0x04004000840d7fae */ /* 0x000fe2000c921850 */
[----:B------:R-:W-:Y:S01]  /*37e0*/  ISETP.GE.U32.AND P1, PT, R4, 0x7fffffb0, PT ;  /* 0x7fffffb00400780c */ /* 0x000fe20003f26070 */
[----:B------:R-:W-:-:S02]  /*37f0*/  VIADD R4, R6, 0xffffffee ;  /* 0xffffffee06047836 */ /* 0x000fc40000000000 */
[----:B------:R-:W-:Y:S01]  /*3800*/  LDGSTS.E [R13+0x8], desc[UR16][R134.64], !P0 ;  /* 0x00008000860d7fae */ /* 0x000fe2000c121850 */
[----:B------:R-:W-:-:S03]  /*3810*/  IMAD.WIDE R144, R145, 0x4, R92 ;  /* 0x0000000491907825 */ /* 0x000fc600078e025c */
[----:B------:R-:W-:Y:S01]  /*3820*/  LDGSTS.E [R13+0x4008], desc[UR16][R136.64], !P0 ;  /* 0x04008000880d7fae */ /* 0x000fe2000c121850 */
[----:B------:R-:W-:Y:S01]  /*3830*/  ISETP.GE.U32.AND P0, PT, R4, 0x7fffffaf, PT ;  /* 0x7fffffaf0400780c */ /* 0x000fe20003f06070 */
[----:B------:R-:W-:Y:S02]  /*3840*/  VIADD R4, R6, 0xffffffed ;  /* 0xffffffed06047836 */ /* 0x000fe40000000000 */
[----:B------:R-:W-:Y:S01]  /*3850*/  LDGSTS.E [R13+0xc], desc[UR16][R138.64], !P4 ;  /* 0x0000c0008a0d7fae */ /* 0x000fe2000e121850 */
[----:B------:R-:W-:Y:S02]  /*3860*/  IMAD R153, R184, 0x2e, RZ ;  /* 0x0000002eb8997824 */ /* 0x000fe400078e02ff */
[C---:B------:R-:W-:Y:S01]  /*3870*/  IMAD.WIDE R146, R149.reuse, 0x4, R94 ;  /* 0x0000000495927825 */ /* 0x040fe200078e025e */
[----:B------:R-:W-:Y:S01]  /*3880*/  LDGSTS.E [R13+0x400c], desc[UR16][R140.64], !P4 ;  /* 0x0400c0008c0d7fae */ /* 0x000fe2000e121850 */
[----:B------:R-:W-:Y:S02]  /*3890*/  ISETP.GE.U32.AND P4, PT, R4, 0x7fffffae, PT ;  /* 0x7fffffae0400780c */ /* 0x000fe40003f86070 */
[----:B------:R-:W-:Y:S01]  /*38a0*/  IADD3 R4, R6, -0x14, RZ ;  /* 0xffffffec06047810 */ /* 0x000fe20007ffe0ff */
[----:B------:R2:W-:Y:S01]  /*38b0*/  STL.64 [R1], R8 ;  /* 0x0000000801007387 */ /* 0x0005e20000100a00 */
[----:B------:R-:W-:-:S03]  /*38c0*/  IMAD.WIDE R148, R149, 0x4, R92 ;  /* 0x0000000495947825 */ /* 0x000fc600078e025c */
[----:B------:R-:W-:Y:S01]  /*38d0*/  LDGSTS.E [R13+0x8000], desc[UR16][R142.64], !P6 ;  /* 0x080000008e0d7fae */ /* 0x000fe2000f121850 */
[----:B------:R-:W-:-:S03]  /*38e0*/  IMAD.WIDE R150, R153, 0x4, R94 ;  /* 0x0000000499967825 */ /* 0x000fc600078e025e */
[----:B------:R-:W-:Y:S01]  /*38f0*/  STL.64 [R1+0x538], R250 ;  /* 0x000538fa01007387 */ /* 0x000fe20000100a00 */
[----:B------:R-:W-:-:S03]  /*3900*/  IMAD.WIDE R152, R153, 0x4, R92 ;  /* 0x0000000499987825 */ /* 0x000fc600078e025c */
[----:B------:R-:W-:Y:S01]  /*3910*/  LDGSTS.E [R13+0xc000], desc[UR16][R144.64], !P6 ;  /* 0x0c000000900d7fae */ /* 0x000fe2000f121850 */
[----:B------:R-:W-:Y:S01]  /*3920*/  ISETP.GE.U32.AND P6, PT, R4, 0x7fffffad, PT ;  /* 0x7fffffad0400780c */ /* 0x000fe20003fc6070 */
[----:B------:R-:W-:Y:S01]  /*3930*/  VIADD R4, R6, 0xffffffcf ;  /* 0xffffffcf06047836 */ /* 0x000fe20000000000 */
[----:B--2---:R-:W-:Y:S01]  /*3940*/  MOV R8, R200 ;  /* 0x000000c800087202 */ /* 0x004fe20000000f00 */
[----:B------:R-:W-:Y:S01]  /*3950*/  STL.64 [R1+0x520], R248 ;  /* 0x000520f801007387 */ /* 0x000fe20000100a00 */
[----:B------:R-:W-:-:S03]  /*3960*/  IMAD.WIDE R154, R157, 0x4, R94 ;  /* 0x000000049d9a7825 */ /* 0x000fc600078e025e */
[----:B------:R-:W-:Y:S01]  /*3970*/  STL.64 [R1+0x528], R246 ;  /* 0x000528f601007387 */ /* 0x000fe20000100a00 */
[----:B------:R-:W-:-:S03]  /*3980*/  IMAD.WIDE R156, R157, 0x4, R92 ;  /* 0x000000049d9c7825 */ /* 0x000fc600078e025c */
[----:B------:R-:W-:Y:S01]  /*3990*/  STL.64 [R1+0x530], R242 ;  /* 0x000530f201007387 */ /* 0x000fe20000100a00 */
[----:B------:R-:W-:-:S03]  /*39a0*/  IMAD.WIDE R158, R161, 0x4, R94 ;  /* 0x00000004a19e7825 */ /* 0x000fc600078e025e */
[----:B------:R-:W-:Y:S01]  /*39b0*/  STL.64 [R1+0x540], R240 ;  /* 0x000540f001007387 */ /* 0x000fe20000100a00 */
[----:B------:R-:W-:-:S03]  /*39c0*/  IMAD.WIDE R160, R161, 0x4, R92 ;  /* 0x00000004a1a07825 */ /* 0x000fc600078e025c */
[----:B------:R2:W-:Y:S01]  /*39d0*/  STL [R1+0x440], R0 ;  /* 0x0004400001007387 */ /* 0x0005e20000100800 */
[----:B------:R-:W-:-:S03]  /*39e0*/  IMAD.WIDE R162, R165, 0x4, R94 ;  /* 0x00000004a5a27825 */ /* 0x000fc600078e025e */
[----:B------:R-:W-:Y:S01]  /*39f0*/  LDGSTS.E [R13+0x8004], desc[UR16][R146.64], !P3 ;  /* 0x08004000920d7fae */ /* 0x000fe2000d921850 */
[----:B------:R-:W-:-:S03]  /*3a00*/  IMAD.WIDE R164, R165, 0x4, R92 ;  /* 0x00000004a5a47825 */ /* 0x000fc600078e025c */
[----:B------:R-:W-:Y:S01]  /*3a10*/  LDGSTS.E [R13+0xc004], desc[UR16][R148.64], !P3 ;  /* 0x0c004000940d7fae */ /* 0x000fe2000d921850 */
[----:B------:R-:W-:Y:S01]  /*3a20*/  ISETP.GE.U32.AND P3, PT, R4, 0x7fffff90, PT ;  /* 0x7fffff900400780c */ /* 0x000fe20003f66070 */
[----:B------:R-:W-:Y:S01]  /*3a30*/  VIADD R4, R6, 0xffffffcd ;  /* 0xffffffcd06047836 */ /* 0x000fe20000000000 */
[----:B--2---:R-:W-:Y:S01]  /*3a40*/  LOP3.LUT R0, R2, 0x40, RZ, 0x3c, !PT ;  /* 0x0000004002007812 */ /* 0x004fe200078e3cff */
[----:B------:R-:W-:Y:S01]  /*3a50*/  LDGSTS.E [R13+0x8008], desc[UR16][R150.64], !P2 ;  /* 0x08008000960d7fae */ /* 0x000fe2000d121850 */
[----:B------:R-:W-:-:S03]  /*3a60*/  IMAD.WIDE R166, R169, 0x4, R94 ;  /* 0x00000004a9a67825 */ /* 0x000fc600078e025e */
[----:B------:R2:W-:Y:S01]  /*3a70*/  LDGSTS.E [R13+0xc008], desc[UR16][R152.64], !P2 ;  /* 0x0c008000980d7fae */ /* 0x0005e2000d121850 */
[----:B------:R-:W-:Y:S02]  /*3a80*/  VIADD R10, R0, UR8 ;  /* 0x00000008000a7c36 */ /* 0x000fe40008000000 */
[----:B------:R-:W-:Y:S01]  /*3a90*/  IMAD.WIDE R168, R169, 0x4, R92 ;  /* 0x00000004a9a87825 */ /* 0x000fe200078e025c */
[----:B------:R-:W-:Y:S03]  /*3aa0*/  LDGSTS.E [R13+0x800c], desc[UR16][R154.64], !P5 ;  /* 0x0800c0009a0d7fae */ /* 0x000fe6000e921850 */
[----:B------:R-:W-:Y:S01]  /*3ab0*/  VIADD R7, R6, 0xffffffce ;  /* 0xffffffce06077836 */ /* 0x000fe20000000000 */
[----:B------:R-:W-:Y:S01]  /*3ac0*/  LDGSTS.E [R13+0xc00c], desc[UR16][R156.64], !P5 ;  /* 0x0c00c0009c0d7fae */ /* 0x000fe2000e921850 */
[----:B------:R-:W-:Y:S01]  /*3ad0*/  ISETP.GE.U32.AND P5, PT, R4, 0x7fffff8e, PT ;  /* 0x7fffff8e0400780c */ /* 0x000fe20003fa6070 */
[----:B------:R-:W-:Y:S01]  /*3ae0*/  IMAD.WIDE R170, R173, 0x4, R94 ;  /* 0x00000004adaa7825 */ /* 0x000fe200078e025e */
[C---:B------:R-:W-:Y:S01]  /*3af0*/  IADD3 R4, R6.reuse, -0x34, RZ ;  /* 0xffffffcc06047810 */ /* 0x040fe20007ffe0ff */
[----:B------:R-:W-:Y:S01]  /*3b00*/  LDGSTS.E [R10], desc[UR16][R158.64], !P1 ;  /* 0x000000009e0a7fae */ /* 0x000fe2000c921850 */
[----:B------:R-:W-:Y:S01]  /*3b10*/  ISETP.GE.U32.AND P2, PT, R7, 0x7fffff8f, PT ;  /* 0x7fffff8f0700780c */ /* 0x000fe20003f46070 */
[----:B------:R-:W-:Y:S01]  /*3b20*/  IMAD.WIDE R172, R173, 0x4, R92 ;  /* 0x00000004adac7825 */ /* 0x000fe200078e025c */
[----:B------:R-:W-:Y:S01]  /*3b30*/  IADD3 R7, R6, -0x36, RZ ;  /* 0xffffffca06077810 */ /* 0x000fe20007ffe0ff */
        /* <DEDUP_REMOVED lines=12> */
[C---:B------:R-:W-:Y:S01]  /*3c00*/  IMAD.WIDE R178, R181.reuse, 0x4, R94 ;  /* 0x00000004b5b27825 */ /* 0x040fe200078e025e */
[----:B------:R-:W-:Y:S01]  /*3c10*/  IADD3 R4, R6, -0x17, RZ ;  /* 0xffffffe906047810 */ /* 0x000fe20007ffe0ff */
[----:B------:R-:W-:Y:S02]  /*3c20*/  LDGSTS.E [R10+0xc], desc[UR16][R170.64], !P6 ;  /* 0x0000c000aa0a7fae */ /* 0x000fe4000f121850 */
[----:B------:R-:W-:Y:S02]  /*3c30*/  IMAD.WIDE R180, R181, 0x4, R92 ;  /* 0x00000004b5b47825 */ /* 0x000fe400078e025c */
[----:B------:R-:W-:Y:S01]  /*3c40*/  LDGSTS.E [R10+0x400c], desc[UR16][R172.64], !P6 ;  /* 0x0400c000ac0a7fae */ /* 0x000fe2000f121850 */
[----:B------:R-:W-:Y:S01]  /*3c50*/  ISETP.GE.U32.AND P6, PT, R4, 0x7fffffaa, PT ;  /* 0x7fffffaa0400780c */ /* 0x000fe20003fc6070 */
[----:B------:R-:W-:-:S02]  /*3c60*/  VIADD R4, R6, 0xffffffe8 ;  /* 0xffffffe806047836 */ /* 0x000fc40000000000 */
[----:B------:R-:W-:Y:S01]  /*3c70*/  LDGSTS.E [R10+0x8000], desc[UR16][R174.64], !P3 ;  /* 0x08000000ae0a7fae */ /* 0x000fe2000d921850 */
[----:B------:R-:W-:-:S03]  /*3c80*/  IMAD.WIDE R182, R187, 0x4, R94 ;  /* 0x00000004bbb67825 */ /* 0x000fc600078e025e */
[----:B------:R-:W-:Y:S01]  /*3c90*/  STL.64 [R1+0x568], R14 ;  /* 0x0005680e01007387 */ /* 0x000fe20000100a00 */
[----:B------:R-:W-:-:S03]  /*3ca0*/  IMAD.WIDE R186, R187, 0x4, R92 ;  /* 0x00000004bbba7825 */ /* 0x000fc600078e025c */
[----:B------:R-:W-:Y:S01]  /*3cb0*/  LDGSTS.E [R10+0xc000], desc[UR16][R176.64], !P3 ;  /* 0x0c000000b00a7fae */ /* 0x000fe2000d921850 */
[----:B------:R-:W-:Y:S01]  /*3cc0*/  ISETP.GE.U32.AND P3, PT, R4, 0x7fffffa9, PT ;  /* 0x7fffffa90400780c */ /* 0x000fe20003f66070 */
[----:B------:R-:W-:Y:S02]  /*3cd0*/  VIADD R4, R6, 0xffffffcb ;  /* 0xffffffcb06047836 */ /* 0x000fe40000000000 */
[----:B------:R-:W-:Y:S01]  /*3ce0*/  STL.64 [R1+0x548], R238 ;  /* 0x000548ee01007387 */ /* 0x000fe20000100a00 */
[----:B------:R-:W-:-:S03]  /*3cf0*/  IMAD.WIDE R190, R193, 0x4, R94 ;  /* 0x00000004c1be7825 */ /* 0x000fc600078e025e */
[----:B------:R-:W-:Y:S01]  /*3d00*/  STL.64 [R1+0x550], R236 ;  /* 0x000550ec01007387 */ /* 0x000fe20000100a00 */
[----:B------:R-:W-:-:S03]  /*3d10*/  IMAD.WIDE R192, R193, 0x4, R92 ;  /* 0x00000004c1c07825 */ /* 0x000fc600078e025c */
[----:B------:R-:W-:Y:S01]  /*3d20*/  STL.64 [R1+0x570], R234 ;  /* 0x000570ea01007387 */ /* 0x000fe20000100a00 */
[----:B---3--:R-:W-:Y:S02]  /*3d30*/  IMAD.MOV.U32 R250, RZ, RZ, R194 ;  /* 0x000000fffffa7224 */ /* 0x008fe400078e00c2 */
[----:B------:R-:W-:Y:S01]  /*3d40*/  IMAD.MOV.U32 R251, RZ, RZ, R195 ;  /* 0x000000fffffb7224 */ /* 0x000fe200078e00c3 */
[----:B------:R-:W-:Y:S01]  /*3d50*/  STL.64 [R1+0x578], R152 ;  /* 0x0005789801007387 */ /* 0x000fe20000100a00 */
[C---:B------:R-:W-:Y:S01]  /*3d60*/  IMAD.WIDE R194, R197.reuse, 0x4, R94 ;  /* 0x00000004c5c27825 */ /* 0x040fe200078e025e */
[----:B----4-:R-:W-:Y:S02]  /*3d70*/  MOV R248, R250 ;  /* 0x000000fa00f87202 */ /* 0x010fe40000000f00 */
[----:B------:R3:W-:Y:S01]  /*3d80*/  STL [R1+0x43c], R0 ;  /* 0x00043c0001007387 */ /* 0x0007e20000100800 */
[----:B------:R-:W-:Y:S01]  /*3d90*/  IMAD.WIDE R196, R197, 0x4, R92 ;  /* 0x00000004c5c47825 */ /* 0x000fe200078e025c */
[----:B------:R-:W-:-:S02]  /*3da0*/  MOV R250, R226 ;  /* 0x000000e200fa7202 */ /* 0x000fc40000000f00 */
[----:B------:R-:W-:Y:S01]  /*3db0*/  LDGSTS.E [R10+0x8004], desc[UR16][R178.64], !P2 ;  /* 0x08004000b20a7fae */ /* 0x000fe2000d121850 */
[----:B------:R-:W-:Y:S02]  /*3dc0*/  IMAD R200, R184, 0x15, RZ ;  /* 0x00000015b8c87824 */ /* 0x000fe400078e02ff */
[----:B------:R-:W-:Y:S01]  /*3dd0*/  IMAD.MOV.U32 R188, RZ, RZ, R198 ;  /* 0x000000ffffbc7224 */ /* 0x000fe200078e00c6 */
[----:B------:R-:W-:Y:S01]  /*3de0*/  LDGSTS.E [R10+0xc004], desc[UR16][R180.64], !P2 ;  /* 0x0c004000b40a7fae */ /* 0x000fe2000d121850 */
[----:B------:R-:W-:Y:S01]  /*3df0*/  ISETP.GE.U32.AND P2, PT, R4, 0x7fffff8c, PT ;  /* 0x7fffff8c0400780c */ /* 0x000fe20003f46070 */
[----:B------:R-:W-:Y:S01]  /*3e00*/  VIADD R4, R6, 0xffffffc9 ;  /* 0xffffffc906047836 */ /* 0x000fe20000000000 */
[----:B---3--:R-:W-:Y:S01]  /*3e10*/  LOP3.LUT R0, R2, 0x50, RZ, 0x3c, !PT ;  /* 0x0000005002007812 */ /* 0x008fe200078e3cff */
[----:B------:R-:W-:Y:S01]  /*3e20*/  LDGSTS.E [R10+0x8008], desc[UR16][R182.64], !P5 ;  /* 0x08008000b60a7fae */ /* 0x000fe2000e921850 */
[----:B------:R-:W-:Y:S02]  /*3e30*/  IMAD.MOV.U32 R9, RZ, RZ, R201 ;  /* 0x000000ffff097224 */ /* 0x000fe400078e00c9 */
[----:B------:R-:W-:Y:S01]  /*3e40*/  IMAD.WIDE R198, R200, 0x4, R94 ;  /* 0x00000004c8c67825 */ /* 0x000fe200078e025e */
[----:B------:R-:W-:Y:S01]  /*3e50*/  LDGSTS.E [R10+0xc008], desc[UR16][R186.64], !P5 ;  /* 0x0c008000ba0a7fae */ /* 0x000fe2000e921850 */
[----:B------:R-:W-:-:S02]  /*3e60*/  ISETP.GE.U32.AND P5, PT, R7, 0x7fffff8b, PT ;  /* 0x7fffff8b0700780c */ /* 0x000fc40003fa6070 */
[----:B------:R-:W-:Y:S01]  /*3e70*/  VIADD R11, R0, UR8 ;  /* 0x00000008000b7c36 */ /* 0x000fe20008000000 */
[----:B------:R-:W-:Y:S01]  /*3e80*/  LDGSTS.E [R10+0x800c], desc[UR16][R190.64], !P1 ;  /* 0x0800c000be0a7fae */ /* 0x000fe2000c921850 */
[----:B------:R-:W-:Y:S01]  /*3e90*/  IMAD.WIDE R200, R200, 0x4, R92 ;  /* 0x00000004c8c87825 */ /* 0x000fe200078e025c */
[----:B------:R-:W-:Y:S02]  /*3ea0*/  IADD3 R7, R6, -0x1d, RZ ;  /* 0xffffffe306077810 */ /* 0x000fe40007ffe0ff */
[----:B------:R-:W-:Y:S01]  /*3eb0*/  LDGSTS.E [R10+0xc00c], desc[UR16][R192.64], !P1 ;  /* 0x0c00c000c00a7fae */ /* 0x000fe2000c921850 */
[----:B------:R-:W-:Y:S01]  /*3ec0*/  ISETP.GE.U32.AND P1, PT, R4, 0x7fffff8a, PT ;  /* 0x7fffff8a0400780c */ /* 0x000fe20003f26070 */
[----:B------:R-:W-:Y:S01]  /*3ed0*/  IMAD.WIDE R202, R204, 0x4, R94 ;  /* 0x00000004ccca7825 */ /* 0x000fe200078e025e */
[----:B------:R-:W-:Y:S01]  /*3ee0*/  IADD3 R4, R6, -0x38, RZ ;  /* 0xffffffc806047810 */ /* 0x000fe20007ffe0ff */
[----:B------:R-:W-:Y:S01]  /*3ef0*/  LDGSTS.E [R11], desc[UR16][R194.64], !P0 ;  /* 0x00000000c20b7fae */ /* 0x000fe2000c121850 */
[----:B-1----:R-:W-:Y:S01]  /*3f00*/  MOV R247, R9 ;  /* 0x0000000900f77202 */ /* 0x002fe20000000f00 */
[----:B------:R-:W-:-:S02]  /*3f10*/  IMAD.WIDE R204, R204, 0x4, R92 ;  /* 0x00000004cccc7825 */ /* 0x000fc400078e025c */
[----:B------:R-:W-:Y:S01]  /*3f20*/  LDGSTS.E [R11+0x4000], desc[UR16][R196.64], !P0 ;  /* 0x04000000c40b7fae */ /* 0x000fe2000c121850 */
[----:B------:R-:W-:Y:S01]  /*3f30*/  ISETP.GE.U32.AND P0, PT, R4, 0x7fffff89, PT ;  /* 0x7fffff890400780c */ /* 0x000fe20003f06070 */
[----:B------:R-:W-:Y:S02]  /*3f40*/  VIADD R4, R6, 0xffffffe7 ;  /* 0xffffffe706047836 */ /* 0x000fe40000000000 */
        /* <DEDUP_REMOVED lines=20> */
[----:B------:R-:W-:Y:S02]  /*4090*/  IMAD.WIDE R216, R216, 0x4, R92 ;  /* 0x00000004d8d87825 */ /* 0x000fe400078e025c */
[----:B------:R-:W-:Y:S02]  /*40a0*/  LDGSTS.E [R11+0x8004], desc[UR16][R214.64], !P5 ;  /* 0x08004000d60b7fae */ /* 0x000fe4000e921850 */
[----:B------:R-:W-:Y:S02]  /*40b0*/  VIADD R4, R6, 0xffffffc7 ;  /* 0xffffffc706047836 */ /* 0x000fe40000000000 */
[----:B------:R-:W-:Y:S01]  /*40c0*/  IMAD.WIDE R218, R220, 0x4, R94 ;  /* 0x00000004dcda7825 */ /* 0x000fe200078e025e */
[----:B------:R-:W-:Y:S02]  /*40d0*/  LDGSTS.E [R11+0xc004], desc[UR16][R216.64], !P5 ;  /* 0x0c004000d80b7fae */ /* 0x000fe4000e921850 */
[----:B------:R-:W-:Y:S01]  /*40e0*/  ISETP.GE.U32.AND P5, PT, R4, 0x7fffff88, PT ;  /* 0x7fffff880400780c */ /* 0x000fe20003fa6070 */
[----:B------:R-:W-:Y:S01]  /*40f0*/  IMAD.WIDE R220, R220, 0x4, R92 ;  /* 0x00000004dcdc7825 */ /* 0x000fe200078e025c */
[----:B------:R-:W-:Y:S01]  /*4100*/  IADD3 R4, R6, -0x3a, RZ ;  /* 0xffffffc606047810 */ /* 0x000fe20007ffe0ff */
[----:B------:R-:W-:Y:S02]  /*4110*/  LDGSTS.E [R11+0x8008], desc[UR16][R218.64], !P1 ;  /* 0x08008000da0b7fae */ /* 0x000fe4000c921850 */
[----:B------:R-:W-:-:S02]  /*4120*/  IMAD.WIDE R222, R224, 0x4, R94 ;  /* 0x00000004e0de7825 */ /* 0x000fc400078e025e */
[----:B------:R1:W-:Y:S02]  /*4130*/  STL [R1+0x438], R0 ;  /* 0x0004380001007387 */ /* 0x0003e40000100800 */
[----:B------:R-:W-:Y:S02]  /*4140*/  IMAD.WIDE R224, R224, 0x4, R92 ;  /* 0x00000004e0e07825 */ /* 0x000fe400078e025c */
[----:B------:R-:W-:Y:S01]  /*4150*/  LDGSTS.E [R11+0xc008], desc[UR16][R220.64], !P1 ;  /* 0x0c008000dc0b7fae */ /* 0x000fe2000c921850 */
[----:B------:R-:W-:Y:S01]  /*4160*/  ISETP.GE.U32.AND P1, PT, R4, 0x7fffff87, PT ;  /* 0x7fffff870400780c */ /* 0x000fe20003f26070 */
[----:B------:R-:W-:Y:S02]  /*4170*/  VIADD R4, R6, 0xffffffc5 ;  /* 0xffffffc506047836 */ /* 0x000fe40000000000 */
[----:B------:R-:W-:Y:S01]  /*4180*/  IMAD.MOV.U32 R249, RZ, RZ, R251 ;  /* 0x000000fffff97224 */ /* 0x000fe200078e00fb */
[----:B------:R-:W-:Y:S01]  /*4190*/  LDGSTS.E [R11+0x800c], desc[UR16][R222.64], !P0 ;  /* 0x0800c000de0b7fae */ /* 0x000fe2000c121850 */
[----:B-1----:R-:W-:Y:S01]  /*41a0*/  LOP3.LUT R0, R2, 0x60, RZ, 0x3c, !PT ;  /* 0x0000006002007812 */ /* 0x002fe200078e3cff */
[----:B------:R-:W-:-:S02]  /*41b0*/  IMAD.MOV.U32 R251, RZ, RZ, R227 ;  /* 0x000000fffffb7224 */ /* 0x000fc400078e00e3 */
[----:B------:R-:W-:Y:S01]  /*41c0*/  LDGSTS.E [R11+0xc00c], desc[UR16][R224.64], !P0 ;  /* 0x0c00c000e00b7fae */ /* 0x000fe2000c121850 */
[----:B------:R-:W-:Y:S01]  /*41d0*/  IMAD.WIDE R226, R228, 0x4, R94 ;  /* 0x00000004e4e27825 */ /* 0x000fe200078e025e */
[----:B------:R-:W-:Y:S02]  /*41e0*/  ISETP.GE.U32.AND P0, PT, R4, 0x7fffff86, PT ;  /* 0x7fffff860400780c */ /* 0x000fe40003f06070 */
[----:B------:R1:W-:Y:S01]  /*41f0*/  STL [R1+0x434], R0 ;  /* 0x0004340001007387 */ /* 0x0003e20000100800 */
[----:B------:R-:W-:Y:S02]  /*4200*/  VIADD R12, R0, UR8 ;  /* 0x00000008000c7c36 */ /* 0x000fe40008000000 */
[----:B------:R-:W-:Y:S01]  /*4210*/  IMAD.MOV.U32 R242, RZ, RZ, R230 ;  /* 0x000000fffff27224 */ /* 0x000fe200078e00e6 */
[----:B------:R-:W3:Y:S01]  /*4220*/  S2R R241, SR_TID.X ;  /* 0x0000000000f17919 */ /* 0x000ee20000002100 */
[----:B------:R-:W-:Y:S02]  /*4230*/  IMAD.MOV.U32 R243, RZ, RZ, R231 ;  /* 0x000000fffff37224 */ /* 0x000fe400078e00e7 */
[----:B------:R-:W-:Y:S01]  /*4240*/  IMAD.WIDE R228, R228, 0x4, R92 ;  /* 0x00000004e4e47825 */ /* 0x000fe200078e025c */
[----:B------:R-:W-:Y:S01]  /*4250*/  LDGSTS.E [R12], desc[UR16][R226.64], !P4 ;  /* 0x00000000e20c7fae */ /* 0x000fe2000e121850 */
[----:B-1----:R-:W-:-:S02]  /*4260*/  LOP3.LUT R0, R2, 0x70, RZ, 0x3c, !PT ;  /* 0x0000007002007812 */ /* 0x002fc400078e3cff */
[----:B------:R-:W-:Y:S01]  /*4270*/  VIADD R4, R6, 0xffffffc4 ;  /* 0xffffffc406047836 */ /* 0x000fe20000000000 */
[----:B------:R-:W-:Y:S01]  /*4280*/  LDGSTS.E [R12+0x4000], desc[UR16][R228.64], !P4 ;  /* 0x04000000e40c7fae */ /* 0x000fe2000e121850 */
[----:B------:R-:W-:-:S03]  /*4290*/  IMAD.WIDE R230, R232, 0x4, R94 ;  /* 0x00000004e8e67825 */ /* 0x000fc600078e025e */
[----:B------:R-:W-:Y:S01]  /*42a0*/  ISETP.GE.U32.AND P4, PT, R4, 0x7fffff85, PT ;  /* 0x7fffff850400780c */ /* 0x000fe20003f86070 */
[----:B------:R-:W-:Y:S01]  /*42b0*/  IMAD.WIDE R232, R232, 0x4, R92 ;  /* 0x00000004e8e87825 */ /* 0x000fe200078e025c */
[----:B------:R-:W-:Y:S03]  /*42c0*/  LDGSTS.E [R12+0x4], desc[UR16][R230.64], !P6 ;  /* 0x00004000e60c7fae */ /* 0x000fe6000f121850 */
[C---:B------:R-:W-:Y:S01]  /*42d0*/  IMAD R4, R184.reuse, 0x1a, RZ ;  /* 0x0000001ab8047824 */ /* 0x040fe200078e02ff */
[----:B------:R-:W-:Y:S01]  /*42e0*/  LDGSTS.E [R12+0x4004], desc[UR16][R232.64], !P6 ;  /* 0x04004000e80c7fae */ /* 0x000fe2000f121850 */
[----:B------:R-:W-:Y:S01]  /*42f0*/  ISETP.GE.U32.AND P6, PT, R7, 0x7fffffa4, PT ;  /* 0x7fffffa40700780c */ /* 0x000fe20003fc6070 */
[----:B------:R-:W-:Y:S02]  /*4300*/  IMAD R7, R184, 0x1b, RZ ;  /* 0x0000001bb8077824 */ /* 0x000fe400078e02ff */
[----:B------:R-:W-:-:S04]  /*4310*/  IMAD.WIDE R234, R4, 0x4, R94 ;  /* 0x0000000404ea7825 */ /* 0x000fc800078e025e */
[----:B--2---:R-:W-:Y:S01]  /*4320*/  IMAD.WIDE R152, R4, 0x4, R92 ;  /* 0x0000000404987825 */ /* 0x004fe200078e025c */
[----:B------:R1:W-:Y:S03]  /*4330*/  LDGSTS.E [R12+0x8], desc[UR16][R234.64], !P3 ;  /* 0x00008000ea0c7fae */ /* 0x0003e6000d921850 */
[----:B------:R-:W-:Y:S01]  /*4340*/  IMAD.MOV.U32 R246, RZ, RZ, R8 ;  /* 0x000000fffff67224 */ /* 0x000fe200078e0008 */
[----:B------:R2:W-:Y:S01]  /*4350*/  LDGSTS.E [R12+0x4008], desc[UR16][R152.64], !P3 ;  /* 0x04008000980c7fae */ /* 0x0005e2000d921850 */
[----:B------:R-:W-:Y:S01]  /*4360*/  VIADD R4, R6, 0xffffffe2 ;  /* 0xffffffe206047836 */ /* 0x000fe20000000000 */
[----:B---3--:R-:W-:Y:S01]  /*4370*/  LOP3.LUT R241, R241, 0x3f, RZ, 0xc0, !PT ;  /* 0x0000003ff1f17812 */ /* 0x008fe200078ec0ff */
[C---:B------:R-:W-:Y:S01]  /*4380*/  IMAD.WIDE R14, R7.reuse, 0x4, R94 ;  /* 0x00000004070e7825 */ /* 0x040fe200078e025e */
[----:B------:R1:W-:Y:S02]  /*4390*/  STL.64 [R1+0x88], R234 ;  /* 0x000088ea01007387 */ /* 0x0003e40000100a00 */
[----:B------:R-:W-:Y:S01]  /*43a0*/  ISETP.GE.U32.AND P3, PT, R4, 0x7fffffa3, PT ;  /* 0x7fffffa30400780c */ /* 0x000fe20003f66070 */
[----:B------:R-:W-:Y:S01]  /*43b0*/  IMAD.WIDE R8, R7, 0x4, R92 ;  /* 0x0000000407087825 */ /* 0x000fe200078e025c */
[----:B------:R3:W-:Y:S03]  /*43c0*/  LDGSTS.E [R12+0xc], desc[UR16][R14.64], !P2 ;  /* 0x0000c0000e0c7fae */ /* 0x0007e6000d121850 */
[----:B------:R-:W-:Y:S01]  /*43d0*/  VIADD R7, R6, 0xffffffe1 ;  /* 0xffffffe106077836 */ /* 0x000fe20000000000 */
[----:B------:R4:W-:Y:S01]  /*43e0*/  LDGSTS.E [R12+0x400c], desc[UR16][R8.64], !P2 ;  /* 0x0400c000080c7fae */ /* 0x0009e2000d121850 */
[----:B------:R-:W-:-:S03]  /*43f0*/  IMAD R4, R184, 0x38, RZ ;  /* 0x00000038b8047824 */ /* 0x000fc600078e02ff */
[----:B------:R-:W-:Y:S01]  /*4400*/  ISETP.GE.U32.AND P2, PT, R7, 0x7fffffa2, PT ;  /* 0x7fffffa20700780c */ /* 0x000fe20003f46070 */
[----:B------:R-:W-:Y:S01]  /*4410*/  IMAD R7, R184, 0x39, RZ ;  /* 0x00000039b8077824 */ /* 0x000fe200078e02ff */
[----:B------:R2:W-:Y:S01]  /*4420*/  STL.64 [R1+0x90], R152 ;  /* 0x0000909801007387 */ /* 0x0005e20000100a00 */
[----:B-1----:R-:W-:-:S03]  /*4430*/  IMAD.WIDE R234, R4, 0x4, R94 ;  /* 0x0000000404ea7825 */ /* 0x002fc600078e025e */
[----:B------:R3:W-:Y:S04]  /*4440*/  STL.64 [R1+0x98], R14 ;  /* 0x0000980e01007387 */ /* 0x0007e80000100a00 */
[----:B------:R4:W-:Y:S01]  /*4450*/  STL.64 [R1+0xa0], R8 ;  /* 0x0000a00801007387 */ /* 0x0009e20000100a00 */
[----:B--2---:R-:W-:Y:S01]  /*4460*/  IMAD.WIDE R152, R4, 0x4, R92 ;  /* 0x0000000404987825 */ /* 0x004fe200078e025c */
[----:B------:R-:W-:Y:S02]  /*4470*/  IADD3 R4, R6, -0x20, RZ ;  /* 0xffffffe006047810 */ /* 0x000fe40007ffe0ff */
[----:B------:R1:W-:Y:S01]  /*4480*/  LDGSTS.E [R12+0x8000], desc[UR16][R234.64], !P5 ;  /* 0x08000000ea0c7fae */ /* 0x0003e2000e921850 */
[----:B---3--:R-:W-:-:S03]  /*4490*/  IMAD.WIDE R14, R7, 0x4, R94 ;  /* 0x00000004070e7825 */ /* 0x008fc600078e025e */
[----:B------:R2:W-:Y:S01]  /*44a0*/  LDGSTS.E [R12+0xc000], desc[UR16][R152.64], !P5 ;  /* 0x0c000000980c7fae */ /* 0x0005e2000e921850 */
[----:B------:R-:W-:Y:S01]  /*44b0*/  ISETP.GE.U32.AND P5, PT, R4, 0x7fffffa1, PT ;  /* 0x7fffffa10400780c */ /* 0x000fe20003fa6070 */
[----:B----4-:R-:W-:Y:S02]  /*44c0*/  IMAD.WIDE R8, R7, 0x4, R92 ;  /* 0x0000000407087825 */ /* 0x010fe400078e025c */
[----:B------:R3:W-:Y:S02]  /*44d0*/  LDGSTS.E [R12+0x8004], desc[UR16][R14.64], !P1 ;  /* 0x080040000e0c7fae */ /* 0x0007e4000c921850 */
[----:B------:R-:W-:Y:S02]  /*44e0*/  VIADD R7, R6, 0xffffffc3 ;  /* 0xffffffc306077836 */ /* 0x000fe40000000000 */
[C---:B------:R-:W-:Y:S01]  /*44f0*/  IMAD R4, R184.reuse, 0x3a, RZ ;  /* 0x0000003ab8047824 */ /* 0x040fe200078e02ff */
[----:B------:R4:W-:Y:S02]  /*4500*/  LDGSTS.E [R12+0xc004], desc[UR16][R8.64], !P1 ;  /* 0x0c004000080c7fae */ /* 0x0009e4000c921850 */
[----:B------:R-:W-:Y:S01]  /*4510*/  ISETP.GE.U32.AND P1, PT, R7, 0x7fffff84, PT ;  /* 0x7fffff840700780c */ /* 0x000fe20003f26070 */
[----:B------:R-:W-:Y:S01]  /*4520*/  IMAD R7, R184, 0x3b, RZ ;  /* 0x0000003bb8077824 */ /* 0x000fe200078e02ff */
[----:B------:R1:W-:Y:S01]  /*4530*/  STL.64 [R1+0xa8], R234 ;  /* 0x0000a8ea01007387 */ /* 0x0003e20000100a00 */
[----:B------:R-:W-:-:S03]  /*4540*/  IMAD.WIDE R236, R4, 0x4, R94 ;  /* 0x0000000404ec7825 */ /* 0x000fc600078e025e */
[----:B------:R2:W-:Y:S04]  /*4550*/  STL.64 [R1+0xb0], R152 ;  /* 0x0000b09801007387 */ /* 0x0005e80000100a00 */
[----:B------:R3:W-:Y:S01]  /*4560*/  STL.64 [R1+0xb8], R14 ;  /* 0x0000b80e01007387 */ /* 0x0007e20000100a00 */
[----:B-1----:R-:W-:Y:S01]  /*4570*/  IMAD.WIDE R234, R4, 0x4, R92 ;  /* 0x0000000404ea7825 */ /* 0x002fe200078e025c */
[----:B------:R-:W-:Y:S02]  /*4580*/  IADD3 R4, R6, -0x3f, RZ ;  /* 0xffffffc106047810 */ /* 0x000fe40007ffe0ff */
[----:B------:R-:W-:Y:S01]  /*4590*/  LDGSTS.E [R12+0x8008], desc[UR16][R236.64], !P0 ;  /* 0x08008000ec0c7fae */ /* 0x000fe2000c121850 */
[----:B--2---:R-:W-:-:S03]  /*45a0*/  IMAD.WIDE R152, R7, 0x4, R94 ;  /* 0x0000000407987825 */ /* 0x004fc600078e025e */
[----:B------:R1:W-:Y:S01]  /*45b0*/  LDGSTS.E [R12+0xc008], desc[UR16][R234.64], !P0 ;  /* 0x0c008000ea0c7fae */ /* 0x0003e2000c121850 */
[----:B---3--:R-:W-:-:S03]  /*45c0*/  IMAD.WIDE R14, R7, 0x4, R92 ;  /* 0x00000004070e7825 */ /* 0x008fc600078e025c */
[----:B------:R2:W-:Y:S01]  /*45d0*/  LDGSTS.E [R12+0x800c], desc[UR16][R152.64], !P4 ;  /* 0x0800c000980c7fae */ /* 0x0005e2000e121850 */
[----:B------:R-:W-:-:S03]  /*45e0*/  IMAD R7, R184, 0x1d, RZ ;  /* 0x0000001db8077824 */ /* 0x000fc600078e02ff */
[----:B------:R3:W-:Y:S01]  /*45f0*/  LDGSTS.E [R12+0xc00c], desc[UR16][R14.64], !P4 ;  /* 0x0c00c0000e0c7fae */ /* 0x0007e2000e121850 */
[----:B------:R-:W-:Y:S01]  /*4600*/  ISETP.GE.U32.AND P4, PT, R4, 0x7fffff82, PT ;  /* 0x7fffff820400780c */ /* 0x000fe20003f86070 */
[----:B------:R-:W-:Y:S02]  /*4610*/  IMAD R4, R184, 0x1c, RZ ;  /* 0x0000001cb8047824 */ /* 0x000fe400078e02ff */
[----:B------:R4:W-:Y:S04]  /*4620*/  STL.64 [R1+0xc0], R8 ;  /* 0x0000c00801007387 */ /* 0x0009e80000100a00 */
[----:B------:R-:W-:Y:S04]  /*4630*/  STL.64 [R1+0xc8], R236 ;  /* 0x0000c8ec01007387 */ /* 0x000fe80000100a00 */
[----:B------:R1:W-:Y:S04]  /*4640*/  STL.64 [R1+0xd0], R234 ;  /* 0x0000d0ea01007387 */ /* 0x0003e80000100a00 */
[----:B------:R2:W-:Y:S01]  /*4650*/  STL.64 [R1+0xd8], R152 ;  /* 0x0000d89801007387 */ /* 0x0005e20000100a00 */
[----:B----4-:R-:W-:-:S02]  /*4660*/  VIADD R9, R0, UR8 ;  /* 0x0000000800097c36 */ /* 0x010fc40008000000 */
[----:B------:R-:W-:Y:S01]  /*4670*/  VIADD R8, R6, 0xffffffc2 ;  /* 0xffffffc206087836 */ /* 0x000fe20000000000 */
[----:B------:R3:W-:Y:S01]  /*4680*/  STL.64 [R1+0xe0], R14 ;  /* 0x0000e00e01007387 */ /* 0x0007e20000100a00 */
[----:B-1----:R-:W-:-:S03]  /*4690*/  IMAD.WIDE R234, R4, 0x4, R94 ;  /* 0x0000000404ea7825 */ /* 0x002fc600078e025e */
[----:B------:R1:W-:Y:S01]  /*46a0*/  STL.64 [R1+0x458], R2 ;  /* 0x0004580201007387 */ /* 0x0003e20000100a00 */
[----:B------:R-:W-:Y:S01]  /*46b0*/  ISETP.GE.U32.AND P0, PT, R8, 0x7fffff83, PT ;  /* 0x7fffff830800780c */ /* 0x000fe20003f06070 */
[----:B--2---:R-:W-:Y:S02]  /*46c0*/  IMAD.WIDE R152, R4, 0x4, R92 ;  /* 0x0000000404987825 */ /* 0x004fe400078e025c */
[----:B------:R2:W-:Y:S02]  /*46d0*/  STL [R1+0x428], R0 ;  /* 0x0004280001007387 */ /* 0x0005e40000100800 */
[----:B---3--:R-:W-:Y:S02]  /*46e0*/  IMAD.WIDE R14, R7, 0x4, R94 ;  /* 0x00000004070e7825 */ /* 0x008fe400078e025e */
[----:B------:R-:W-:Y:S02]  /*46f0*/  LDGSTS.E [R9], desc[UR16][R234.64], !P6 ;  /* 0x00000000ea097fae */ /* 0x000fe4000f121850 */
[----:B------:R-:W-:-:S02]  /*4700*/  IMAD R8, R184, 0x1e, RZ ;  /* 0x0000001eb8087824 */ /* 0x000fc400078e02ff */
[----:B------:R3:W-:Y:S01]  /*4710*/  LDGSTS.E [R9+0x4000], desc[UR16][R152.64], !P6 ;  /* 0x0400000098097fae */ /* 0x0007e2000f121850 */
[----:B-1----:R-:W-:Y:S01]  /*4720*/  IMAD.WIDE R2, R7, 0x4, R92 ;  /* 0x0000000407027825 */ /* 0x002fe200078e025c */
[----:B--2---:R-:W-:Y:S02]  /*4730*/  IADD3 R0, R6, 0x3f, RZ ;  /* 0x0000003f06007810 */ /* 0x004fe40007ffe0ff */
[----:B------:R1:W-:Y:S02]  /*4740*/  LDGSTS.E [R9+0x4], desc[UR16][R14.64], !P3 ;  /* 0x000040000e097fae */ /* 0x0003e4000d921850 */
[----:B------:R-:W-:Y:S02]  /*4750*/  ISETP.GT.AND P6, PT, R0, 0x3f, PT ;  /* 0x0000003f0000780c */ /* 0x000fe40003fc4270 */
[----:B------:R2:W-:Y:S01]  /*4760*/  LDGSTS.E [R9+0x4004], desc[UR16][R2.64], !P3 ;  /* 0x0400400002097fae */ /* 0x0005e2000d921850 */
[C---:B------:R-:W-:Y:S01]  /*4770*/  ISETP.GE.AND P3, PT, R241.reuse, R6, PT ;  /* 0x00000006f100720c */ /* 0x040fe20003f66270 */
[----:B------:R-:W-:Y:S01]  /*4780*/  VIADD R6, R6, 0xffffffc0 ;  /* 0xffffffc006067836 */ /* 0x000fe20000000000 */
[----:B------:R-:W-:Y:S01]  /*4790*/  SEL R4, RZ, 0x4, !P6 ;  /* 0x00000004ff047807 */ /* 0x000fe20007000000 */
[----:B------:R-:W-:Y:S03]  /*47a0*/  STL.64 [R1+0xe8], R234 ;  /* 0x0000e8ea01007387 */ /* 0x000fe60000100a00 */
[----:B------:R-:W-:Y:S01]  /*47b0*/  ISETP.GE.AND P6, PT, R241, R6, PT ;  /* 0x00000006f100720c */ /* 0x000fe20003fc6270 */
[----:B------:R3:W-:Y:S01]  /*47c0*/  STL.64 [R1+0xf0], R152 ;  /* 0x0000f09801007387 */ /* 0x0007e20000100a00 */
[----:B------:R-:W-:-:S02]  /*47d0*/  SEL R7, R4, RZ, !P3 ;  /* 0x000000ff04077207 */ /* 0x000fc40005800000 */
[----:B------:R-:W-:Y:S01]  /*47e0*/  ISETP.GT.AND P3, PT, R0, 0x7f, PT ;  /* 0x0000007f0000780c */ /* 0x000fe20003f64270 */
[----:B------:R-:W-:Y:S01]  /*47f0*/  STL [R1+0x418], R0 ;  /* 0x0004180001007387 */ /* 0x000fe20000100800 */
[----:B------:R-:W-:Y:S02]  /*4800*/  SEL R4, RZ, 0x4, P6 ;  /* 0x00000004ff047807 */ /* 0x000fe40003000000 */
[----:B------:R-:W-:Y:S01]  /*4810*/  ISETP.GE.U32.AND P6, PT, R6, 0x7fffff81, PT ;  /* 0x7fffff810600780c */ /* 0x000fe20003fc6070 */
[----:B------:R1:W-:Y:S01]  /*4820*/  STL.64 [R1+0xf8], R14 ;  /* 0x0000f80e01007387 */ /* 0x0003e20000100a00 */
[----:B------:R-:W-:Y:S01]  /*4830*/  IMAD R6, R184, 0x1f, RZ ;  /* 0x0000001fb8067824 */ /* 0x000fe200078e02ff */
[----:B------:R-:W-:Y:S01]  /*4840*/  SEL R4, R4, RZ, P3 ;  /* 0x000000ff04047207 */ /* 0x000fe20001800000 */
[--C-:B---3--:R-:W-:Y:S01]  /*4850*/  IMAD.WIDE R152, R8, 0x4, R94.reuse ;  /* 0x0000000408987825 */ /* 0x108fe200078e025e */
[----:B------:R2:W-:Y:S02]  /*4860*/  STL.64 [R1+0x108], R2 ;  /* 0x0001080201007387 */ /* 0x0005e40000100a00 */
[----:B------:R-:W-:Y:S01]  /*4870*/  ISETP.NE.U32.AND P3, PT, R4, RZ, PT ;  /* 0x000000ff0400720c */ /* 0x000fe20003f65070 */
[----:B------:R-:W-:Y:S01]  /*4880*/  IMAD.WIDE R234, R6, 0x4, R94 ;  /* 0x0000000406ea7825 */ /* 0x000fe200078e025e */
[----:B------:R3:W-:Y:S01]  /*4890*/  STL.64 [R1+0x100], R152 ;  /* 0x0001009801007387 */ /* 0x0007e20000100a00 */
[----:B-1----:R-:W1:Y:S03]  /*48a0*/  LDC R14, c[0x0][0x230] ;  /* 0x00008c00ff0e7b82 */ /* 0x002e660000000800 */
[----:B------:R3:W-:Y:S01]  /*48b0*/  LDGSTS.E [R9+0x8], desc[UR16][R152.64], !P2 ;  /* 0x0000800098097fae */ /* 0x0007e2000d121850 */
[----:B------:R-:W-:-:S02]  /*48c0*/  VIADD R4, R252, 0xffffffbf ;  /* 0xffffffbffc047836 */ /* 0x000fc40000000000 */
[--C-:B--2---:R-:W-:Y:S02]  /*48d0*/  IMAD.WIDE R2, R8, 0x4, R92.reuse ;  /* 0x0000000408027825 */ /* 0x104fe400078e025c */
[----:B------:R-:W2:Y:S03]  /*48e0*/  LDC R8, c[0x0][0x230] ;  /* 0x00008c00ff087b82 */ /* 0x000ea60000000800 */
[----:B------:R4:W-:Y:S01]  /*48f0*/  LDGSTS.E [R9+0x4008], desc[UR16][R2.64], !P2 ;  /* 0x0400800002097fae */ /* 0x0009e2000d121850 */
[----:B------:R-:W-:Y:S01]  /*4900*/  ISETP.NE.U32.AND P2, PT, R7, RZ, PT ;  /* 0x000000ff0700720c */ /* 0x000fe20003f45070 */
[----:B---3--:R-:W-:Y:S02]  /*4910*/  IMAD.WIDE R152, R6, 0x4, R92 ;  /* 0x0000000406987825 */ /* 0x008fe400078e025c */
[----:B------:R3:W-:Y:S01]  /*4920*/  LDGSTS.E [R9+0xc], desc[UR16][R234.64], !P5 ;  /* 0x0000c000ea097fae */ /* 0x0007e2000e921850 */
[----:B------:R-:W-:Y:S01]  /*4930*/  IADD3 R7, R245, -0x42, RZ ;  /* 0xffffffbef5077810 */ /* 0x000fe20007ffe0ff */
[----:B------:R-:W1:Y:S01]  /*4940*/  LDC R252, c[0x0][0x230] ;  /* 0x00008c00fffc7b82 */ /* 0x000e620000000800 */
[----:B------:R-:W-:Y:S01]  /*4950*/  IMAD R6, R184, 0x3d, RZ ;  /* 0x0000003db8067824 */ /* 0x000fe200078e02ff */
[----:B------:R1:W-:Y:S01]  /*4960*/  LDGSTS.E [R9+0x400c], desc[UR16][R152.64], !P5 ;  /* 0x0400c00098097fae */ /* 0x0003e2000e921850 */
[----:B------:R-:W-:Y:S01]  /*4970*/  ISETP.GE.U32.AND P5, PT, R4, 0x7fffff80, PT ;  /* 0x7fffff800400780c */ /* 0x000fe20003fa6070 */
[----:B------:R-:W-:-:S02]  /*4980*/  IMAD R4, R184, 0x3c, RZ ;  /* 0x0000003cb8047824 */ /* 0x000fc400078e02ff */
[----:B------:R4:W-:Y:S02]  /*4990*/  STL.64 [R1+0x110], R2 ;  /* 0x0001100201007387 */ /* 0x0009e40000100a00 */
[----:B------:R-:W-:Y:S02]  /*49a0*/  IMAD.WIDE R236, R4, 0x4, R94 ;  /* 0x0000000404ec7825 */ /* 0x000fe400078e025e */
[----:B------:R3:W-:Y:S04]  /*49b0*/  STL.64 [R1+0x118], R234 ;  /* 0x000118ea01007387 */ /* 0x0007e80000100a00 */
[----:B------:R1:W-:Y:S01]  /*49c0*/  STL.64 [R1+0x120], R152 ;  /* 0x0001209801007387 */ /* 0x0003e20000100a00 */
[----:B--2---:R-:W-:Y:S01]  /*49d0*/  IADD3 R8, R8, -0x80, RZ ;  /* 0xffffff8008087810 */ /* 0x004fe20007ffe0ff */
[----:B----4-:R-:W2:Y:S02]  /*49e0*/  LDC R3, c[0x0][0x230] ;  /* 0x00008c00ff037b82 */ /* 0x010ea40000000800 */
[----:B------:R4:W-:Y:S01]  /*49f0*/  LDGSTS.E [R9+0x8000], desc[UR16][R236.64], !P1 ;  /* 0x08000000ec097fae */ /* 0x0009e2000c921850 */
[----:B---3--:R-:W-:-:S03]  /*4a00*/  IMAD.WIDE R234, R4, 0x4, R92 ;  /* 0x0000000404ea7825 */ /* 0x008fc600078e025c */
[----:B------:R4:W-:Y:S01]  /*4a10*/  STL.64 [R1+0x128], R236 ;  /* 0x000128ec01007387 */ /* 0x0009e20000100a00 */
[----:B-1----:R-:W-:-:S03]  /*4a20*/  VIADD R4, R14, 0xffffffbd ;  /* 0xffffffbd0e047836 */ /* 0x002fc60000000000 */
[----:B------:R1:W-:Y:S01]  /*4a30*/  LDGSTS.E [R9+0xc000], desc[UR16][R234.64], !P1 ;  /* 0x0c000000ea097fae */ /* 0x0003e2000c921850 */
[C---:B------:R-:W-:Y:S01]  /*4a40*/  IMAD.WIDE R152, R6.reuse, 0x4, R94 ;  /* 0x0000000406987825 */ /* 0x040fe200078e025e */
[----:B------:R-:W-:Y:S01]  /*4a50*/  ISETP.GE.U32.AND P1, PT, R7, 0x7fffff7f, PT ;  /* 0x7fffff7f0700780c */ /* 0x000fe20003f26070 */
[----:B------:R-:W3:Y:S01]  /*4a60*/  LDC R2, c[0x0][0x230] ;  /* 0x00008c00ff027b82 */ /* 0x000ee20000000800 */
[----:B------:R1:W-:Y:S01]  /*4a70*/  STL.64 [R1+0x130], R234 ;  /* 0x000130ea01007387 */ /* 0x0003e20000100a00 */
[----:B------:R-:W-:-:S03]  /*4a80*/  IMAD.WIDE R14, R6, 0x4, R92 ;  /* 0x00000004060e7825 */ /* 0x000fc600078e025c */
[----:B------:R1:W-:Y:S01]  /*4a90*/  LDGSTS.E [R9+0x8004], desc[UR16][R152.64], !P0 ;  /* 0x0800400098097fae */ /* 0x0003e2000c121850 */
[----:B------:R-:W-:-:S03]  /*4aa0*/  IMAD R6, R184, 0x3f, RZ ;  /* 0x0000003fb8067824 */ /* 0x000fc600078e02ff */
[----:B------:R3:W-:Y:S01]  /*4ab0*/  LDGSTS.E [R9+0xc004], desc[UR16][R14.64], !P0 ;  /* 0x0c0040000e097fae */ /* 0x0007e2000c121850 */
[----:B------:R-:W-:Y:S01]  /*4ac0*/  ISETP.GE.U32.AND P0, PT, R4, 0x7fffff7e, PT ;  /* 0x7fffff7e0400780c */ /* 0x000fe20003f06070 */
[----:B------:R-:W-:Y:S02]  /*4ad0*/  IMAD R4, R184, 0x3e, RZ ;  /* 0x0000003eb8047824 */ /* 0x000fe400078e02ff */
[----:B--2---:R-:W-:Y:S01]  /*4ae0*/  VIADD R7, R3, 0xffffffbc ;  /* 0xffffffbc03077836 */ /* 0x004fe20000000000 */
[----:B------:R2:W-:Y:S01]  /*4af0*/  STL.64 [R1+0x138], R152 ;  /* 0x0001389801007387 */ /* 0x0005e20000100a00 */
[----:B------:R-:W-:-:S03]  /*4b00*/  IMAD.WIDE R238, R4, 0x4, R94 ;  /* 0x0000000404ee7825 */ /* 0x000fc600078e025e */
[----:B------:R3:W-:Y:S01]  /*4b10*/  STL.64 [R1+0x140], R14 ;  /* 0x0001400e01007387 */ /* 0x0007e20000100a00 */
[----:B----4-:R-:W-:-:S03]  /*4b20*/  IMAD.WIDE R236, R4, 0x4, R92 ;  /* 0x0000000404ec7825 */ /* 0x010fc600078e025c */
[----:B------:R-:W-:Y:S01]  /*4b30*/  LDGSTS.E [R9+0x8008], desc[UR16][R238.64], !P4 ;  /* 0x08008000ee097fae */ /* 0x000fe2000e121850 */
[----:B-1----:R-:W-:-:S03]  /*4b40*/  IMAD.WIDE R234, R6, 0x4, R94 ;  /* 0x0000000406ea7825 */ /* 0x002fc600078e025e */
[----:B------:R1:W-:Y:S01]  /*4b50*/  LDGSTS.E [R9+0xc008], desc[UR16][R236.64], !P4 ;  /* 0x0c008000ec097fae */ /* 0x0003e2000e121850 */
[----:B------:R-:W-:Y:S01]  /*4b60*/  ISETP.GE.AND P4, PT, R241, R8, PT ;  /* 0x00000008f100720c */ /* 0x000fe20003f86270 */
[----:B--2---:R-:W-:Y:S01]  /*4b70*/  IMAD.WIDE R152, R6, 0x4, R92 ;  /* 0x0000000406987825 */ /* 0x004fe200078e025c */
[----:B------:R-:W-:Y:S01]  /*4b80*/  LOP3.LUT R6, R185, 0x20, RZ, 0x3c, !PT ;  /* 0x00000020b9067812 */ /* 0x000fe200078e3cff */
[----:B------:R-:W-:Y:S01]  /*4b90*/  STL.64 [R1+0x148], R238 ;  /* 0x000148ee01007387 */ /* 0x000fe20000100a00 */
[----:B------:R-:W-:Y:S01]  /*4ba0*/  SEL R245, RZ, 0x4, P4 ;  /* 0x00000004fff57807 */ /* 0x000fe20002000000 */
[----:B------:R-:W-:Y:S01]  /*4bb0*/  VIADD R3, R252, 0xffffff40 ;  /* 0xffffff40fc037836 */ /* 0x000fe20000000000 */
[----:B------:R-:W-:Y:S01]  /*4bc0*/  ISETP.GE.U32.AND P4, PT, R7, 0x7fffff7d, PT ;  /* 0x7fffff7d0700780c */ /* 0x000fe20003f86070 */
[----:B------:R1:W-:Y:S01]  /*4bd0*/  STL.64 [R1+0x150], R236 ;  /* 0x000150ec01007387 */ /* 0x0003e20000100a00 */
[C---:B------:R-:W-:Y:S01]  /*4be0*/  LOP3.LUT R7, R185.reuse, 0x40, RZ, 0x3c, !PT ;  /* 0x00000040b9077812 */ /* 0x040fe200078e3cff */
[----:B---3--:R-:W-:Y:S01]  /*4bf0*/  VIADD R4, R2, 0xffffffbb ;  /* 0xffffffbb02047836 */ /* 0x008fe20000000000 */
[----:B------:R-:W-:Y:S01]  /*4c00*/  LOP3.LUT R8, R185, 0x60, RZ, 0x3c, !PT ;  /* 0x00000060b9087812 */ /* 0x000fe200078e3cff */
[----:B------:R-:W-:Y:S01]  /*4c10*/  STL.64 [R1+0x158], R234 ;  /* 0x000158ea01007387 */ /* 0x000fe20000100a00 */
[----:B------:R-:W2:Y:S03]  /*4c20*/  LDC R15, c[0x0][0x230] ;  /* 0x00008c00ff0f7b82 */ /* 0x000ea60000000800 */
[----:B------:R-:W-:Y:S04]  /*4c30*/  STL.64 [R1+0x160], R152 ;  /* 0x0001609801007387 */ /* 0x000fe80000100a00 */
[----:B------:R3:W-:Y:S01]  /*4c40*/  STL [R1+0x424], R6 ;  /* 0x0004240601007387 */ /* 0x0007e20000100800 */
[----:B-1----:R-:W-:Y:S01]  /*4c50*/  IMAD.MOV.U32 R236, RZ, RZ, R250 ;  /* 0x000000ffffec7224 */ /* 0x002fe200078e00fa */
[----:B------:R-:W-:Y:S01]  /*4c60*/  MOV R237, R251 ;  /* 0x000000fb00ed7202 */ /* 0x000fe20000000f00 */
[----:B------:R-:W1:Y:S01]  /*4c70*/  LDC R14, c[0x0][0x230] ;  /* 0x00008c00ff0e7b82 */ /* 0x000e620000000800 */
[----:B------:R4:W-:Y:S04]  /*4c80*/  STL [R1+0x420], R7 ;  /* 0x0004200701007387 */ /* 0x0009e80000100800 */
[----:B------:R2:W-:Y:S01]  /*4c90*/  STL [R1+0x41c], R8 ;  /* 0x00041c0801007387 */ /* 0x0005e20000100800 */
[----:B---3--:R-:W-:-:S02]  /*4ca0*/  VIADD R6, R6, UR8 ;  /* 0x0000000806067c36 */ /* 0x008fc40008000000 */
[----:B------:R-:W3:Y:S01]  /*4cb0*/  LDC R2, c[0x0][0x230] ;  /* 0x00008c00ff027b82 */ /* 0x000ee20000000800 */
[----:B------:R-:W3:Y:S01]  /*4cc0*/  LDL.LU.64 R250, [R1+0x58] ;  /* 0x0000580001fa7983 */ /* 0x000ee20000300a00 */
[----:B----4-:R-:W-:-:S03]  /*4cd0*/  IADD3 R7, R7, UR8, RZ ;  /* 0x0000000807077c10 */ /* 0x010fc6000fffe0ff */
[----:B------:R-:W-:Y:S01]  /*4ce0*/  LDGSTS.E [R9+0x800c], desc[UR16][R234.64], !P6 ;  /* 0x0800c000ea097fae */ /* 0x000fe2000f121850 */
[----:B--2---:R-:W-:Y:S01]  /*4cf0*/  IADD3 R15, R15, -0x46, RZ ;  /* 0xffffffba0f0f7810 */ /* 0x004fe20007ffe0ff */
[----:B------:R-:W-:Y:S02]  /*4d00*/  VIADD R8, R8, UR8 ;  /* 0x0000000808087c36 */ /* 0x000fe40008000000 */
[----:B------:R2:W-:Y:S01]  /*4d10*/  LDGSTS.E [R9+0xc00c], desc[UR16][R152.64], !P6 ;  /* 0x0c00c00098097fae */ /* 0x0005e2000f121850 */
[----:B------:R-:W-:Y:S02]  /*4d20*/  ISETP.GE.AND P6, PT, R241, R3, PT ;  /* 0x00000003f100720c */ /* 0x000fe40003fc6270 */
[----:B------:R-:W4:Y:S01]  /*4d30*/  LDC R3, c[0x0][0x230] ;  /* 0x00008c00ff037b82 */ /* 0x000f220000000800 */
[----:B------:R-:W0:Y:S01]  /*4d40*/  LDGDEPBAR ;  /* 0x00000000000079af */ /* 0x000e220000000000 */
[----:B------:R-:W-:Y:S02]  /*4d50*/  SEL R252, RZ, 0x4, P6 ;  /* 0x00000004fffc7807 */ /* 0x000fe40003000000 */
[----:B------:R-:W-:Y:S01]  /*4d60*/  ISETP.GE.U32.AND P6, PT, R4, 0x7fffff7c, PT ;  /* 0x7fffff7c0400780c */ /* 0x000fe20003fc6070 */
[----:B------:R-:W-:-:S02]  /*4d70*/  VIADD R4, R185, UR8 ;  /* 0x00000008b9047c36 */ /* 0x000fc40008000000 */
[----:B------:R-:W-:Y:S01]  /*4d80*/  IMAD.SHL.U32 R184, R184, 0x40, RZ ;  /* 0x00000040b8b87824 */ /* 0x000fe200078e00ff */
[----:B-1----:R-:W-:Y:S01]  /*4d90*/  IADD3 R14, R14, -0x61, RZ ;  /* 0xffffff9f0e0e7810 */ /* 0x002fe20007ffe0ff */
[----:B--2---:R-:W1:Y:S01]  /*4da0*/  LDC R153, c[0x0][0x230] ;  /* 0x00008c00ff997b82 */ /* 0x004e620000000800 */
[----:B------:R-:W-:Y:S04]  /*4db0*/  LDGSTS.E [R4+0x50000], desc[UR16][R18.64], P2 ;  /* 0x5000000012047fae */ /* 0x000fe80009121850 */
[----:B------:R-:W-:Y:S03]  /*4dc0*/  LDGSTS.E [R4+0x50400], desc[UR16][R26.64], P2 ;  /* 0x504000001a047fae */ /* 0x000fe60009121850 */
[----:B------:R-:W2:Y:S01]  /*4dd0*/  LDC R152, c[0x0][0x230] ;  /* 0x00008c00ff987b82 */ /* 0x000ea20000000800 */
[----:B------:R-:W-:Y:S04]  /*4de0*/  LDGSTS.E [R4+0x50800], desc[UR16][R16.64], P2 ;  /* 0x5080000010047fae */ /* 0x000fe80009121850 */
[----:B------:R-:W-:Y:S03]  /*4df0*/  LDGSTS.E [R4+0x50c00], desc[UR16][R56.64], P2 ;  /* 0x50c0000038047fae */ /* 0x000fe60009121850 */
[----:B------:R-:W2:Y:S01]  /*4e00*/  LDC R185, c[0x0][0x230] ;  /* 0x00008c00ffb97b82 */ /* 0x000ea20000000800 */
[----:B------:R-:W-:Y:S04]  /*4e10*/  LDGSTS.E [R4+0x51000], desc[UR16][R54.64], P2 ;  /* 0x5100000036047fae */ /* 0x000fe80009121850 */
        /* <DEDUP_REMOVED lines=27> */
[----:B------:R-:W0:Y:S01]  /*4fd0*/  LDGDEPBAR ;  /* 0x00000000000079af */ /* 0x000e220000000000 */
[----:B------:R-:W-:Y:S01]  /*4fe0*/  ISETP.GE.U32.AND P2, PT, R15, 0x7fffff7b, PT ;  /* 0x7fffff7b0f00780c */ /* 0x000fe20003f46070 */
[C---:B------:R-:W-:Y:S01]  /*4ff0*/  IMAD.WIDE R240, R184.reuse, 0x4, R94 ;  /* 0x00000004b8f07825 */ /* 0x040fe200078e025e */
[----:B------:R-:W2:Y:S08]  /*5000*/  LDC R15, c[0x0][0x230] ;  /* 0x00008c00ff0f7b82 */ /* 0x000eb00000000800 */
[----:B------:R-:W-:Y:S01]  /*5010*/  BAR.SYNC.DEFER_BLOCKING 0x0 ;  /* 0x0000000000007b1d */ /* 0x000fe20000010000 */
[----:B------:R-:W-:-:S04]  /*5020*/  IMAD.WIDE R238, R184, 0x4, R92 ;  /* 0x00000004b8ee7825 */ /* 0x000fc800078e025c */
[----:B------:R-:W-:-:S03]  /*5030*/  IMAD.WIDE R236, R184, 0x4, R236 ;  /* 0x00000004b8ec7825 */ /* 0x000fc600078e02ec */
[----:B------:R-:W2:Y:S01]  /*5040*/  LDC R95, c[0x0][0x230] ;  /* 0x00008c00ff5f7b82 */ /* 0x000ea20000000800 */
[----:B------:R-:W-:Y:S01]  /*5050*/  IMAD.WIDE R234, R184, 0x4, R242 ;  /* 0x00000004b8ea7825 */ /* 0x000fe200078e02f2 */
[----:B------:R-:W-:Y:S04]  /*5060*/  STL.64 [R1+0x258], R240 ;  /* 0x000258f001007387 */ /* 0x000fe80000100a00 */
[----:B------:R-:W-:Y:S01]  /*5070*/  STL.64 [R1+0x250], R238 ;  /* 0x000250ee01007387 */ /* 0x000fe20000100a00 */
[----:B----4-:R-:W-:Y:S01]  /*5080*/  VIADD R93, R3, 0xffffff9e ;  /* 0xffffff9e035d7836 */ /* 0x010fe20000000000 */
[----:B------:R-:W4:Y:S02]  /*5090*/  LDC R94, c[0x0][0x230] ;  /* 0x00008c00ff5e7b82 */ /* 0x000f240000000800 */
[----:B------:R1:W-:Y:S04]  /*50a0*/  STL.64 [R1+0x248], R236 ;  /* 0x000248ec01007387 */ /* 0x0003e80000100a00 */
[----:B------:R-:W-:Y:S01]  /*50b0*/  @!PT LDS RZ, [RZ] ;  /* 0x00000000fffff984 */ /* 0x000fe20000000800 */
[----:B------:R-:W-:Y:S01]  /*50c0*/  @!PT LDS RZ, [RZ] ;  /* 0x00000000fffff984 */ /* 0x000fe20000000800 */
[----:B------:R-:W-:Y:S01]  /*50d0*/  @!PT LDS RZ, [RZ] ;  /* 0x00000000fffff984 */ /* 0x000fe20000000800 */
[----:B------:R-:W-:Y:S04]  /*50e0*/  LDGSTS.E [R244+0x10000], desc[UR16][R240.64], !P5 ;  /* 0x10000000f0f47fae */ /* 0x000fe8000e921850 */
[----:B------:R-:W-:Y:S04]  /*50f0*/  LDGSTS.E [R244+0x14000], desc[UR16][R238.64], !P5 ;  /* 0x14000000eef47fae */ /* 0x000fe8000e921850 */
[----:B------:R1:W-:Y:S04]  /*5100*/  LDGSTS.E [R244+0x10004], desc[UR16][R236.64], !P1 ;  /* 0x10004000ecf47fae */ /* 0x0003e8000c921850 */
[----:B------:R3:W-:Y:S01]  /*5110*/  LDGSTS.E [R244+0x14004], desc[UR16][R234.64], !P1 ;  /* 0x14004000eaf47fae */ /* 0x0007e2000c921850 */
[----:B------:R-:W-:-:S02]  /*5120*/  ISETP.GE.U32.AND P1, PT, R14, 0x7fffff60, PT ;  /* 0x7fffff600e00780c */ /* 0x000fc40003f26070 */
[----:B------:R-:W4:Y:S01]  /*5130*/  LDC R14, c[0x0][0x230] ;  /* 0x00008c00ff0e7b82 */ /* 0x000f220000000800 */
[----:B------:R3:W-:Y:S01]  /*5140*/  STL.64 [R1+0x240], R234 ;  /* 0x000240ea01007387 */ /* 0x0007e20000100a00 */
[----:B-1----:R-:W-:-:S04]  /*5150*/  IMAD.WIDE R236, R184, 0x4, R246 ;  /* 0x00000004b8ec7825 */ /* 0x002fc800078e02f6 */
[----:B---3--:R-:W-:Y:S01]  /*5160*/  VIADD R92, R2, 0xffffff9d ;  /* 0xffffff9d025c7836 */ /* 0x008fe20000000000 */
[----:B------:R1:W-:Y:S01]  /*5170*/  LDGSTS.E [R244+0x10008], desc[UR16][R236.64], !P0 ;  /* 0x10008000ecf47fae */ /* 0x0003e2000c121850 */
[----:B------:R-:W-:-:S03]  /*5180*/  IMAD.WIDE R234, R184, 0x4, R248 ;  /* 0x00000004b8ea7825 */ /* 0x000fc600078e02f8 */
[----:B------:R1:W-:Y:S01]  /*5190*/  STL.64 [R1+0x238], R236 ;  /* 0x000238ec01007387 */ /* 0x0003e20000100a00 */
[----:B------:R-:W-:-:S03]  /*51a0*/  IMAD.WIDE R188, R184, 0x4, R188 ;  /* 0x00000004b8bc7825 */ /* 0x000fc600078e02bc */
[----:B------:R3:W-:Y:S01]  /*51b0*/  LDGSTS.E [R244+0x14008], desc[UR16][R234.64], !P0 ;  /* 0x14008000eaf47fae */ /* 0x0007e2000c121850 */
[----:B------:R-:W-:Y:S01]  /*51c0*/  ISETP.GE.U32.AND P0, PT, R93, 0x7fffff5f, PT ;  /* 0x7fffff5f5d00780c */ /* 0x000fe20003f06070 */
[----:B------:R-:W-:Y:S02]  /*51d0*/  VIADD R153, R153, 0xffffffb9 ;  /* 0xffffffb999997836 */ /* 0x000fe40000000000 */
[----:B------:R3:W-:Y:S01]  /*51e0*/  STL.64 [R1+0x230], R234 ;  /* 0x000230ea01007387 */ /* 0x0007e20000100a00 */
[----:B-1----:R-:W-:-:S03]  /*51f0*/  IMAD.WIDE R236, R184, 0x4, R110 ;  /* 0x00000004b8ec7825 */ /* 0x002fc600078e026e */
[----:B------:R1:W-:Y:S01]  /*5200*/  LDGSTS.E [R244+0x1000c], desc[UR16][R188.64], !P4 ;  /* 0x1000c000bcf47fae */ /* 0x0003e2000e121850 */
[----:B------:R-:W-:-:S03]  /*5210*/  ISETP.GE.U32.AND P5, PT, R153, 0x7fffff7a, PT ;  /* 0x7fffff7a9900780c */ /* 0x000fc60003fa6070 */
[----:B------:R1:W-:Y:S01]  /*5220*/  STL.64 [R1+0x228], R188 ;  /* 0x000228bc01007387 */ /* 0x0003e20000100a00 */
[----:B---3--:R-:W-:-:S03]  /*5230*/  IMAD.WIDE R234, R184, 0x4, R96 ;  /* 0x00000004b8ea7825 */ /* 0x008fc600078e0260 */
[----:B------:R-:W3:Y:S01]  /*5240*/  LDL.LU.64 R242, [R1+0x50] ;  /* 0x0000500001f27983 */ /* 0x000ee20000300a00 */
[----:B--2---:R-:W-:Y:S01]  /*5250*/  IADD3 R93, R152, -0x48, RZ ;  /* 0xffffffb8985d7810 */ /* 0x004fe20007ffe0ff */
[C---:B------:R-:W-:Y:S02]  /*5260*/  IMAD.WIDE R152, R184.reuse, 0x4, R84 ;  /* 0x00000004b8987825 */ /* 0x040fe400078e0254 */
[----:B------:R2:W-:Y:S02]  /*5270*/  STL.64 [R1+0x218], R236 ;  /* 0x000218ec01007387 */ /* 0x0005e40000100a00 */
[----:B-1----:R-:W-:Y:S02]  /*5280*/  IMAD.WIDE R188, R184, 0x4, R86 ;  /* 0x00000004b8bc7825 */ /* 0x002fe400078e0256 */
[----:B------:R-:W3:Y:S01]  /*5290*/  LDL.LU.64 R240, [R1+0x48] ;  /* 0x0000480001f07983 */ /* 0x000ee20000300a00 */
[----:B----4-:R-:W-:Y:S01]  /*52a0*/  IADD3 R84, R14, -0x4a, RZ ;  /* 0xffffffb60e547810 */ /* 0x010fe20007ffe0ff */
[----:B------:R-:W1:Y:S02]  /*52b0*/  LDC R86, c[0x0][0x230] ;  /* 0x00008c00ff567b82 */ /* 0x000e640000000800 */
[----:B------:R4:W-:Y:S04]  /*52c0*/  STL.64 [R1+0x210], R234 ;  /* 0x000210ea01007387 */ /* 0x0009e80000100a00 */
[----:B------:R-:W3:Y:S01]  /*52d0*/  LDL.LU.64 R238, [R1+0x40] ;  /* 0x0000400001ee7983 */ /* 0x000ee20000300a00 */
[----:B------:R-:W-:Y:S01]  /*52e0*/  IMAD.WIDE R2, R184, 0x4, R250 ;  /* 0x00000004b8027825 */ /* 0x000fe200078e02fa */
[----:B------:R-:W1:Y:S04]  /*52f0*/  LDC R87, c[0x0][0x230] ;  /* 0x00008c00ff577b82 */ /* 0x000e680000000800 */
[----:B------:R-:W-:Y:S01]  /*5300*/  LDGSTS.E [R244+0x1400c], desc[UR16][R2.64], !P4 ;  /* 0x1400c00002f47fae */ /* 0x000fe2000e121850 */
[----:B------:R-:W-:Y:S01]  /*5310*/  ISETP.GE.U32.AND P4, PT, R92, 0x7fffff5e, PT ;  /* 0x7fffff5e5c00780c */ /* 0x000fe20003f86070 */
[----:B------:R-:W-:-:S02]  /*5320*/  VIADD R92, R15, 0xffffff9c ;  /* 0xffffff9c0f5c7836 */ /* 0x000fc40000000000 */
[----:B------:R-:W-:Y:S04]  /*5330*/  LDGSTS.E [R244+0x18000], desc[UR16][R236.64], !P1 ;  /* 0x18000000ecf47fae */ /* 0x000fe8000c921850 */
[----:B------:R4:W-:Y:S01]  /*5340*/  LDGSTS.E [R244+0x1c000], desc[UR16][R234.64], !P1 ;  /* 0x1c000000eaf47fae */ /* 0x0009e2000c921850 */
[----:B------:R-:W-:Y:S01]  /*5350*/  ISETP.GE.U32.AND P1, PT, R92, 0x7fffff5d, PT ;  /* 0x7fffff5d5c00780c */ /* 0x000fe20003f26070 */
[C---:B------:R-:W-:Y:S01]  /*5360*/  IMAD.WIDE R14, R184.reuse, 0x4, R106 ;  /* 0x00000004b80e7825 */ /* 0x040fe200078e026a */
[----:B------:R-:W1:Y:S01]  /*5370*/  LDC R92, c[0x0][0x230] ;  /* 0x00008c00ff5c7b82 */ /* 0x000e620000000800 */
[----:B------:R4:W-:Y:S04]  /*5380*/  LDGSTS.E [R244+0x18004], desc[UR16][R188.64], !P0 ;  /* 0x18004000bcf47fae */ /* 0x0009e8000c121850 */
[----:B--2---:R-:W2:Y:S04]  /*5390*/  LDL.LU.64 R236, [R1+0x38] ;  /* 0x0000380001ec7983 */ /* 0x004ea80000300a00 */
[----:B------:R4:W-:Y:S02]  /*53a0*/  STL.64 [R1+0x208], R188 ;  /* 0x000208bc01007387 */ /* 0x0009e40000100a00 */
[----:B----4-:R-:W-:-:S02]  /*53b0*/  IMAD.WIDE R234, R184, 0x4, R90 ;  /* 0x00000004b8ea7825 */ /* 0x010fc400078e025a */
[----:B------:R-:W4:Y:S01]  /*53c0*/  LDC R90, c[0x0][0x230] ;  /* 0x00008c00ff5a7b82 */ /* 0x000f220000000800 */
[----:B------:R1:W-:Y:S04]  /*53d0*/  STL.64 [R1+0x200], R152 ;  /* 0x0002009801007387 */ /* 0x0003e80000100a00 */
[----:B------:R1:W-:Y:S01]  /*53e0*/  LDGSTS.E [R244+0x1c004], desc[UR16][R152.64], !P0 ;  /* 0x1c00400098f47fae */ /* 0x0003e2000c121850 */
[----:B------:R-:W-:Y:S02]  /*53f0*/  VIADD R85, R95, 0xffffffb7 ;  /* 0xffffffb75f557836 */ /* 0x000fe40000000000 */
[----:B------:R-:W4:Y:S01]  /*5400*/  LDC R91, c[0x0][0x230] ;  /* 0x00008c00ff5b7b82 */ /* 0x000f220000000800 */
[----:B------:R-:W4:Y:S01]  /*5410*/  LDL.LU.64 R246, [R1+0x30] ;  /* 0x0000300001f67983 */ /* 0x000f220000300a00 */
[----:B------:R-:W-:-:S03]  /*5420*/  IMAD.WIDE R188, R184, 0x4, R102 ;  /* 0x00000004b8bc7825 */ /* 0x000fc600078e0266 */
[----:B------:R-:W4:Y:S01]  /*5430*/  LDL.LU.64 R248, [R1+0x28] ;  /* 0x0000280001f87983 */ /* 0x000f220000300a00 */
[----:B-1----:R-:W-:-:S03]  /*5440*/  IMAD.WIDE R152, R184, 0x4, R88 ;  /* 0x00000004b8987825 */ /* 0x002fc600078e0258 */
[----:B------:R-:W4:Y:S01]  /*5450*/  LDL.LU.64 R250, [R1+0x20] ;  /* 0x0000200001fa7983 */ /* 0x000f220000300a00 */
[----:B------:R-:W-:Y:S01]  /*5460*/  ISETP.GE.U32.AND P0, PT, R93, 0x7fffff79, PT ;  /* 0x7fffff795d00780c */ /* 0x000fe20003f06070 */
[----:B------:R-:W1:Y:S02]  /*5470*/  LDC R88, c[0x0][0x230] ;  /* 0x00008c00ff587b82 */ /* 0x000e640000000800 */
[----:B------:R1:W-:Y:S04]  /*5480*/  STL.64 [R1+0x1f8], R152 ;  /* 0x0001f89801007387 */ /* 0x0003e80000100a00 */
[----:B------:R1:W-:Y:S02]  /*5490*/  STL.64 [R1+0x1f0], R234 ;  /* 0x0001f0ea01007387 */ /* 0x0003e40000100a00 */
[----:B------:R-:W4:Y:S02]  /*54a0*/  LDC R89, c[0x0][0x230] ;  /* 0x00008c00ff597b82 */ /* 0x000f240000000800 */
[----:B------:R-:W-:Y:S04]  /*54b0*/  LDGSTS.E [R244+0x18008], desc[UR16][R152.64], !P4 ;  /* 0x1800800098f47fae */ /* 0x000fe8000e121850 */
[----:B------:R-:W-:Y:S04]  /*54c0*/  LDGSTS.E [R244+0x1c008], desc[UR16][R234.64], !P4 ;  /* 0x1c008000eaf47fae */ /* 0x000fe8000e121850 */
[----:B------:R-:W-:Y:S04]  /*54d0*/  LDGSTS.E [R244+0x1800c], desc[UR16][R14.64], !P1 ;  /* 0x1800c0000ef47fae */ /* 0x000fe8000c921850 */
[----:B-1----:R-:W4:Y:S04]  /*54e0*/  LDL.LU.64 R152, [R1+0x578] ;  /* 0x0005780001987983 */ /* 0x002f280000300a00 */
[----:B------:R-:W4:Y:S04]  /*54f0*/  LDL.LU.64 R234, [R1+0x570] ;  /* 0x0005700001ea7983 */ /* 0x000f280000300a00 */
[----:B------:R1:W-:Y:S04]  /*5500*/  STL.64 [R1+0x1e8], R14 ;  /* 0x0001e80e01007387 */ /* 0x0003e80000100a00 */
[----:B------:R1:W-:Y:S04]  /*5510*/  STL.64 [R1+0x1e0], R188 ;  /* 0x0001e0bc01007387 */ /* 0x0003e80000100a00 */
[----:B------:R2:W-:Y:S04]  /*5520*/  LDGSTS.E [R244+0x1c00c], desc[UR16][R188.64], !P1 ;  /* 0x1c00c000bcf47fae */ /* 0x0005e8000c921850 */
[----:B-1----:R-:W4:Y:S04]  /*5530*/  LDL.LU.64 R14, [R1+0x568] ;  /* 0x00056800010e7983 */ /* 0x002f280000300a00 */
[----:B------:R-:W4:Y:S01]  /*5540*/  LDL.LU.64 R188, [R1+0x560] ;  /* 0x0005600001bc7983 */ /* 0x000f220000300a00 */
[----:B------:R-:W-:Y:S01]  /*5550*/  ISETP.GE.U32.AND P1, PT, R84, 0x7fffff77, PT ;  /* 0x7fffff775400780c */ /* 0x000fe20003f26070 */
[----:B------:R-:W-:Y:S01]  /*5560*/  VIADD R84, R185, 0xffffff9b ;  /* 0xffffff9bb9547836 */ /* 0x000fe20000000000 */
[----:B------:R-:W-:Y:S01]  /*5570*/  ISETP.GE.U32.AND P4, PT, R85, 0x7fffff78, PT ;  /* 0x7fffff785500780c */ /* 0x000fe20003f86070 */
[----:B------:R-:W-:Y:S01]  /*5580*/  VIADD R85, R94, 0xffffffb5 ;  /* 0xffffffb55e557836 */ /* 0x000fe20000000000 */
[----:B------:R-:W4:Y:S01]  /*5590*/  LDL.LU R185, [R1+0x558] ;  /* 0x0005580001b97983 */ /* 0x000f220000300800 */
[----:B---3--:R-:W-:-:S05]  /*55a0*/  IMAD.WIDE R242, R184, 0x4, R242 ;  /* 0x00000004b8f27825 */ /* 0x008fca00078e02f2 */
[----:B------:R-:W-:Y:S01]  /*55b0*/  STL.64 [R1+0x1d8], R242 ;  /* 0x0001d8f201007387 */ /* 0x000fe20000100a00 */
[----:B------:R-:W-:-:S04]  /*55c0*/  IMAD.WIDE R240, R184, 0x4, R240 ;  /* 0x00000004b8f07825 */ /* 0x000fc800078e02f0 */
[C---:B------:R-:W-:Y:S01]  /*55d0*/  IMAD.WIDE R238, R184.reuse, 0x4, R238 ;  /* 0x00000004b8ee7825 */ /* 0x040fe200078e02ee */
[----:B------:R1:W-:Y:S04]  /*55e0*/  STL.64 [R1+0x1d0], R240 ;  /* 0x0001d0f001007387 */ /* 0x0003e80000100a00 */
[----:B------:R3:W-:Y:S01]  /*55f0*/  STL.64 [R1+0x1c8], R238 ;  /* 0x0001c8ee01007387 */ /* 0x0007e20000100a00 */
[----:B--2---:R-:W-:-:S05]  /*5600*/  IMAD.WIDE R236, R184, 0x4, R236 ;  /* 0x00000004b8ec7825 */ /* 0x004fca00078e02ec */
[----:B------:R2:W-:Y:S04]  /*5610*/  STL.64 [R1+0x1c0], R236 ;  /* 0x0001c0ec01007387 */ /* 0x0005e80000100a00 */
[----:B----4-:R-:W-:Y:S04]  /*5620*/  LDGSTS.E [R15+0x10000], desc[UR16][R242.64], !P6 ;  /* 0x10000000f20f7fae */ /* 0x010fe8000f121850 */
[----:B------:R1:W-:Y:S01]  /*5630*/  LDGSTS.E [R15+0x14000], desc[UR16][R240.64], !P6 ;  /* 0x14000000f00f7fae */ /* 0x0003e2000f121850 */
[----:B------:R-:W-:-:S03]  /*5640*/  ISETP.GE.U32.AND P6, PT, R85, 0x7fffff76, PT ;  /* 0x7fffff765500780c */ /* 0x000fc60003fc6070 */
[----:B------:R3:W-:Y:S01]  /*5650*/  LDGSTS.E [R15+0x10004], desc[UR16][R238.64], !P2 ;  /* 0x10004000ee0f7fae */ /* 0x0007e2000d121850 */
[----:B------:R-:W-:Y:S01]  /*5660*/  IADD3 R85, R86, -0x66, RZ ;  /* 0xffffff9a56557810 */ /* 0x000fe20007ffe0ff */
[C---:B------:R-:W-:Y:S01]  /*5670*/  IMAD.WIDE R188, R184.reuse, 0x4, R188 ;  /* 0x00000004b8bc7825 */ /* 0x040fe200078e02bc */
[----:B------:R-:W4:Y:S01]  /*5680*/  LDC R86, c[0x0][0x230] ;  /* 0x00008c00ff567b82 */ /* 0x000f220000000800 */
[----:B------:R2:W-:Y:S02]  /*5690*/  LDGSTS.E [R15+0x14004], desc[UR16][R236.64], !P2 ;  /* 0x14004000ec0f7fae */ /* 0x0005e4000d121850 */
[----:B-1----:R-:W-:Y:S01]  /*56a0*/  IMAD.WIDE R240, R184, 0x4, R246 ;  /* 0x00000004b8f07825 */ /* 0x002fe200078e02f6 */
[----:B------:R-:W-:-:S03]  /*56b0*/  ISETP.GE.U32.AND P2, PT, R84, 0x7fffff5c, PT ;  /* 0x7fffff5c5400780c */ /* 0x000fc60003f46070 */
[C---:B---3--:R-:W-:Y:S01]  /*56c0*/  IMAD.WIDE R238, R184.reuse, 0x4, R248 ;  /* 0x00000004b8ee7825 */ /* 0x048fe200078e02f8 */
[----:B------:R1:W-:Y:S03]  /*56d0*/  LDGSTS.E [R15+0x10008], desc[UR16][R240.64], !P5 ;  /* 0x10008000f00f7fae */ /* 0x0003e6000e921850 */
[----:B--2---:R-:W-:Y:S01]  /*56e0*/  IMAD.WIDE R236, R184, 0x4, R250 ;  /* 0x00000004b8ec7825 */ /* 0x004fe200078e02fa */
[----:B------:R2:W-:Y:S01]  /*56f0*/  LDGSTS.E [R15+0x14008], desc[UR16][R238.64], !P5 ;  /* 0x14008000ee0f7fae */ /* 0x0005e2000e921850 */
[----:B------:R-:W-:Y:S02]  /*5700*/  ISETP.GE.U32.AND P5, PT, R85, 0x7fffff5b, PT ;  /* 0x7fffff5b5500780c */ /* 0x000fe40003fa6070 */
[----:B------:R-:W-:Y:S01]  /*5710*/  VIADD R84, R92, 0xffffff99 ;  /* 0xffffff995c547836 */ /* 0x000fe20000000000 */
[----:B------:R1:W-:Y:S04]  /*5720*/  STL.64 [R1+0x1b8], R240 ;  /* 0x0001b8f001007387 */ /* 0x0003e80000100a00 */
[----:B------:R3:W-:Y:S01]  /*5730*/  LDGSTS.E [R15+0x1000c], desc[UR16][R236.64], !P0 ;  /* 0x1000c000ec0f7fae */ /* 0x0007e2000c121850 */
[C---:B------:R-:W-:Y:S01]  /*5740*/  IMAD.WIDE R250, R184.reuse, 0x4, R116 ;  /* 0x00000004b8fa7825 */ /* 0x040fe200078e0274 */
[----:B------:R-:W4:Y:S02]  /*5750*/  LDC R92, c[0x0][0x230] ;  /* 0x00008c00ff5c7b82 */ /* 0x000f240000000800 */
[----:B------:R2:W-:Y:S04]  /*5760*/  STL.64 [R1+0x1b0], R238 ;  /* 0x0001b0ee01007387 */ /* 0x0005e80000100a00 */
[----:B------:R3:W-:Y:S01]  /*5770*/  STL.64 [R1+0x1a8], R236 ;  /* 0x0001a8ec01007387 */ /* 0x0007e20000100a00 */
[----:B-1----:R-:W-:-:S02]  /*5780*/  IMAD.WIDE R240, R184, 0x4, R108 ;  /* 0x00000004b8f07825 */ /* 0x002fc400078e026c */
[----:B------:R-:W1:Y:S01]  /*5790*/  LDC R109, c[0x0][0x230] ;  /* 0x00008c00ff6d7b82 */ /* 0x000e620000000800 */
[----:B------:R3:W-:Y:S04]  /*57a0*/  STL.64 [R1+0x1a0], R188 ;  /* 0x0001a0bc01007387 */ /* 0x0007e80000100a00 */
[----:B------:R3:W-:Y:S01]  /*57b0*/  LDGSTS.E [R15+0x1400c], desc[UR16][R188.64], !P0 ;  /* 0x1400c000bc0f7fae */ /* 0x0007e2000c121850 */
[----:B------:R-:W-:Y:S01]  /*57c0*/  ISETP.GE.U32.AND P0, PT, R84, 0x7fffff5a, PT ;  /* 0x7fffff5a5400780c */ /* 0x000fe20003f06070 */
[----:B--2---:R-:W-:Y:S01]  /*57d0*/  IMAD.WIDE R238, R184, 0x4, R100 ;  /* 0x00000004b8ee7825 */ /* 0x004fe200078e0264 */
[----:B------:R-:W-:Y:S01]  /*57e0*/  IADD3 R84, R90, -0x68, RZ ;  /* 0xffffff985a547810 */ /* 0x000fe20007ffe0ff */
[----:B------:R-:W2:Y:S01]  /*57f0*/  LDL.LU.64 R242, [R1+0x10] ;  /* 0x0000100001f27983 */ /* 0x000ea20000300a00 */
[----:B------:R-:W1:Y:S01]  /*5800*/  LDC R90, c[0x0][0x230] ;  /* 0x00008c00ff5a7b82 */ /* 0x000e620000000800 */
[----:B---3--:R-:W-:-:S02]  /*5810*/  IMAD.WIDE R236, R184, 0x4, R98 ;  /* 0x00000004b8ec7825 */ /* 0x008fc400078e0262 */
[----:B------:R-:W3:Y:S02]  /*5820*/  LDL.LU.64 R246, [R1+0x8] ;  /* 0x0000080001f67983 */ /* 0x000ee40000300a00 */
[----:B------:R-:W-:Y:S02]  /*5830*/  IMAD.WIDE R188, R184, 0x4, R124 ;  /* 0x00000004b8bc7825 */ /* 0x000fe400078e027c */
[----:B------:R-:W4:Y:S01]  /*5840*/  LDL.LU.64 R248, [R1] ;  /* 0x0000000001f87983 */ /* 0x000f220000300a00 */
[----:B------:R-:W1:Y:S03]  /*5850*/  LDC R100, c[0x0][0x230] ;  /* 0x00008c00ff647b82 */ /* 0x000e660000000800 */
[----:B------:R-:W-:Y:S04]  /*5860*/  LDGSTS.E [R15+0x18000], desc[UR16][R188.64], !P2 ;  /* 0x18000000bc0f7fae */ /* 0x000fe8000d121850 */
[----:B------:R1:W-:Y:S01]  /*5870*/  LDGSTS.E [R15+0x1c000], desc[UR16][R240.64], !P2 ;  /* 0x1c000000f00f7fae */ /* 0x0003e2000d121850 */
[----:B------:R-:W-:-:S03]  /*5880*/  ISETP.GE.U32.AND P2, PT, R84, 0x7fffff59, PT ;  /* 0x7fffff595400780c */ /* 0x000fc60003f46070 */
[----:B------:R1:W-:Y:S04]  /*5890*/  STL.64 [R1+0x190], R240 ;  /* 0x000190f001007387 */ /* 0x0003e80000100a00 */
[----:B------:R1:W-:Y:S04]  /*58a0*/  STL.64 [R1+0x188], R238 ;  /* 0x000188ee01007387 */ /* 0x0003e80000100a00 */
[----:B------:R1:W-:Y:S04]  /*58b0*/  LDGSTS.E [R15+0x18004], desc[UR16][R238.64], !P5 ;  /* 0x18004000ee0f7fae */ /* 0x0003e8000e921850 */
[----:B------:R1:W-:Y:S04]  /*58c0*/  STL.64 [R1+0x180], R236 ;  /* 0x000180ec01007387 */ /* 0x0003e80000100a00 */
[----:B------:R1:W-:Y:S02]  /*58d0*/  LDGSTS.E [R15+0x1c004], desc[UR16][R236.64], !P5 ;  /* 0x1c004000ec0f7fae */ /* 0x0003e4000e921850 */
[----:B-1----:R-:W-:-:S04]  /*58e0*/  IMAD.WIDE R240, R184, 0x4, R120 ;  /* 0x00000004b8f07825 */ /* 0x002fc800078e0278 */
[----:B------:R-:W-:-:S04]  /*58f0*/  IMAD.WIDE R238, R184, 0x4, R104 ;  /* 0x00000004b8ee7825 */ /* 0x000fc800078e0268 */
[----:B------:R-:W-:-:S05]  /*5900*/  IMAD.WIDE R236, R184, 0x4, R80 ;  /* 0x00000004b8ec7825 */ /* 0x000fca00078e0250 */
[----:B------:R1:W-:Y:S04]  /*5910*/  STL.64 [R1+0x178], R236 ;  /* 0x000178ec01007387 */ /* 0x0003e80000100a00 */
[----:B------:R1:W-:Y:S04]  /*5920*/  STL.64 [R1+0x170], R238 ;  /* 0x000170ee01007387 */ /* 0x0003e80000100a00 */
        /* <DEDUP_REMOVED lines=10> */
[----:B--2---:R-:W-:-:S04]  /*59d0*/  IMAD.WIDE R242, R184, 0x4, R242 ;  /* 0x00000004b8f27825 */ /* 0x004fc800078e02f2 */
[C---:B---3--:R-:W-:Y:S01]  /*59e0*/  IMAD.WIDE R246, R184.reuse, 0x4, R246 ;  /* 0x00000004b8f67825 */ /* 0x048fe200078e02f6 */
[----:B------:R1:W-:Y:S03]  /*59f0*/  STL.64 [R1+0x78], R242 ;  /* 0x000078f201007387 */ /* 0x0003e60000100a00 */
[C---:B----4-:R-:W-:Y:S01]  /*5a00*/  IMAD.WIDE R248, R184.reuse, 0x4, R248 ;  /* 0x00000004b8f87825 */ /* 0x050fe200078e02f8 */
[----:B------:R2:W-:Y:S04]  /*5a10*/  STL.64 [R1+0x70], R246 ;  /* 0x000070f601007387 */ /* 0x0005e80000100a00 */
[----:B------:R-:W-:Y:S04]  /*5a20*/  LDGSTS.E [R14+0x10000], desc[UR16][R242.64], !P4 ;  /* 0x10000000f20e7fae */ /* 0x000fe8000e121850 */
[----:B------:R-:W-:Y:S04]  /*5a30*/  LDGSTS.E [R14+0x14000], desc[UR16][R246.64], !P4 ;  /* 0x14000000f60e7fae */ /* 0x000fe8000e121850 */
[----:B------:R-:W-:Y:S04]  /*5a40*/  LDGSTS.E [R14+0x10004], desc[UR16][R248.64], !P1 ;  /* 0x10004000f80e7fae */ /* 0x000fe8000c921850 */
[----:B-1----:R-:W3:Y:S04]  /*5a50*/  LDL.LU.64 R242, [R1+0x530] ;  /* 0x0005300001f27983 */ /* 0x002ee80000300a00 */
[----:B--2---:R-:W2:Y:S04]  /*5a60*/  LDL.LU.64 R246, [R1+0x528] ;  /* 0x0005280001f67983 */ /* 0x004ea80000300a00 */
[----:B------:R1:W-:Y:S01]  /*5a70*/  STL.64 [R1+0x68], R248 ;  /* 0x000068f801007387 */ /* 0x0003e20000100a00 */
[----:B------:R-:W-:-:S05]  /*5a80*/  IMAD.WIDE R250, R184, 0x4, R250 ;  /* 0x00000004b8fa7825 */ /* 0x000fca00078e02fa */
[----:B------:R4:W-:Y:S04]  /*5a90*/  STL.64 [R1+0x60], R250 ;  /* 0x000060fa01007387 */ /* 0x0009e80000100a00 */
[----:B-1----:R-:W2:Y:S01]  /*5aa0*/  LDL.LU.64 R248, [R1+0x520] ;  /* 0x0005200001f87983 */ /* 0x002ea20000300a00 */
[----:B------:R-:W-:Y:S02]  /*5ab0*/  VIADD R85, R88, 0xffffffb4 ;  /* 0xffffffb458557836 */ /* 0x000fe40000000000 */
[----:B------:R-:W1:Y:S01]  /*5ac0*/  LDC R88, c[0x0][0x230] ;  /* 0x00008c00ff587b82 */ /* 0x000e620000000800 */
[----:B------:R-:W-:Y:S01]  /*5ad0*/  VIADD R84, R87, 0xffffffb3 ;  /* 0xffffffb357547836 */ /* 0x000fe20000000000 */
[----:B------:R-:W-:Y:S01]  /*5ae0*/  IADD3 R81, R86, -0x4f, RZ ;  /* 0xffffffb156517810 */ /* 0x000fe20007ffe0ff */
[----:B------:R-:W-:Y:S01]  /*5af0*/  VIADD R80, R91, 0xffffffb2 ;  /* 0xffffffb25b507836 */ /* 0x000fe20000000000 */
[----:B------:R-:W-:Y:S01]  /*5b00*/  ISETP.GE.U32.AND P5, PT, R85, 0x7fffff75, PT ;  /* 0x7fffff755500780c */ /* 0x000fe20003fa6070 */
[----:B------:R4:W-:Y:S03]  /*5b10*/  LDGSTS.E [R14+0x14004], desc[UR16][R250.64], !P1 ;  /* 0x14004000fa0e7fae */ /* 0x0009e6000c921850 */
[----:B------:R-:W1:Y:S08]  /*5b20*/  LDC R85, c[0x0][0x230] ;  /* 0x00008c00ff557b82 */ /* 0x000e700000000800 */
[----:B------:R-:W2:Y:S01]  /*5b30*/  LDC R87, c[0x0][0x230] ;  /* 0x00008c00ff577b82 */ /* 0x000ea20000000800 */
[----:B------:R-:W-:Y:S01]  /*5b40*/  ISETP.GE.U32.AND P2, PT, R80, 0x7fffff73, PT ;  /* 0x7fffff735000780c */ /* 0x000fe20003f46070 */
[----:B------:R-:W-:Y:S01]  /*5b50*/  VIADD R80, R89, 0xffffff97 ;  /* 0xffffff9759507836 */ /* 0x000fe20000000000 */
[----:B------:R-:W-:Y:S01]  /*5b60*/  ISETP.GE.U32.AND P4, PT, R81, 0x7fffff72, PT ;  /* 0x7fffff725100780c */ /* 0x000fe20003f86070 */
[----:B------:R-:W-:-:S03]  /*5b70*/  IMAD.WIDE R240, R184, 0x4, R240 ;  /* 0x00000004b8f07825 */ /* 0x000fc600078e02f0 */
[----:B------:R-:W-:Y:S02]  /*5b80*/  ISETP.GE.U32.AND P1, PT, R80, 0x7fffff58, PT ;  /* 0x7fffff585000780c */ /* 0x000fe40003f26070 */
[----:B------:R-:W-:Y:S01]  /*5b90*/  ISETP.GE.U32.AND P0, PT, R84, 0x7fffff74, PT ;  /* 0x7fffff745400780c */ /* 0x000fe20003f06070 */
[----:B----4-:R-:W-:Y:S01]  /*5ba0*/  IMAD.WIDE R250, R184, 0x4, R238 ;  /* 0x00000004b8fa7825 */ /* 0x010fe200078e02ee */
[----:B-1----:R-:W-:Y:S01]  /*5bb0*/  IADD3 R80, R88, -0x6b, RZ ;  /* 0xffffff9558507810 */ /* 0x002fe20007ffe0ff */
[----:B------:R-:W1:Y:S02]  /*5bc0*/  LDC R84, c[0x0][0x230] ;  /* 0x00008c00ff547b82 */ /* 0x000e640000000800 */
[----:B------:R-:W-:Y:S02]  /*5bd0*/  VIADD R81, R85, 0xffffff96 ;  /* 0xffffff9655517836 */ /* 0x000fe40000000000 */
[----:B------:R-:W-:-:S04]  /*5be0*/  IMAD.WIDE R238, R184, 0x4, R136 ;  /* 0x00000004b8ee7825 */ /* 0x000fc800078e0288 */
[----:B------:R-:W4:Y:S08]  /*5bf0*/  LDC R86, c[0x0][0x230] ;  /* 0x00008c00ff567b82 */ /* 0x000f300000000800 */
[----:B------:R-:W4:Y:S08]  /*5c00*/  LDC R89, c[0x0][0x230] ;  /* 0x00008c00ff597b82 */ /* 0x000f300000000800 */
[----:B------:R-:W4:Y:S08]  /*5c10*/  LDC R88, c[0x0][0x230] ;  /* 0x00008c00ff587b82 */ /* 0x000f300000000800 */
[----:B------:R-:W4:Y:S01]  /*5c20*/  LDC R85, c[0x0][0x230] ;  /* 0x00008c00ff557b82 */ /* 0x000f220000000800 */
[----:B------:R-:W-:-:S04]  /*5c30*/  IMAD.WIDE R142, R184, 0x4, R142 ;  /* 0x00000004b88e7825 */ /* 0x000fc800078e028e */
[----:B------:R-:W-:-:S03]  /*5c40*/  IMAD.WIDE R144, R184, 0x4, R144 ;  /* 0x00000004b8907825 */ /* 0x000fc600078e0290 */
[----:B------:R-:W4:Y:S01]  /*5c50*/  LDC R91, c[0x0][0x230] ;  /* 0x00008c00ff5b7b82 */ /* 0x000f220000000800 */
[----:B---3--:R-:W-:-:S04]  /*5c60*/  IMAD.WIDE R242, R184, 0x4, R242 ;  /* 0x00000004b8f27825 */ /* 0x008fc800078e02f2 */
[----:B--2---:R-:W-:-:S04]  /*5c70*/  IMAD.WIDE R246, R184, 0x4, R246 ;  /* 0x00000004b8f67825 */ /* 0x004fc800078e02f6 */
[----:B------:R-:W-:-:S05]  /*5c80*/  IMAD.WIDE R248, R184, 0x4, R248 ;  /* 0x00000004b8f87825 */ /* 0x000fca00078e02f8 */
[----:B------:R2:W-:Y:S04]  /*5c90*/  LDGSTS.E [R14+0x10008], desc[UR16][R248.64], !P6 ;  /* 0x10008000f80e7fae */ /* 0x0005e8000f121850 */
[----:B------:R3:W-:Y:S01]  /*5ca0*/  LDGSTS.E [R14+0x14008], desc[UR16][R246.64], !P6 ;  /* 0x14008000f60e7fae */ /* 0x0007e2000f121850 */
[----:B------:R-:W-:-:S03]  /*5cb0*/  ISETP.GE.U32.AND P6, PT, R81, 0x7fffff57, PT ;  /* 0x7fffff575100780c */ /* 0x000fc60003fc6070 */
[----:B------:R2:W-:Y:S04]  /*5cc0*/  STL.64 [R1+0x58], R248 ;  /* 0x000058f801007387 */ /* 0x0005e80000100a00 */
[----:B------:R4:W-:Y:S04]  /*5cd0*/  LDGSTS.E [R14+0x1000c], desc[UR16][R242.64], !P5 ;  /* 0x1000c000f20e7fae */ /* 0x0009e8000e921850 */
[----:B------:R3:W-:Y:S04]  /*5ce0*/  STL.64 [R1+0x50], R246 ;  /* 0x000050f601007387 */ /* 0x0007e80000100a00 */
[----:B------:R4:W-:Y:S01]  /*5cf0*/  LDGSTS.E [R14+0x1400c], desc[UR16][R240.64], !P5 ;  /* 0x1400c000f00e7fae */ /* 0x0009e2000e921850 */
[----:B--2---:R-:W-:Y:S01]  /*5d00*/  IMAD.WIDE R248, R184, 0x4, R130 ;  /* 0x00000004b8f87825 */ /* 0x004fe200078e0282 */
[----:B------:R-:W-:-:S03]  /*5d10*/  ISETP.GE.U32.AND P5, PT, R80, 0x7fffff56, PT ;  /* 0x7fffff565000780c */ /* 0x000fc60003fa6070 */
[----:B------:R-:W-:Y:S01]  /*5d20*/  VIADD R80, R87, 0xffffff94 ;  /* 0xffffff9457507836 */ /* 0x000fe20000000000 */
[----:B------:R2:W-:Y:S01]  /*5d30*/  LDGSTS.E [R14+0x18000], desc[UR16][R248.64], !P1 ;  /* 0x18000000f80e7fae */ /* 0x0005e2000c921850 */
[----:B-1----:R-:W-:Y:S01]  /*5d40*/  VIADD R81, R84, 0xffffffb0 ;  /* 0xffffffb054517836 */ /* 0x002fe20000000000 */
[----:B------:R-:W1:Y:S01]  /*5d50*/  LDC R87, c[0x0][0x230] ;  /* 0x00008c00ff577b82 */ /* 0x000e620000000800 */
[----:B---3--:R-:W-:Y:S01]  /*5d60*/  IMAD.WIDE R246, R184, 0x4, R122 ;  /* 0x00000004b8f67825 */ /* 0x008fe200078e027a */
[----:B------:R4:W-:Y:S04]  /*5d70*/  STL.64 [R1+0x48], R242 ;  /* 0x000048f201007387 */ /* 0x0009e80000100a00 */
[----:B------:R3:W-:Y:S01]  /*5d80*/  LDGSTS.E [R14+0x1c000], desc[UR16][R246.64], !P1 ;  /* 0x1c000000f60e7fae */ /* 0x0007e2000c921850 */
[----:B------:R-:W-:Y:S01]  /*5d90*/  ISETP.GE.U32.AND P1, PT, R80, 0x7fffff55, PT ;  /* 0x7fffff555000780c */ /* 0x000fe20003f26070 */
[----:B------:R-:W1:Y:S02]  /*5da0*/  LDC R84, c[0x0][0x230] ;  /* 0x00008c00ff547b82 */ /* 0x000e640000000800 */
[----:B------:R2:W-:Y:S01]  /*5db0*/  STL.64 [R1+0x40], R240 ;  /* 0x000040f001007387 */ /* 0x0005e20000100a00 */
[----:B----4-:R-:W-:-:S03]  /*5dc0*/  IMAD.WIDE R242, R184, 0x4, R114 ;  /* 0x00000004b8f27825 */ /* 0x010fc600078e0272 */
[----:B------:R4:W-:Y:S04]  /*5dd0*/  STL.64 [R1+0x38], R248 ;  /* 0x000038f801007387 */ /* 0x0009e80000100a00 */
[----:B------:R3:W-:Y:S01]  /*5de0*/  STL.64 [R1+0x30], R246 ;  /* 0x000030f601007387 */ /* 0x0007e20000100a00 */
[----:B--2---:R-:W-:-:S03]  /*5df0*/  IMAD.WIDE R240, R184, 0x4, R112 ;  /* 0x00000004b8f07825 */ /* 0x004fc600078e0270 */
[----:B------:R2:W-:Y:S01]  /*5e00*/  STL.64 [R1+0x28], R242 ;  /* 0x000028f201007387 */ /* 0x0005e20000100a00 */
[----:B------:R-:W1:Y:S01]  /*5e10*/  LDC R113, c[0x0][0x230] ;  /* 0x00008c00ff717b82 */ /* 0x000e620000000800 */
[C---:B----4-:R-:W-:Y:S02]  /*5e20*/  IMAD.WIDE R248, R184.reuse, 0x4, R82 ;  /* 0x00000004b8f87825 */ /* 0x050fe400078e0252 */
[----:B------:R2:W-:Y:S02]  /*5e30*/  LDGSTS.E [R14+0x18004], desc[UR16][R242.64], !P6 ;  /* 0x18004000f20e7fae */ /* 0x0005e4000f121850 */
[C---:B---3--:R-:W-:Y:S02]  /*5e40*/  IMAD.WIDE R246, R184.reuse, 0x4, R118 ;  /* 0x00000004b8f67825 */ /* 0x048fe400078e0276 */
[----:B------:R3:W-:Y:S01]  /*5e50*/  STL.64 [R1+0x20], R240 ;  /* 0x000020f001007387 */ /* 0x0007e20000100a00 */
[----:B------:R-:W4:Y:S03]  /*5e60*/  LDC R82, c[0x0][0x230] ;  /* 0x00008c00ff527b82 */ /* 0x000f260000000800 */
[----:B------:R3:W-:Y:S01]  /*5e70*/  LDGSTS.E [R14+0x1c004], desc[UR16][R240.64], !P6 ;  /* 0x1c004000f00e7fae */ /* 0x0007e2000f121850 */
[----:B--2---:R-:W-:-:S03]  /*5e80*/  IMAD.WIDE R242, R184, 0x4, R128 ;  /* 0x00000004b8f27825 */ /* 0x004fc600078e0280 */
[----:B------:R2:W-:Y:S01]  /*5e90*/  STL.64 [R1+0x18], R248 ;  /* 0x000018f801007387 */ /* 0x0005e20000100a00 */
[----:B------:R-:W4:Y:S03]  /*5ea0*/  LDC R83, c[0x0][0x230] ;  /* 0x00008c00ff537b82 */ /* 0x000f260000000800 */
[----:B------:R2:W-:Y:S01]  /*5eb0*/  LDGSTS.E [R14+0x18008], desc[UR16][R248.64], !P5 ;  /* 0x18008000f80e7fae */ /* 0x0005e2000e921850 */
[----:B---3--:R-:W-:-:S03]  /*5ec0*/  IMAD.WIDE R240, R184, 0x4, R126 ;  /* 0x00000004b8f07825 */ /* 0x008fc600078e027e */
[----:B------:R3:W-:Y:S01]  /*5ed0*/  STL.64 [R1+0x10], R246 ;  /* 0x000010f601007387 */ /* 0x0007e20000100a00 */
[----:B------:R-:W4:Y:S03]  /*5ee0*/  LDC R112, c[0x0][0x230] ;  /* 0x00008c00ff707b82 */ /* 0x000f260000000800 */
[----:B------:R3:W-:Y:S01]  /*5ef0*/  LDGSTS.E [R14+0x1c008], desc[UR16][R246.64], !P5 ;  /* 0x1c008000f60e7fae */ /* 0x0007e2000e921850 */
[----:B--2---:R-:W-:-:S03]  /*5f00*/  IMAD.WIDE R248, R184, 0x4, R236 ;  /* 0x00000004b8f87825 */ /* 0x004fc600078e02ec */
[----:B------:R2:W-:Y:S04]  /*5f10*/  STL.64 [R1+0x8], R242 ;  /* 0x000008f201007387 */ /* 0x0005e80000100a00 */
[----:B------:R2:W-:Y:S01]  /*5f20*/  LDGSTS.E [R14+0x1800c], desc[UR16][R242.64], !P1 ;  /* 0x1800c000f20e7fae */ /* 0x0005e2000c921850 */
[----:B---3--:R-:W-:-:S03]  /*5f30*/  IMAD.WIDE R246, R184, 0x4, R234 ;  /* 0x00000004b8f67825 */ /* 0x008fc600078e02ea */
[----:B------:R3:W-:Y:S04]  /*5f40*/  STL.64 [R1], R240 ;  /* 0x000000f001007387 */ /* 0x0007e80000100a00 */
[----:B------:R3:W-:Y:S04]  /*5f50*/  LDGSTS.E [R14+0x1c00c], desc[UR16][R240.64], !P1 ;  /* 0x1c00c000f00e7fae */ /* 0x0007e8000c921850 */
[----:B------:R-:W-:Y:S01]  /*5f60*/  LDGSTS.E [R13+0x10000], desc[UR16][R250.64], !P0 ;  /* 0x10000000fa0d7fae */ /* 0x000fe2000c121850 */
[----:B--2---:R-:W-:-:S03]  /*5f70*/  IMAD.WIDE R242, R184, 0x4, R132 ;  /* 0x00000004b8f27825 */ /* 0x004fc600078e0284 */
[----:B------:R2:W-:Y:S04]  /*5f80*/  STL.64 [R1+0x4c0], R250 ;  /* 0x0004c0fa01007387 */ /* 0x0005e80000100a00 */
[----:B------:R-:W-:Y:S01]  /*5f90*/  LDGSTS.E [R13+0x14000], desc[UR16][R248.64], !P0 ;  /* 0x14000000f80d7fae */ /* 0x000fe2000c121850 */
[----:B---3--:R-:W-:-:S03]  /*5fa0*/  IMAD.WIDE R240, R184, 0x4, R134 ;  /* 0x00000004b8f07825 */ /* 0x008fc600078e0286 */
[----:B------:R-:W-:Y:S04]  /*5fb0*/  LDGSTS.E [R13+0x10004], desc[UR16][R246.64], !P2 ;  /* 0x10004000f60d7fae */ /* 0x000fe8000d121850 */
[----:B--2---:R-:W2:Y:S04]  /*5fc0*/  LDL.LU.64 R250, [R1+0x90] ;  /* 0x0000900001fa7983 */ /* 0x004ea80000300a00 */
[----:B------:R3:W-:Y:S04]  /*5fd0*/  STL.64 [R1+0x4c8], R248 ;  /* 0x0004c8f801007387 */ /* 0x0007e80000100a00 */
[----:B------:R-:W-:Y:S04]  /*5fe0*/  LDGSTS.E [R13+0x14004], desc[UR16][R242.64], !P2 ;  /* 0x14004000f20d7fae */ /* 0x000fe8000d121850 */
[----:B------:R-:W-:Y:S04]  /*5ff0*/  LDGSTS.E [R13+0x10008], desc[UR16][R240.64], !P4 ;  /* 0x10008000f00d7fae */ /* 0x000fe8000e121850 */
[----:B---3--:R-:W3:Y:S04]  /*6000*/  LDL.LU.64 R248, [R1+0xb8] ;  /* 0x0000b80001f87983 */ /* 0x008ee80000300a00 */
[----:B------:R1:W-:Y:S04]  /*6010*/  STL.64 [R1+0x4d0], R246 ;  /* 0x0004d0f601007387 */ /* 0x0003e80000100a00 */
[----:B------:R-:W-:Y:S04]  /*6020*/  LDGSTS.E [R13+0x14008], desc[UR16][R238.64], !P4 ;  /* 0x14008000ee0d7fae */ /* 0x000fe8000e121850 */
[----:B-1----:R-:W3:Y:S04]  /*6030*/  LDL.LU.64 R246, [R1+0xb0] ;  /* 0x0000b00001f67983 */ /* 0x002ee80000300a00 */
[----:B------:R1:W-:Y:S04]  /*6040*/  STL.64 [R1+0x4d8], R242 ;  /* 0x0004d8f201007387 */ /* 0x0003e80000100a00 */
[----:B-1----:R-:W3:Y:S04]  /*6050*/  LDL.LU.64 R242, [R1+0xa8] ;  /* 0x0000a80001f27983 */ /* 0x002ee80000300a00 */
[----:B------:R1:W-:Y:S04]  /*6060*/  STL.64 [R1+0x4e0], R240 ;  /* 0x0004e0f001007387 */ /* 0x0003e80000100a00 */
[----:B-1----:R-:W3:Y:S04]  /*6070*/  LDL.LU.64 R240, [R1+0xa0] ;  /* 0x0000a00001f07983 */ /* 0x002ee80000300a00 */
[----:B------:R1:W-:Y:S04]  /*6080*/  STL.64 [R1+0x4e8], R238 ;  /* 0x0004e8ee01007387 */ /* 0x0003e80000100a00 */
[----:B-1----:R-:W4:Y:S01]  /*6090*/  LDL.LU.64 R238, [R1+0x88] ;  /* 0x0000880001ee7983 */ /* 0x002f220000300a00 */
[----:B------:R-:W-:-:S02]  /*60a0*/  ISETP.GE.U32.AND P6, PT, R81, 0x7fffff71, PT ;  /* 0x7fffff715100780c */ /* 0x000fc40003fc6070 */
[----:B------:R-:W-:Y:S02]  /*60b0*/  IADD3 R81, R86, -0x51, RZ ;  /* 0xffffffaf56517810 */ /* 0x000fe40007ffe0ff */
[----:B------:R-:W1:Y:S01]  /*60c0*/  LDC R86, c[0x0][0x230] ;  /* 0x00008c00ff567b82 */ /* 0x000e620000000800 */
[----:B------:R-:W-:Y:S01]  /*60d0*/  VIADD R80, R89, 0xffffffae ;  /* 0xffffffae59507836 */ /* 0x000fe20000000000 */
[----:B------:R-:W-:-:S04]  /*60e0*/  ISETP.GE.U32.AND P5, PT, R81, 0x7fffff70, PT ;  /* 0x7fffff705100780c */ /* 0x000fc80003fa6070 */
[----:B------:R-:W-:Y:S02]  /*60f0*/  ISETP.GE.U32.AND P1, PT, R80, 0x7fffff6f, PT ;  /* 0x7fffff6f5000780c */ /* 0x000fe40003f26070 */
[----:B------:R-:W-:Y:S01]  /*6100*/  IADD3 R80, R88, -0x6d, RZ ;  /* 0xffffff9358507810 */ /* 0x000fe20007ffe0ff */
[----:B------:R-:W-:Y:S01]  /*6110*/  VIADD R81, R85, 0xffffffad ;  /* 0xffffffad55517836 */ /* 0x000fe20000000000 */
[----:B------:R-:W4:Y:S02]  /*6120*/  LDC R88, c[0x0][0x230] ;  /* 0x00008c00ff587b82 */ /* 0x000f240000000800 */
[----:B------:R-:W-:Y:S01]  /*6130*/  ISETP.GE.U32.AND P2, PT, R80, 0x7fffff54, PT ;  /* 0x7fffff545000780c */ /* 0x000fe20003f46070 */
[----:B------:R-:W-:Y:S01]  /*6140*/  IMAD.WIDE R236, R184, 0x4, R138 ;  /* 0x00000004b8ec7825 */ /* 0x000fe200078e028a */
[----:B------:R-:W-:-:S03]  /*6150*/  ISETP.GE.U32.AND P0, PT, R81, 0x7fffff6e, PT ;  /* 0x7fffff6e5100780c */ /* 0x000fc60003f06070 */
[----:B------:R-:W-:Y:S01]  /*6160*/  IMAD.WIDE R234, R184, 0x4, R140 ;  /* 0x00000004b8ea7825 */ /* 0x000fe200078e028c */
[----:B------:R-:W-:Y:S01]  /*6170*/  LDGSTS.E [R13+0x1000c], desc[UR16][R236.64], !P6 ;  /* 0x1000c000ec0d7fae */ /* 0x000fe2000f121850 */
[----:B------:R-:W4:Y:S02]  /*6180*/  LDC R85, c[0x0][0x230] ;  /* 0x00008c00ff557b82 */ /* 0x000f240000000800 */
[----:B------:R-:W-:Y:S01]  /*6190*/  VIADD R80, R87, 0xffffff91 ;  /* 0xffffff9157507836 */ /* 0x000fe20000000000 */
[----:B------:R-:W-:Y:S01]  /*61a0*/  LDGSTS.E [R13+0x1400c], desc[UR16][R234.64], !P6 ;  /* 0x1400c000ea0d7fae */ /* 0x000fe2000f121850 */
[----:B------:R-:W-:-:S03]  /*61b0*/  VIADD R81, R84, 0xffffff92 ;  /* 0xffffff9254517836 */ /* 0x000fc60000000000 */
[----:B------:R-:W-:Y:S01]  /*61c0*/  ISETP.GE.U32.AND P6, PT, R80, 0x7fffff52, PT ;  /* 0x7fffff525000780c */ /* 0x000fe20003fc6070 */
[----:B-1----:R-:W-:Y:S01]  /*61d0*/  VIADD R80, R86, 0xffffff90 ;  /* 0xffffff9056507836 */ /* 0x002fe20000000000 */
[----:B------:R-:W-:Y:S01]  /*61e0*/  ISETP.GE.U32.AND P4, PT, R81, 0x7fffff53, PT ;  /* 0x7fffff535100780c */ /* 0x000fe20003f86070 */
[----:B------:R-:W-:Y:S01]  /*61f0*/  LDGSTS.E [R13+0x18000], desc[UR16][R142.64], !P2 ;  /* 0x180000008e0d7fae */ /* 0x000fe2000d121850 */
[----:B------:R-:W-:Y:S01]  /*6200*/  IMAD.WIDE R146, R184, 0x4, R146 ;  /* 0x00000004b8927825 */ /* 0x000fe200078e0292 */
[----:B------:R-:W1:Y:S02]  /*6210*/  LDC R87, c[0x0][0x230] ;  /* 0x00008c00ff577b82 */ /* 0x000e640000000800 */
[----:B------:R-:W-:Y:S01]  /*6220*/  LDGSTS.E [R13+0x1c000], desc[UR16][R144.64], !P2 ;  /* 0x1c000000900d7fae */ /* 0x000fe2000d121850 */
[----:B------:R-:W-:Y:S01]  /*6230*/  ISETP.GE.U32.AND P2, PT, R80, 0x7fffff51, PT ;  /* 0x7fffff515000780c */ /* 0x000fe20003f46070 */
[----:B------:R-:W-:-:S04]  /*6240*/  IMAD.WIDE R148, R184, 0x4, R148 ;  /* 0x00000004b8947825 */ /* 0x000fc800078e0294 */
[C---:B------:R-:W-:Y:S01]  /*6250*/  IMAD.WIDE R150, R184.reuse, 0x4, R150 ;  /* 0x00000004b8967825 */ /* 0x040fe200078e0296 */
[----:B------:R-:W-:Y:S01]  /*6260*/  STL.64 [R1+0x4f0], R236 ;  /* 0x0004f0ec01007387 */ /* 0x000fe20000100a00 */
[----:B------:R-:W1:Y:S02]  /*6270*/  LDC R86, c[0x0][0x230] ;  /* 0x00008c00ff567b82 */ /* 0x000e640000000800 */
[C---:B------:R-:W-:Y:S01]  /*6280*/  IMAD.WIDE R152, R184.reuse, 0x4, R152 ;  /* 0x00000004b8987825 */ /* 0x040fe200078e0298 */
[----:B------:R-:W-:Y:S03]  /*6290*/  LDGSTS.E [R13+0x18004], desc[UR16][R146.64], !P4 ;  /* 0x18004000920d7fae */ /* 0x000fe6000e121850 */
[C---:B------:R-:W-:Y:S01]  /*62a0*/  IMAD.WIDE R154, R184.reuse, 0x4, R154 ;  /* 0x00000004b89a7825 */ /* 0x040fe200078e029a */
[----:B------:R-:W-:Y:S01]  /*62b0*/  LDGSTS.E [R13+0x1c004], desc[UR16][R148.64], !P4 ;  /* 0x1c004000940d7fae */ /* 0x000fe2000e121850 */
[----:B------:R-:W1:Y:S03]  /*62c0*/  LDC R89, c[0x0][0x230] ;  /* 0x00008c00ff597b82 */ /* 0x000e660000000800 */
[----:B------:R-:W-:Y:S04]  /*62d0*/  STL.64 [R1+0x4f8], R234 ;  /* 0x0004f8ea01007387 */ /* 0x000fe80000100a00 */
[----:B------:R-:W-:Y:S01]  /*62e0*/  LDGSTS.E [R13+0x18008], desc[UR16][R150.64], !P6 ;  /* 0x18008000960d7fae */ /* 0x000fe2000f121850 */
[C---:B------:R-:W-:Y:S01]  /*62f0*/  IMAD.WIDE R156, R184.reuse, 0x4, R156 ;  /* 0x00000004b89c7825 */ /* 0x040fe200078e029c */
[----:B------:R-:W1:Y:S02]  /*6300*/  LDC R84, c[0x0][0x230] ;  /* 0x00008c00ff547b82 */ /* 0x000e640000000800 */
[----:B------:R3:W-:Y:S04]  /*6310*/  LDGSTS.E [R13+0x1c008], desc[UR16][R152.64], !P6 ;  /* 0x1c008000980d7fae */ /* 0x0007e8000f121850 */
[----:B------:R2:W-:Y:S01]  /*6320*/  STL.64 [R1+0x500], R152 ;  /* 0x0005009801007387 */ /* 0x0005e20000100a00 */
[----:B------:R-:W-:-:S04]  /*6330*/  IMAD.WIDE R158, R184, 0x4, R158 ;  /* 0x00000004b89e7825 */ /* 0x000fc800078e029e */
[C---:B------:R-:W-:Y:S01]  /*6340*/  IMAD.WIDE R160, R184.reuse, 0x4, R160 ;  /* 0x00000004b8a07825 */ /* 0x040fe200078e02a0 */
[----:B------:R3:W-:Y:S03]  /*6350*/  LDGSTS.E [R13+0x1800c], desc[UR16][R154.64], !P2 ;  /* 0x1800c0009a0d7fae */ /* 0x0007e6000d121850 */
[C---:B--2---:R-:W-:Y:S01]  /*6360*/  IMAD.WIDE R126, R184.reuse, 0x4, R250 ;  /* 0x00000004b87e7825 */ /* 0x044fe200078e02fa */
[----:B------:R-:W2:Y:S03]  /*6370*/  LDL.LU.64 R152, [R1+0xc0] ;  /* 0x0000c00001987983 */ /* 0x000ea60000300a00 */
[C---:B------:R-:W-:Y:S01]  /*6380*/  IMAD.WIDE R162, R184.reuse, 0x4, R162 ;  /* 0x00000004b8a27825 */ /* 0x040fe200078e02a2 */
[----:B------:R1:W-:Y:S03]  /*6390*/  STL.64 [R1+0x508], R154 ;  /* 0x0005089a01007387 */ /* 0x0003e60000100a00 */
[C---:B----4-:R-:W-:Y:S01]  /*63a0*/  IMAD.WIDE R94, R184.reuse, 0x4, R238 ;  /* 0x00000004b85e7825 */ /* 0x050fe200078e02ee */
[----:B-1----:R-:W4:Y:S03]  /*63b0*/  LDL.LU.64 R154, [R1+0x98] ;  /* 0x00009800019a7983 */ /* 0x002f260000300a00 */
[C---:B------:R-:W-:Y:S01]  /*63c0*/  IMAD.WIDE R164, R184.reuse, 0x4, R164 ;  /* 0x00000004b8a47825 */ /* 0x040fe200078e02a4 */
[----:B------:R1:W-:Y:S03]  /*63d0*/  STL.64 [R1+0x510], R156 ;  /* 0x0005109c01007387 */ /* 0x0003e60000100a00 */
[C---:B------:R-:W-:Y:S01]  /*63e0*/  IMAD.WIDE R166, R184.reuse, 0x4, R166 ;  /* 0x00000004b8a67825 */ /* 0x040fe200078e02a6 */
[----:B------:R1:W-:Y:S03]  /*63f0*/  STL.64 [R1+0x518], R158 ;  /* 0x0005189e01007387 */ /* 0x0003e60000100a00 */
[C---:B------:R-:W-:Y:S01]  /*6400*/  IMAD.WIDE R168, R184.reuse, 0x4, R168 ;  /* 0x00000004b8a87825 */ /* 0x040fe200078e02a8 */
[----:B------:R-:W2:Y:S03]  /*6410*/  LDL.LU.64 R234, [R1+0xc8] ;  /* 0x0000c80001ea7983 */ /* 0x000ea60000300a00 */
[C---:B------:R-:W-:Y:S01]  /*6420*/  IMAD.WIDE R170, R184.reuse, 0x4, R170 ;  /* 0x00000004b8aa7825 */ /* 0x040fe200078e02aa */
[----:B------:R-:W2:Y:S03]  /*6430*/  LDL.LU.64 R236, [R1+0xd0] ;  /* 0x0000d00001ec7983 */ /* 0x000ea60000300a00 */
[C---:B------:R-:W-:Y:S01]  /*6440*/  IMAD.WIDE R172, R184.reuse, 0x4, R172 ;  /* 0x00000004b8ac7825 */ /* 0x040fe200078e02ac */
[----:B------:R-:W2:Y:S03]  /*6450*/  LDL.LU.64 R238, [R1+0xd8] ;  /* 0x0000d80001ee7983 */ /* 0x000ea60000300a00 */
[----:B------:R-:W-:Y:S01]  /*6460*/  IMAD.WIDE R174, R184, 0x4, R174 ;  /* 0x00000004b8ae7825 */ /* 0x000fe200078e02ae */
[----:B------:R-:W2:Y:S01]  /*6470*/  LDL.LU.64 R250, [R1+0xe0] ;  /* 0x0000e00001fa7983 */ /* 0x000ea20000300a00 */
[----:B------:R-:W-:Y:S01]  /*6480*/  IADD3 R81, R82, -0x54, RZ ;  /* 0xffffffac52517810 */ /* 0x000fe20007ffe0ff */
[----:B------:R-:W1:Y:S01]  /*6490*/  LDC R138, c[0x0][0x230] ;  /* 0x00008c00ff8a7b82 */ /* 0x000e620000000800 */
[----:B------:R-:W-:Y:S01]  /*64a0*/  IADD3 R80, R88, -0x56, RZ ;  /* 0xffffffaa58507810 */ /* 0x000fe20007ffe0ff */
[----:B------:R-:W-:Y:S06]  /*64b0*/  LDGSTS.E [R13+0x1c00c], desc[UR16][R156.64], !P2 ;  /* 0x1c00c0009c0d7fae */ /* 0x000fec000d121850 */
[----:B------:R-:W3:Y:S01]  /*64c0*/  LDC R82, c[0x0][0x230] ;  /* 0x00008c00ff527b82 */ /* 0x000ee20000000800 */
[----:B------:R-:W-:Y:S01]  /*64d0*/  ISETP.GE.U32.AND P4, PT, R81, 0x7fffff6d, PT ;  /* 0x7fffff6d5100780c */ /* 0x000fe20003f86070 */
[----:B------:R-:W-:Y:S01]  /*64e0*/  VIADD R81, R85, 0xffffffab ;  /* 0xffffffab55517836 */ /* 0x000fe20000000000 */
[----:B------:R-:W-:Y:S01]  /*64f0*/  ISETP.GE.U32.AND P2, PT, R80, 0x7fffff6b, PT ;  /* 0x7fffff6b5000780c */ /* 0x000fe20003f46070 */
[----:B------:R-:W-:Y:S01]  /*6500*/  VIADD R80, R87, 0xffffff8f ;  /* 0xffffff8f57507836 */ /* 0x000fe20000000000 */
[----:B------:R1:W-:Y:S02]  /*6510*/  LDGSTS.E [R10+0x10000], desc[UR16][R158.64], !P5 ;  /* 0x100000009e0a7fae */ /* 0x0003e4000e921850 */
[----:B------:R-:W-:Y:S01]  /*6520*/  ISETP.GE.U32.AND P6, PT, R81, 0x7fffff6c, PT ;  /* 0x7fffff6c5100780c */ /* 0x000fe20003fc6070 */
[----:B------:R-:W-:Y:S01]  /*6530*/  VIADD R81, R83, 0xffffffa9 ;  /* 0xffffffa953517836 */ /* 0x000fe20000000000 */
[----:B------:R-:W-:Y:S01]  /*6540*/  LDGSTS.E [R10+0x14000], desc[UR16][R160.64], !P5 ;  /* 0x14000000a00a7fae */ /* 0x000fe2000e921850 */
[----:B------:R-:W1:Y:S03]  /*6550*/  LDC R83, c[0x0][0x230] ;  /* 0x00008c00ff537b82 */ /* 0x000e660000000800 */
[----:B------:R-:W-:Y:S01]  /*6560*/  LDGSTS.E [R10+0x10004], desc[UR16][R162.64], !P1 ;  /* 0x10004000a20a7fae */ /* 0x000fe2000c921850 */
[----:B------:R-:W-:-:S03]  /*6570*/  ISETP.GE.U32.AND P5, PT, R81, 0x7fffff6a, PT ;  /* 0x7fffff6a5100780c */ /* 0x000fc60003fa6070 */
[----:B------:R-:W-:Y:S01]  /*6580*/  LDGSTS.E [R10+0x14004], desc[UR16][R164.64], !P1 ;  /* 0x14004000a40a7fae */ /* 0x000fe2000c921850 */
[----:B------:R-:W-:Y:S01]  /*6590*/  ISETP.GE.U32.AND P1, PT, R80, 0x7fffff50, PT ;  /* 0x7fffff505000780c */ /* 0x000fe20003f26070 */
[----:B------:R-:W-:Y:S01]  /*65a0*/  VIADD R80, R86, 0xffffff8d ;  /* 0xffffff8d56507836 */ /* 0x000fe20000000000 */
[----:B------:R-:W1:Y:S01]  /*65b0*/  LDC R88, c[0x0][0x230] ;  /* 0x00008c00ff587b82 */ /* 0x000e620000000800 */
[----:B------:R-:W-:Y:S01]  /*65c0*/  LDGSTS.E [R10+0x10008], desc[UR16][R166.64], !P0 ;  /* 0x10008000a60a7fae */ /* 0x000fe2000c121850 */
[----:B---3--:R-:W-:-:S03]  /*65d0*/  IADD3 R81, R82, -0x72, RZ ;  /* 0xffffff8e52517810 */ /* 0x008fc60007ffe0ff */
[----:B------:R-:W-:Y:S01]  /*65e0*/  LDGSTS.E [R10+0x14008], desc[UR16][R168.64], !P0 ;  /* 0x14008000a80a7fae */ /* 0x000fe2000c121850 */
[----:B------:R-:W-:-:S03]  /*65f0*/  ISETP.GE.U32.AND P0, PT, R81, 0x7fffff4f, PT ;  /* 0x7fffff4f5100780c */ /* 0x000fc60003f06070 */
[----:B------:R-:W-:Y:S01]  /*6600*/  LDGSTS.E [R10+0x1000c], desc[UR16][R170.64], !P4 ;  /* 0x1000c000aa0a7fae */ /* 0x000fe2000e121850 */
[----:B------:R-:W3:Y:S01]  /*6610*/  LDC R85, c[0x0][0x230] ;  /* 0x00008c00ff557b82 */ /* 0x000ee20000000800 */
[----:B------:R-:W-:Y:S02]  /*6620*/  IMAD.WIDE R176, R184, 0x4, R176 ;  /* 0x00000004b8b07825 */ /* 0x000fe400078e02b0 */
[----:B------:R-:W-:Y:S01]  /*6630*/  LDGSTS.E [R10+0x1400c], desc[UR16][R172.64], !P4 ;  /* 0x1400c000ac0a7fae */ /* 0x000fe2000e121850 */
[----:B------:R-:W-:Y:S01]  /*6640*/  ISETP.GE.U32.AND P4, PT, R80, 0x7fffff4e, PT ;  /* 0x7fffff4e5000780c */ /* 0x000fe20003f86070 */
[----:B------:R-:W-:Y:S01]  /*6650*/  VIADD R81, R84, 0xffffffa8 ;  /* 0xffffffa854517836 */ /* 0x000fe20000000000 */
[----:B------:R-:W-:Y:S01]  /*6660*/  IADD3 R80, R89, -0x74, RZ ;  /* 0xffffff8c59507810 */ /* 0x000fe20007ffe0ff */
[----:B------:R-:W-:Y:S01]  /*6670*/  LDGSTS.E [R10+0x18000], desc[UR16][R174.64], !P1 ;  /* 0x18000000ae0a7fae */ /* 0x000fe2000c921850 */
[----:B------:R-:W3:Y:S01]  /*6680*/  LDC R84, c[0x0][0x230] ;  /* 0x00008c00ff547b82 */ /* 0x000ee20000000800 */
[----:B------:R-:W-:-:S02]  /*6690*/  IMAD.WIDE R178, R184, 0x4, R178 ;  /* 0x00000004b8b27825 */ /* 0x000fc400078e02b2 */
[----:B------:R-:W-:Y:S01]  /*66a0*/  LDGSTS.E [R10+0x1c000], desc[UR16][R176.64], !P1 ;  /* 0x1c000000b00a7fae */ /* 0x000fe2000c921850 */
[----:B------:R-:W-:Y:S01]  /*66b0*/  ISETP.GE.U32.AND P1, PT, R80, 0x7fffff4d, PT ;  /* 0x7fffff4d5000780c */ /* 0x000fe20003f26070 */
[C---:B------:R-:W-:Y:S02]  /*66c0*/  IMAD.WIDE R180, R184.reuse, 0x4, R180 ;  /* 0x00000004b8b47825 */ /* 0x040fe400078e02b4 */
[----:B------:R-:W-:Y:S01]  /*66d0*/  LDGSTS.E [R10+0x18004], desc[UR16][R178.64], !P0 ;  /* 0x18004000b20a7fae */ /* 0x000fe2000c121850 */
[----:B------:R-:W3:Y:S01]  /*66e0*/  LDC R87, c[0x0][0x230] ;  /* 0x00008c00ff577b82 */ /* 0x000ee20000000800 */
[C---:B------:R-:W-:Y:S02]  /*66f0*/  IMAD.WIDE R182, R184.reuse, 0x4, R182 ;  /* 0x00000004b8b67825 */ /* 0x040fe400078e02b6 */
[----:B------:R-:W-:Y:S01]  /*6700*/  LDGSTS.E [R10+0x1c004], desc[UR16][R180.64], !P0 ;  /* 0x1c004000b40a7fae */ /* 0x000fe2000c121850 */
[----:B------:R-:W-:Y:S01]  /*6710*/  ISETP.GE.U32.AND P0, PT, R81, 0x7fffff69, PT ;  /* 0x7fffff695100780c */ /* 0x000fe20003f06070 */
[----:B------:R-:W-:-:S02]  /*6720*/  IMAD.WIDE R80, R184, 0x4, R186 ;  /* 0x00000004b8507825 */ /* 0x000fc400078e02ba */
[----:B------:R-:W-:Y:S01]  /*6730*/  LDGSTS.E [R10+0x18008], desc[UR16][R182.64], !P4 ;  /* 0x18008000b60a7fae */ /* 0x000fe2000e121850 */
[----:B------:R-:W3:Y:S01]  /*6740*/  LDC R89, c[0x0][0x230] ;  /* 0x00008c00ff597b82 */ /* 0x000ee20000000800 */
[C---:B------:R-:W-:Y:S02]  /*6750*/  IMAD.WIDE R190, R184.reuse, 0x4, R190 ;  /* 0x00000004b8be7825 */ /* 0x040fe400078e02be */
[----:B------:R-:W-:Y:S02]  /*6760*/  LDGSTS.E [R10+0x1c008], desc[UR16][R80.64], !P4 ;  /* 0x1c008000500a7fae */ /* 0x000fe4000e121850 */
[----:B------:R-:W-:Y:S02]  /*6770*/  IMAD.WIDE R192, R184, 0x4, R192 ;  /* 0x00000004b8c07825 */ /* 0x000fe400078e02c0 */
[----:B------:R-:W-:Y:S01]  /*6780*/  LDGSTS.E [R10+0x1800c], desc[UR16][R190.64], !P1 ;  /* 0x1800c000be0a7fae */ /* 0x000fe2000c921850 */
[----:B------:R-:W3:Y:S01]  /*6790*/  LDC R86, c[0x0][0x230] ;  /* 0x00008c00ff567b82 */ /* 0x000ee20000000800 */
[----:B------:R-:W-:-:S02]  /*67a0*/  VIADD R82, R90, 0xffffffa6 ;  /* 0xffffffa65a527836 */ /* 0x000fc40000000000 */
[----:B-1----:R-:W-:Y:S01]  /*67b0*/  VIADD R83, R83, 0xffffffa7 ;  /* 0xffffffa753537836 */ /* 0x002fe20000000000 */
[----:B------:R-:W-:Y:S01]  /*67c0*/  LDGSTS.E [R10+0x1c00c], desc[UR16][R192.64], !P1 ;  /* 0x1c00c000c00a7fae */ /* 0x000fe2000c921850 */
[----:B------:R-:W-:Y:S01]  /*67d0*/  IMAD.WIDE R194, R184, 0x4, R194 ;  /* 0x00000004b8c27825 */ /* 0x000fe200078e02c2 */
[----:B------:R-:W-:-:S03]  /*67e0*/  ISETP.GE.U32.AND P1, PT, R82, 0x7fffff67, PT ;  /* 0x7fffff675200780c */ /* 0x000fc60003f26070 */
[C---:B------:R-:W-:Y:S01]  /*67f0*/  IMAD.WIDE R196, R184.reuse, 0x4, R196 ;  /* 0x00000004b8c47825 */ /* 0x040fe200078e02c4 */
[----:B------:R-:W-:Y:S01]  /*6800*/  ISETP.GE.U32.AND P4, PT, R83, 0x7fffff68, PT ;  /* 0x7fffff685300780c */ /* 0x000fe20003f86070 */
[----:B------:R-:W-:Y:S02]  /*6810*/  LDGSTS.E [R11+0x10000], desc[UR16][R194.64], !P6 ;  /* 0x10000000c20b7fae */ /* 0x000fe4000f121850 */
[C---:B------:R-:W-:Y:S01]  /*6820*/  IMAD.WIDE R198, R184.reuse, 0x4, R198 ;  /* 0x00000004b8c67825 */ /* 0x040fe200078e02c6 */
[----:B---3--:R-:W-:Y:S01]  /*6830*/  IADD3 R83, R85, -0x5b, RZ ;  /* 0xffffffa555537810 */ /* 0x008fe20007ffe0ff */
[----:B------:R-:W-:Y:S01]  /*6840*/  LDGSTS.E [R11+0x14000], desc[UR16][R196.64], !P6 ;  /* 0x14000000c40b7fae */ /* 0x000fe2000f121850 */
[----:B------:R-:W1:Y:S01]  /*6850*/  LDC R85, c[0x0][0x230] ;  /* 0x00008c00ff557b82 */ /* 0x000e620000000800 */
[----:B------:R-:W-:Y:S02]  /*6860*/  IMAD.WIDE R200, R184, 0x4, R200 ;  /* 0x00000004b8c87825 */ /* 0x000fe400078e02c8 */
[----:B------:R-:W-:Y:S02]  /*6870*/  LDGSTS.E [R11+0x10004], desc[UR16][R198.64], !P2 ;  /* 0x10004000c60b7fae */ /* 0x000fe4000d121850 */
[----:B------:R-:W-:Y:S01]  /*6880*/  VIADD R82, R88, 0xffffff8b ;  /* 0xffffff8b58527836 */ /* 0x000fe20000000000 */
[----:B------:R-:W-:Y:S01]  /*6890*/  ISETP.GE.U32.AND P6, PT, R83, 0x7fffff66, PT ;  /* 0x7fffff665300780c */ /* 0x000fe20003fc6070 */
[----:B------:R-:W-:Y:S01]  /*68a0*/  LDGSTS.E [R11+0x14004], desc[UR16][R200.64], !P2 ;  /* 0x14004000c80b7fae */ /* 0x000fe2000d121850 */
[----:B------:R-:W-:Y:S01]  /*68b0*/  IMAD.WIDE R202, R184, 0x4, R202 ;  /* 0x00000004b8ca7825 */ /* 0x000fe200078e02ca */
[----:B------:R-:W3:Y:S01]  /*68c0*/  LDC R90, c[0x0][0x230] ;  /* 0x00008c00ff5a7b82 */ /* 0x000ee20000000800 */
[----:B------:R-:W-:-:S02]  /*68d0*/  ISETP.GE.U32.AND P2, PT, R82, 0x7fffff4c, PT ;  /* 0x7fffff4c5200780c */ /* 0x000fc40003f46070 */
[----:B------:R-:W-:Y:S01]  /*68e0*/  IMAD.WIDE R204, R184, 0x4, R204 ;  /* 0x00000004b8cc7825 */ /* 0x000fe200078e02cc */
[----:B------:R-:W-:Y:S03]  /*68f0*/  LDGSTS.E [R11+0x10008], desc[UR16][R202.64], !P5 ;  /* 0x10008000ca0b7fae */ /* 0x000fe6000e921850 */
[----:B------:R-:W-:Y:S02]  /*6900*/  VIADD R83, R84, 0xffffff8a ;  /* 0xffffff8a54537836 */ /* 0x000fe40000000000 */
[C---:B------:R-:W-:Y:S01]  /*6910*/  IMAD.WIDE R206, R184.reuse, 0x4, R206 ;  /* 0x00000004b8ce7825 */ /* 0x040fe200078e02ce */
[----:B------:R-:W3:Y:S01]  /*6920*/  LDC R84, c[0x0][0x230] ;  /* 0x00008c00ff547b82 */ /* 0x000ee20000000800 */
[----:B------:R-:W-:Y:S01]  /*6930*/  IADD3 R82, R87, -0x77, RZ ;  /* 0xffffff8957527810 */ /* 0x000fe20007ffe0ff */
[----:B------:R-:W-:Y:S01]  /*6940*/  LDGSTS.E [R11+0x14008], desc[UR16][R204.64], !P5 ;  /* 0x14008000cc0b7fae */ /* 0x000fe2000e921850 */
[----:B------:R-:W-:Y:S01]  /*6950*/  IMAD.WIDE R208, R184, 0x4, R208 ;  /* 0x00000004b8d07825 */ /* 0x000fe200078e02d0 */
[----:B------:R-:W-:-:S02]  /*6960*/  ISETP.GE.U32.AND P5, PT, R83, 0x7fffff4b, PT ;  /* 0x7fffff4b5300780c */ /* 0x000fc40003fa6070 */
[----:B------:R-:W-:Y:S01]  /*6970*/  LDGSTS.E [R11+0x1000c], desc[UR16][R206.64], !P0 ;  /* 0x1000c000ce0b7fae */ /* 0x000fe2000c121850 */
[----:B------:R-:W-:Y:S01]  /*6980*/  IMAD.WIDE R210, R184, 0x4, R210 ;  /* 0x00000004b8d27825 */ /* 0x000fe200078e02d2 */
[----:B------:R-:W3:Y:S02]  /*6990*/  LDC R88, c[0x0][0x230] ;  /* 0x00008c00ff587b82 */ /* 0x000ee40000000800 */
[----:B------:R-:W-:Y:S01]  /*69a0*/  LDGSTS.E [R11+0x1400c], desc[UR16][R208.64], !P0 ;  /* 0x1400c000d00b7fae */ /* 0x000fe2000c121850 */
[----:B------:R-:W-:Y:S01]  /*69b0*/  ISETP.GE.U32.AND P0, PT, R82, 0x7fffff4a, PT ;  /* 0x7fffff4a5200780c */ /* 0x000fe20003f06070 */
[----:B------:R-:W-:Y:S02]  /*69c0*/  IMAD.WIDE R212, R184, 0x4, R212 ;  /* 0x00000004b8d47825 */ /* 0x000fe400078e02d4 */
[----:B------:R-:W-:Y:S02]  /*69d0*/  LDGSTS.E [R11+0x18000], desc[UR16][R210.64], !P2 ;  /* 0x18000000d20b7fae */ /* 0x000fe4000d121850 */
[----:B------:R-:W3:Y:S01]  /*69e0*/  LDC R87, c[0x0][0x230] ;  /* 0x00008c00ff577b82 */ /* 0x000ee20000000800 */
[----:B------:R-:W-:Y:S01]  /*69f0*/  VIADD R82, R89, 0xffffff88 ;  /* 0xffffff8859527836 */ /* 0x000fe20000000000 */
[----:B------:R-:W-:Y:S01]  /*6a00*/  LDGSTS.E [R11+0x1c000], desc[UR16][R212.64], !P2 ;  /* 0x1c000000d40b7fae */ /* 0x000fe2000d121850 */
[----:B------:R-:W-:-:S02]  /*6a10*/  VIADD R83, R86, 0xffffffa4 ;  /* 0xffffffa456537836 */ /* 0x000fc40000000000 */
[----:B------:R-:W-:Y:S01]  /*6a20*/  IMAD.WIDE R214, R184, 0x4, R214 ;  /* 0x00000004b8d67825 */ /* 0x000fe200078e02d6 */
[----:B------:R-:W-:Y:S02]  /*6a30*/  ISETP.GE.U32.AND P2, PT, R82, 0x7fffff49, PT ;  /* 0x7fffff495200780c */ /* 0x000fe40003f46070 */
[----:B------:R-:W3:Y:S01]  /*6a40*/  LDC R86, c[0x0][0x230] ;  /* 0x00008c00ff567b82 */ /* 0x000ee20000000800 */
[C---:B------:R-:W-:Y:S01]  /*6a50*/  IMAD.WIDE R216, R184.reuse, 0x4, R216 ;  /* 0x00000004b8d87825 */ /* 0x040fe200078e02d8 */
[----:B------:R-:W-:Y:S03]  /*6a60*/  LDGSTS.E [R11+0x18004], desc[UR16][R214.64], !P5 ;  /* 0x18004000d60b7fae */ /* 0x000fe6000e921850 */
[C---:B------:R-:W-:Y:S01]  /*6a70*/  IMAD.WIDE R218, R184.reuse, 0x4, R218 ;  /* 0x00000004b8da7825 */ /* 0x040fe200078e02da */
[----:B------:R-:W-:Y:S01]  /*6a80*/  LDGSTS.E [R11+0x1c004], desc[UR16][R216.64], !P5 ;  /* 0x1c004000d80b7fae */ /* 0x000fe2000e921850 */
[----:B------:R-:W-:Y:S01]  /*6a90*/  ISETP.GE.U32.AND P5, PT, R83, 0x7fffff65, PT ;  /* 0x7fffff655300780c */ /* 0x000fe20003fa6070 */
[----:B------:R-:W4:Y:S01]  /*6aa0*/  LDC R89, c[0x0][0x230] ;  /* 0x00008c00ff597b82 */ /* 0x000f220000000800 */
[C---:B------:R-:W-:Y:S01]  /*6ab0*/  IMAD.WIDE R220, R184.reuse, 0x4, R220 ;  /* 0x00000004b8dc7825 */ /* 0x040fe200078e02dc */
[----:B-1----:R-:W-:Y:S01]  /*6ac0*/  IADD3 R83, R85, -0x5d, RZ ;  /* 0xffffffa355537810 */ /* 0x002fe20007ffe0ff */
[----:B------:R-:W-:Y:S02]  /*6ad0*/  LDGSTS.E [R11+0x18008], desc[UR16][R218.64], !P0 ;  /* 0x18008000da0b7fae */ /* 0x000fe4000c121850 */
[----:B------:R-:W-:-:S02]  /*6ae0*/  IMAD.WIDE R222, R184, 0x4, R222 ;  /* 0x00000004b8de7825 */ /* 0x000fc400078e02de */
[----:B------:R-:W-:Y:S02]  /*6af0*/  LDGSTS.E [R11+0x1c008], desc[UR16][R220.64], !P0 ;  /* 0x1c008000dc0b7fae */ /* 0x000fe4000c121850 */
[C---:B------:R-:W-:Y:S01]  /*6b00*/  IMAD.WIDE R224, R184.reuse, 0x4, R224 ;  /* 0x00000004b8e07825 */ /* 0x040fe200078e02e0 */
[----:B------:R-:W-:Y:S01]  /*6b10*/  ISETP.GE.U32.AND P0, PT, R83, 0x7fffff64, PT ;  /* 0x7fffff645300780c */ /* 0x000fe20003f06070 */
[----:B------:R-:W-:Y:S02]  /*6b20*/  LDGSTS.E [R11+0x1800c], desc[UR16][R222.64], !P2 ;  /* 0x1800c000de0b7fae */ /* 0x000fe4000d121850 */
[----:B------:R-:W-:-:S04]  /*6b30*/  IMAD.WIDE R226, R184, 0x4, R226 ;  /* 0x00000004b8e27825 */ /* 0x000fc800078e02e2 */
[C---:B------:R-:W-:Y:S01]  /*6b40*/  IMAD.WIDE R228, R184.reuse, 0x4, R228 ;  /* 0x00000004b8e47825 */ /* 0x040fe200078e02e4 */
[----:B------:R-:W-:Y:S03]  /*6b50*/  LDGSTS.E [R11+0x1c00c], desc[UR16][R224.64], !P2 ;  /* 0x1c00c000e00b7fae */ /* 0x000fe6000d121850 */
[C---:B------:R-:W-:Y:S01]  /*6b60*/  IMAD.WIDE R230, R184.reuse, 0x4, R230 ;  /* 0x00000004b8e67825 */ /* 0x040fe200078e02e6 */
[----:B------:R-:W-:Y:S03]  /*6b70*/  LDGSTS.E [R12+0x10000], desc[UR16][R226.64], !P4 ;  /* 0x10000000e20c7fae */ /* 0x000fe6000e121850 */
[----:B------:R-:W-:Y:S01]  /*6b80*/  IMAD.WIDE R232, R184, 0x4, R232 ;  /* 0x00000004b8e87825 */ /* 0x000fe200078e02e8 */
[----:B------:R-:W-:Y:S01]  /*6b90*/  LDGSTS.E [R12+0x14000], desc[UR16][R228.64], !P4 ;  /* 0x14000000e40c7fae */ /* 0x000fe2000e121850 */
[----:B------:R-:W-:Y:S01]  /*6ba0*/  IADD3 R109, R109, -0x81, RZ ;  /* 0xffffff7f6d6d7810 */ /* 0x000fe20007ffe0ff */
[----:B------:R-:W1:Y:S01]  /*6bb0*/  LDC R139, c[0x0][0x230] ;  /* 0x00008c00ff8b7b82 */ /* 0x000e620000000800 */
[----:B---3--:R-:W-:Y:S01]  /*6bc0*/  VIADD R82, R90, 0xffffffa2 ;  /* 0xffffffa25a527836 */ /* 0x008fe20000000000 */
[----:B------:R-:W-:Y:S01]  /*6bd0*/  LDGSTS.E [R12+0x10004], desc[UR16][R230.64], !P1 ;  /* 0x10004000e60c7fae */ /* 0x000fe2000c921850 */
[----:B------:R-:W-:-:S03]  /*6be0*/  VIADD R83, R84, 0xffffffa1 ;  /* 0xffffffa154537836 */ /* 0x000fc60000000000 */
[----:B------:R-:W-:Y:S01]  /*6bf0*/  ISETP.GE.U32.AND P2, PT, R82, 0x7fffff63, PT ;  /* 0x7fffff635200780c */ /* 0x000fe20003f46070 */
[----:B------:R-:W-:Y:S01]  /*6c00*/  LDGSTS.E [R12+0x14004], desc[UR16][R232.64], !P1 ;  /* 0x14004000e80c7fae */ /* 0x000fe2000c921850 */
[----:B------:R-:W-:Y:S01]  /*6c10*/  IADD3 R82, R88, -0x79, RZ ;  /* 0xffffff8758527810 */ /* 0x000fe20007ffe0ff */
[----:B------:R-:W-:Y:S01]  /*6c20*/  IMAD.WIDE R84, R184, 0x4, R240 ;  /* 0x00000004b8547825 */ /* 0x000fe200078e02f0 */
[----:B------:R-:W-:Y:S01]  /*6c30*/  ISETP.GE.U32.AND P4, PT, R83, 0x7fffff62, PT ;  /* 0x7fffff625300780c */ /* 0x000fe20003f86070 */
[----:B------:R-:W3:Y:S01]  /*6c40*/  LDL.LU.64 R240, [R1+0xe8] ;  /* 0x0000e80001f07983 */ /* 0x000ee20000300a00 */
[----:B------:R-:W1:Y:S01]  /*6c50*/  LDC R90, c[0x0][0x230] ;  /* 0x00008c00ff5a7b82 */ /* 0x000e620000000800 */
[----:B------:R-:W-:Y:S01]  /*6c60*/  VIADD R83, R87, 0xffffff86 ;  /* 0xffffff8657537836 */ /* 0x000fe20000000000 */
[----:B------:R-:W-:Y:S01]  /*6c70*/  ISETP.GE.U32.AND P1, PT, R82, 0x7fffff48, PT ;  /* 0x7fffff485200780c */ /* 0x000fe20003f26070 */
[----:B------:R-:W-:Y:S01]  /*6c80*/  LDGSTS.E [R12+0x10008], desc[UR16][R94.64], !P6 ;  /* 0x100080005e0c7fae */ /* 0x000fe2000f121850 */
[----:B------:R-:W-:-:S03]  /*6c90*/  IMAD.WIDE R136, R184, 0x4, R242 ;  /* 0x00000004b8887825 */ /* 0x000fc600078e02f2 */
[----:B------:R-:W-:Y:S01]  /*6ca0*/  LDGSTS.E [R12+0x14008], desc[UR16][R126.64], !P6 ;  /* 0x140080007e0c7fae */ /* 0x000fe2000f121850 */
[----:B------:R-:W-:Y:S01]  /*6cb0*/  ISETP.GE.U32.AND P6, PT, R83, 0x7fffff47, PT ;  /* 0x7fffff475300780c */ /* 0x000fe20003fc6070 */
[----:B------:R-:W-:Y:S01]  /*6cc0*/  VIADD R82, R91, 0xffffff85 ;  /* 0xffffff855b527836 */ /* 0x000fe20000000000 */
[----:B------:R-:W-:Y:S01]  /*6cd0*/  IADD3 R83, R86, -0x60, RZ ;  /* 0xffffffa056537810 */ /* 0x000fe20007ffe0ff */
[----:B------:R-:W3:Y:S01]  /*6ce0*/  LDL.LU.64 R242, [R1+0xf0] ;  /* 0x0000f00001f27983 */ /* 0x000ee20000300a00 */
[C---:B------:R-:W-:Y:S01]  /*6cf0*/  IMAD.WIDE R86, R184.reuse, 0x4, R246 ;  /* 0x00000004b8567825 */ /* 0x040fe200078e02f6 */
[----:B------:R-:W3:Y:S02]  /*6d00*/  LDC R140, c[0x0][0x230] ;  /* 0x00008c00ff8c7b82 */ /* 0x000ee40000000800 */
[----:B------:R-:W3:Y:S01]  /*6d10*/  LDL.LU.64 R246, [R1+0xf8] ;  /* 0x0000f80001f67983 */ /* 0x000ee20000300a00 */
[----:B------:R-:W-:-:S03]  /*6d20*/  IMAD.WIDE R96, R184, 0x4, R248 ;  /* 0x00000004b8607825 */ /* 0x000fc600078e02f8 */
[----:B------:R-:W3:Y:S01]  /*6d30*/  LDL.LU.64 R248, [R1+0x108] ;  /* 0x0001080001f87983 */ /* 0x000ee20000300a00 */
[----:B----4-:R-:W-:Y:S01]  /*6d40*/  IMAD.WIDE R134, R184, 0x4, R154 ;  /* 0x00000004b8867825 */ /* 0x010fe200078e029a */
[----:B------:R-:W4:Y:S04]  /*6d50*/  LDC R187, c[0x0][0x230] ;  /* 0x00008c00ffbb7b82 */ /* 0x000f280000000800 */
[----:B------:R-:W-:Y:S04]  /*6d60*/  LDGSTS.E [R12+0x1000c], desc[UR16][R134.64], !P5 ;  /* 0x1000c000860c7fae */ /* 0x000fe8000e921850 */
[----:B------:R-:W-:Y:S01]  /*6d70*/  LDGSTS.E [R12+0x1400c], desc[UR16][R84.64], !P5 ;  /* 0x1400c000540c7fae */ /* 0x000fe2000e921850 */
[----:B------:R-:W-:Y:S01]  /*6d80*/  ISETP.GE.U32.AND P5, PT, R82, 0x7fffff46, PT ;  /* 0x7fffff465200780c */ /* 0x000fe20003fa6070 */
[----:B------:R-:W-:-:S02]  /*6d90*/  VIADD R82, R89, 0xffffff84 ;  /* 0xffffff8459527836 */ /* 0x000fc40000000000 */
[----:B------:R-:W-:Y:S04]  /*6da0*/  LDGSTS.E [R12+0x18000], desc[UR16][R136.64], !P1 ;  /* 0x18000000880c7fae */ /* 0x000fe8000c921850 */
[----:B------:R-:W-:Y:S01]  /*6db0*/  LDGSTS.E [R12+0x1c000], desc[UR16][R86.64], !P1 ;  /* 0x1c000000560c7fae */ /* 0x000fe2000c921850 */
[----:B------:R-:W-:Y:S02]  /*6dc0*/  ISETP.GE.U32.AND P1, PT, R82, 0x7fffff45, PT ;  /* 0x7fffff455200780c */ /* 0x000fe40003f26070 */
[----:B------:R-:W-:Y:S01]  /*6dd0*/  IADD3 R82, R92, -0x7e, RZ ;  /* 0xffffff825c527810 */ /* 0x000fe20007ffe0ff */
[C---:B--2---:R-:W-:Y:S01]  /*6de0*/  IMAD.WIDE R88, R184.reuse, 0x4, R152 ;  /* 0x00000004b8587825 */ /* 0x044fe200078e0298 */
[----:B------:R-:W-:Y:S03]  /*6df0*/  LDGSTS.E [R12+0x18004], desc[UR16][R96.64], !P6 ;  /* 0x18004000600c7fae */ /* 0x000fe6000f121850 */
[----:B------:R-:W-:Y:S01]  /*6e00*/  IMAD.WIDE R92, R184, 0x4, R250 ;  /* 0x00000004b85c7825 */ /* 0x000fe200078e02fa */
[----:B------:R-:W-:Y:S04]  /*6e10*/  LDGSTS.E [R12+0x1c004], desc[UR16][R88.64], !P6 ;  /* 0x1c004000580c7fae */ /* 0x000fe8000f121850 */
[----:B------:R-:W2:Y:S04]  /*6e20*/  LDL.LU.64 R250, [R1+0x100] ;  /* 0x0001000001fa7983 */ /* 0x000ea80000300a00 */
[----:B------:R-:W4:Y:S04]  /*6e30*/  LDL.LU.64 R156, [R1+0x110] ;  /* 0x00011000019c7983 */ /* 0x000f280000300a00 */
[----:B------:R-:W4:Y:S01]  /*6e40*/  LDL.LU.64 R152, [R1+0x118] ;  /* 0x0001180001987983 */ /* 0x000f220000300a00 */
[----:B------:R-:W-:-:S03]  /*6e50*/  ISETP.GE.U32.AND P6, PT, R83, 0x7fffff61, PT ;  /* 0x7fffff615300780c */ /* 0x000fc60003fc6070 */
[----:B------:R-:W4:Y:S01]  /*6e60*/  LDL.LU.64 R154, [R1+0x120] ;  /* 0x00012000019a7983 */ /* 0x000f220000300a00 */
[----:B-1----:R-:W-:Y:S02]  /*6e70*/  VIADD R83, R90, 0xffffff83 ;  /* 0xffffff835a537836 */ /* 0x002fe40000000000 */
[C---:B------:R-:W-:Y:S02]  /*6e80*/  IMAD.WIDE R98, R184.reuse, 0x4, R234 ;  /* 0x00000004b8627825 */ /* 0x040fe400078e02ea */
[----:B------:R-:W4:Y:S02]  /*6e90*/  LDL.LU.64 R234, [R1+0x128] ;  /* 0x0001280001ea7983 */ /* 0x000f240000300a00 */
[C---:B------:R-:W-:Y:S02]  /*6ea0*/  IMAD.WIDE R90, R184.reuse, 0x4, R236 ;  /* 0x00000004b85a7825 */ /* 0x040fe400078e02ec */
[----:B------:R-:W4:Y:S02]  /*6eb0*/  LDL.LU.64 R236, [R1+0x130] ;  /* 0x0001300001ec7983 */ /* 0x000f240000300a00 */
[----:B------:R-:W-:-:S02]  /*6ec0*/  IMAD.WIDE R132, R184, 0x4, R238 ;  /* 0x00000004b8847825 */ /* 0x000fc400078e02ee */
[----:B------:R-:W4:Y:S04]  /*6ed0*/  LDL.LU.64 R238, [R1+0x138] ;  /* 0x0001380001ee7983 */ /* 0x000f280000300a00 */
[----:B------:R-:W-:Y:S04]  /*6ee0*/  LDGSTS.E [R12+0x18008], desc[UR16][R98.64], !P5 ;  /* 0x18008000620c7fae */ /* 0x000fe8000e921850 */
[----:B------:R-:W-:Y:S04]  /*6ef0*/  LDGSTS.E [R12+0x1c008], desc[UR16][R90.64], !P5 ;  /* 0x1c0080005a0c7fae */ /* 0x000fe8000e921850 */
[----:B------:R-:W-:Y:S04]  /*6f00*/  LDGSTS.E [R12+0x1800c], desc[UR16][R132.64], !P1 ;  /* 0x1800c000840c7fae */ /* 0x000fe8000c921850 */
[----:B------:R-:W-:Y:S01]  /*6f10*/  LDGSTS.E [R12+0x1c00c], desc[UR16][R92.64], !P1 ;  /* 0x1c00c0005c0c7fae */ /* 0x000fe2000c921850 */
[----:B------:R-:W-:Y:S01]  /*6f20*/  ISETP.GE.U32.AND P1, PT, R82, 0x7fffff43, PT ;  /* 0x7fffff435200780c */ /* 0x000fe20003f26070 */
[----:B------:R-:W-:-:S02]  /*6f30*/  VIADD R82, R100, 0xffffff81 ;  /* 0xffffff8164527836 */ /* 0x000fc40000000000 */
[C---:B---3--:R-:W-:Y:S02]  /*6f40*/  IMAD.WIDE R116, R184.reuse, 0x4, R240 ;  /* 0x00000004b8747825 */ /* 0x048fe400078e02f0 */
[----:B------:R-:W3:Y:S04]  /*6f50*/  LDL.LU.64 R240, [R1+0x140] ;  /* 0x0001400001f07983 */ /* 0x000ee80000300a00 */
[----:B------:R-:W-:Y:S01]  /*6f60*/  LDGSTS.E [R9+0x10000], desc[UR16][R116.64], !P0 ;  /* 0x1000000074097fae */ /* 0x000fe2000c121850 */
[----:B------:R-:W-:-:S03]  /*6f70*/  IMAD.WIDE R124, R184, 0x4, R242 ;  /* 0x00000004b87c7825 */ /* 0x000fc600078e02f2 */
[----:B------:R-:W3:Y:S01]  /*6f80*/  LDL.LU.64 R242, [R1+0x148] ;  /* 0x0001480001f27983 */ /* 0x000ee20000300a00 */
[----:B------:R-:W-:-:S03]  /*6f90*/  IMAD.WIDE R100, R184, 0x4, R246 ;  /* 0x00000004b8647825 */ /* 0x000fc600078e02f6 */
[----:B------:R-:W3:Y:S01]  /*6fa0*/  LDL.LU.64 R246, [R1+0x150] ;  /* 0x0001500001f67983 */ /* 0x000ee20000300a00 */
[----:B------:R-:W-:-:S03]  /*6fb0*/  IMAD.WIDE R102, R184, 0x4, R248 ;  /* 0x00000004b8667825 */ /* 0x000fc600078e02f8 */
[----:B------:R-:W3:Y:S01]  /*6fc0*/  LDL.LU.64 R248, [R1+0x158] ;  /* 0x0001580001f87983 */ /* 0x000ee20000300a00 */
[----:B--2---:R-:W-:-:S03]  /*6fd0*/  IMAD.WIDE R120, R184, 0x4, R250 ;  /* 0x00000004b8787825 */ /* 0x004fc600078e02fa */
[----:B------:R-:W-:Y:S04]  /*6fe0*/  LDGSTS.E [R9+0x14000], desc[UR16][R124.64], !P0 ;  /* 0x140000007c097fae */ /* 0x000fe8000c121850 */
[----:B------:R-:W2:Y:S01]  /*6ff0*/  LDL.LU.64 R250, [R1+0x160] ;  /* 0x0001600001fa7983 */ /* 0x000ea20000300a00 */
[----:B------:R-:W-:Y:S01]  /*7000*/  ISETP.GE.U32.AND P5, PT, R83, 0x7fffff44, PT ;  /* 0x7fffff445300780c */ /* 0x000fe20003fa6070 */
[----:B----4-:R-:W-:Y:S02]  /*7010*/  IMAD.WIDE R104, R184, 0x4, R156 ;  /* 0x00000004b8687825 */ /* 0x010fe400078e029c */
[----:B------:R-:W-:Y:S01]  /*7020*/  LDGSTS.E [R9+0x10004], desc[UR16][R100.64], !P2 ;  /* 0x1000400064097fae */ /* 0x000fe2000d121850 */
[----:B------:R-:W-:Y:S01]  /*7030*/  ISETP.GE.U32.AND P0, PT, R82, 0x7fffff42, PT ;  /* 0x7fffff425200780c */ /* 0x000fe20003f06070 */
[----:B------:R-:W-:-:S02]  /*7040*/  IMAD.WIDE R82, R184, 0x4, R152 ;  /* 0x00000004b8527825 */ /* 0x000fc400078e0298 */
[----:B------:R-:W-:Y:S01]  /*7050*/  LDGSTS.E [R9+0x14004], desc[UR16][R102.64], !P2 ;  /* 0x1400400066097fae */ /* 0x000fe2000d121850 */
[----:B------:R-:W-:Y:S01]  /*7060*/  ISETP.GT.AND P2, PT, R0, 0xbf, PT ;  /* 0x000000bf0000780c */ /* 0x000fe20003f44270 */
[----:B------:R-:W-:Y:S01]  /*7070*/  IMAD.WIDE R106, R184, 0x4, R154 ;  /* 0x00000004b86a7825 */ /* 0x000fe200078e029a */
[----:B------:R-:W1:Y:S01]  /*7080*/  LDC R153, c[0x0][0x230] ;  /* 0x00008c00ff997b82 */ /* 0x000e620000000800 */
[----:B------:R-:W-:Y:S01]  /*7090*/  LDGSTS.E [R9+0x10008], desc[UR16][R120.64], !P4 ;  /* 0x1000800078097fae */ /* 0x000fe2000e121850 */
[----:B------:R-:W-:-:S03]  /*70a0*/  SEL R108, R245, RZ, P2 ;  /* 0x000000fff56c7207 */ /* 0x000fc60001000000 */
[----:B------:R-:W-:Y:S01]  /*70b0*/  LDGSTS.E [R9+0x14008], desc[UR16][R104.64], !P4 ;  /* 0x1400800068097fae */ /* 0x000fe2000e121850 */
[----:B------:R-:W-:Y:S01]  /*70c0*/  ISETP.NE.U32.AND P4, PT, R108, RZ, PT ;  /* 0x000000ff6c00720c */ /* 0x000fe20003f85070 */
[----:B------:R-:W-:-:S04]  /*70d0*/  IMAD.WIDE R118, R184, 0x4, R234 ;  /* 0x00000004b8767825 */ /* 0x000fc800078e02ea */
[----:B------:R-:W-:Y:S01]  /*70e0*/  VIADD R113, R113, 0xffffff7e ;  /* 0xffffff7e71717836 */ /* 0x000fe20000000000 */
[----:B------:R-:W-:Y:S01]  /*70f0*/  LDGSTS.E [R9+0x1000c], desc[UR16][R82.64], !P6 ;  /* 0x1000c00052097fae */ /* 0x000fe2000f121850 */
[----:B------:R-:W-:-:S04]  /*7100*/  IMAD.WIDE R130, R184, 0x4, R238 ;  /* 0x00000004b8827825 */ /* 0x000fc800078e02ee */
[----:B------:R-:W-:Y:S01]  /*7110*/  VIADD R112, R112, 0xffffff7d ;  /* 0xffffff7d70707836 */ /* 0x000fe20000000000 */
[----:B------:R-:W-:Y:S01]  /*7120*/  LDGSTS.E [R9+0x1400c], desc[UR16][R106.64], !P6 ;  /* 0x1400c0006a097fae */ /* 0x000fe2000f121850 */
[----:B------:R-:W-:Y:S01]  /*7130*/  ISETP.GE.U32.AND P6, PT, R109, 0x7fffff40, PT ;  /* 0x7fffff406d00780c */ /* 0x000fe20003fc6070 */
[----:B------:R-:W-:-:S04]  /*7140*/  IMAD.WIDE R108, R184, 0x4, R236 ;  /* 0x00000004b86c7825 */ /* 0x000fc800078e02ec */
[----:B------:R-:W-:Y:S01]  /*7150*/  IMAD.SHL.U32 R186, R185, 0x40, RZ ;  /* 0x00000040b9ba7824 */ /* 0x000fe200078e00ff */
[----:B------:R-:W-:Y:S01]  /*7160*/  LDGSTS.E [R9+0x18000], desc[UR16][R118.64], !P5 ;  /* 0x1800000076097fae */ /* 0x000fe2000e921850 */
[----:B---3--:R-:W-:-:S03]  /*7170*/  IMAD.WIDE R110, R184, 0x4, R240 ;  /* 0x00000004b86e7825 */ /* 0x008fc600078e02f0 */
[----:B------:R-:W3:Y:S01]  /*7180*/  LDL.LU.64 R236, [R1+0x258] ;  /* 0x0002580001ec7983 */ /* 0x000ee20000300a00 */
[----:B------:R-:W-:Y:S01]  /*7190*/  IADD3 R139, R139, -0x84, RZ ;  /* 0xffffff7c8b8b7810 */ /* 0x000fe20007ffe0ff */
[----:B------:R-:W4:Y:S02]  /*71a0*/  LDC R154, c[0x0][0x230] ;  /* 0x00008c00ff9a7b82 */ /* 0x000f240000000800 */
[----:B------:R-:W-:Y:S01]  /*71b0*/  LDGSTS.E [R9+0x1c000], desc[UR16][R108.64], !P5 ;  /* 0x1c0000006c097fae */ /* 0x000fe2000e921850 */
[----:B------:R-:W-:-:S03]  /*71c0*/  ISETP.GE.U32.AND P5, PT, R113, 0x7fffff3f, PT ;  /* 0x7fffff3f7100780c */ /* 0x000fc60003fa6070 */
[----:B------:R-:W4:Y:S01]  /*71d0*/  LDL.LU.64 R240, [R1+0x250] ;  /* 0x0002500001f07983 */ /* 0x000f220000300a00 */
[----:B------:R-:W-:-:S03]  /*71e0*/  IMAD.WIDE R122, R184, 0x4, R242 ;  /* 0x00000004b87a7825 */ /* 0x000fc600078e02f2 */
[----:B------:R-:W-:Y:S01]  /*71f0*/  LDGSTS.E [R9+0x18004], desc[UR16][R130.64], !P1 ;  /* 0x1800400082097fae */ /* 0x000fe2000c921850 */
[----:B------:R-:W4:Y:S03]  /*7200*/  LDC R152, c[0x0][0x230] ;  /* 0x00008c00ff987b82 */ /* 0x000f260000000800 */
[----:B------:R-:W-:Y:S01]  /*7210*/  LDGSTS.E [R9+0x1c004], desc[UR16][R110.64], !P1 ;  /* 0x1c0040006e097fae */ /* 0x000fe2000c921850 */
[----:B------:R-:W-:Y:S01]  /*7220*/  ISETP.GE.U32.AND P1, PT, R112, 0x7fffff3e, PT ;  /* 0x7fffff3e7000780c */ /* 0x000fe20003f26070 */
[C---:B------:R-:W-:Y:S02]  /*7230*/  IMAD.WIDE R112, R184.reuse, 0x4, R246 ;  /* 0x00000004b8707825 */ /* 0x040fe400078e02f6 */
[----:B------:R-:W4:Y:S01]  /*7240*/  LDL.LU.64 R242, [R1+0x248] ;  /* 0x0002480001f27983 */ /* 0x000f220000300a00 */
[----:B------:R-:W4:Y:S03]  /*7250*/  LDC R245, c[0x0][0x230] ;  /* 0x00008c00fff57b82 */ /* 0x000f260000000800 */
[----:B------:R-:W4:Y:S01]  /*7260*/  LDL.LU.64 R246, [R1+0x240] ;  /* 0x0002400001f67983 */ /* 0x000f220000300a00 */
[----:B------:R-:W-:-:S03]  /*7270*/  IMAD.WIDE R128, R184, 0x4, R248 ;  /* 0x00000004b8807825 */ /* 0x000fc600078e02f8 */
[----:B------:R-:W4:Y:S04]  /*7280*/  LDL.LU.64 R238, [R1+0x238] ;  /* 0x0002380001ee7983 */ /* 0x000f280000300a00 */
[----:B------:R-:W4:Y:S01]  /*7290*/  LDL.LU.64 R248, [R1+0x230] ;  /* 0x0002300001f87983 */ /* 0x000f220000300a00 */
[----:B--2---:R-:W-:-:S03]  /*72a0*/  IMAD.WIDE R114, R184, 0x4, R250 ;  /* 0x00000004b8727825 */ /* 0x004fc600078e02fa */
[----:B------:R-:W-:Y:S04]  /*72b0*/  LDGSTS.E [R9+0x18008], desc[UR16][R122.64], !P0 ;  /* 0x180080007a097fae */ /* 0x000fe8000c121850 */
[----:B------:R-:W2:Y:S01]  /*72c0*/  LDL.LU.64 R250, [R1+0x228] ;  /* 0x0002280001fa7983 */ /* 0x000ea20000300a00 */
[----:B-1----:R-:W-:Y:S02]  /*72d0*/  VIADD R153, R153, 0xffffff80 ;  /* 0xffffff8099997836 */ /* 0x002fe40000000000 */
[C---:B------:R-:W-:Y:S01]  /*72e0*/  IMAD.WIDE R18, R186.reuse, 0x4, R18 ;  /* 0x00000004ba127825 */ /* 0x040fe200078e0212 */
[----:B------:R-:W-:Y:S02]  /*72f0*/  LDGSTS.E [R9+0x1c008], desc[UR16][R112.64], !P0 ;  /* 0x1c00800070097fae */ /* 0x000fe4000c121850 */
[----:B------:R-:W-:Y:S01]  /*7300*/  ISETP.GE.U32.AND P2, PT, R153, 0x7fffff41, PT ;  /* 0x7fffff419900780c */ /* 0x000fe20003f46070 */
[----:B------:R-:W-:-:S04]  /*7310*/  IMAD.WIDE R26, R186, 0x4, R26 ;  /* 0x00000004ba1a7825 */ /* 0x000fc800078e021a */
[----:B------:R-:W-:-:S04]  /*7320*/  IMAD.WIDE R16, R186, 0x4, R16 ;  /* 0x00000004ba107825 */ /* 0x000fc800078e0210 */
[----:B------:R-:W-:-:S04]  /*7330*/  IMAD.WIDE R56, R186, 0x4, R56 ;  /* 0x00000004ba387825 */ /* 0x000fc800078e0238 */
[C---:B------:R-:W-:Y:S01]  /*7340*/  IMAD.WIDE R54, R186.reuse, 0x4, R54 ;  /* 0x00000004ba367825 */ /* 0x040fe200078e0236 */
[----:B------:R-:W-:Y:S03]  /*7350*/  LDGSTS.E [R9+0x1800c], desc[UR16][R128.64], !P2 ;  /* 0x1800c00080097fae */ /* 0x000fe6000d121850 */
[C---:B------:R-:W-:Y:S01]  /*7360*/  IMAD.WIDE R50, R186.reuse, 0x4, R50 ;  /* 0x00000004ba327825 */ /* 0x040fe200078e0232 */
[----:B------:R-:W-:Y:S03]  /*7370*/  LDGSTS.E [R9+0x1c00c], desc[UR16][R114.64], !P2 ;  /* 0x1c00c00072097fae */ /* 0x000fe6000d121850 */
[C---:B------:R-:W-:Y:S01]  /*7380*/  IMAD.WIDE R68, R186.reuse, 0x4, R68 ;  /* 0x00000004ba447825 */ /* 0x040fe200078e0244 */
[----:B------:R-:W0:Y:S03]  /*7390*/  LDGDEPBAR ;  /* 0x00000000000079af */ /* 0x000e260000000000 */
[C---:B------:R-:W-:Y:S01]  /*73a0*/  IMAD.WIDE R62, R186.reuse, 0x4, R62 ;  /* 0x00000004ba3e7825 */ /* 0x040fe200078e023e */
[----:B------:R-:W-:Y:S03]  /*73b0*/  LDGSTS.E [R4+0x54000], desc[UR16][R18.64], P3 ;  /* 0x5400000012047fae */ /* 0x000fe60009921850 */
[----:B------:R-:W-:Y:S01]  /*73c0*/  IMAD.WIDE R66, R186, 0x4, R66 ;  /* 0x00000004ba427825 */ /* 0x000fe200078e0242 */
[----:B------:R-:W-:Y:S03]  /*73d0*/  LDGSTS.E [R4+0x54400], desc[UR16][R26.64], P3 ;  /* 0x544000001a047fae */ /* 0x000fe60009921850 */
[----:B------:R-:W-:Y:S01]  /*73e0*/  VIADD R138, R138, 0xffffff7b ;  /* 0xffffff7b8a8a7836 */ /* 0x000fe20000000000 */
[----:B------:R-:W-:Y:S01]  /*73f0*/  LDGSTS.E [R4+0x54800], desc[UR16][R16.64], P3 ;  /* 0x5480000010047fae */ /* 0x000fe20009921850 */
[----:B------:R-:W-:-:S04]  /*7400*/  IMAD.WIDE R58, R186, 0x4, R58 ;  /* 0x00000004ba3a7825 */ /* 0x000fc800078e023a */
[C---:B------:R-:W-:Y:S01]  /*7410*/  IMAD.WIDE R22, R186.reuse, 0x4, R22 ;  /* 0x00000004ba167825 */ /* 0x040fe200078e0216 */
[----:B------:R-:W-:Y:S03]  /*7420*/  LDGSTS.E [R4+0x54c00], desc[UR16][R56.64], P3 ;  /* 0x54c0000038047fae */ /* 0x000fe60009921850 */
[C---:B------:R-:W-:Y:S01]  /*7430*/  IMAD.WIDE R60, R186.reuse, 0x4, R60 ;  /* 0x00000004ba3c7825 */ /* 0x040fe200078e023c */
[----:B------:R-:W-:Y:S01]  /*7440*/  LDGSTS.E [R4+0x55000], desc[UR16][R54.64], P3 ;  /* 0x5500000036047fae */ /* 0x000fe20009921850 */
[----:B------:R-:W-:Y:S01]  /*7450*/  ISETP.GE.U32.AND P0, PT, R139, 0x7fffff3d, PT ;  /* 0x7fffff3d8b00780c */ /* 0x000fe20003f06070 */
[----:B------:R-:W1:Y:S02]  /*7460*/  LDC R153, c[0x0][0x230] ;  /* 0x00008c00ff997b82 */ /* 0x000e640000000800 */
[----:B------:R-:W-:Y:S01]  /*7470*/  LDGSTS.E [R4+0x55400], desc[UR16][R50.64], P3 ;  /* 0x5540000032047fae */ /* 0x000fe20009921850 */
[----:B------:R-:W-:-:S03]  /*7480*/  IMAD.WIDE R64, R186, 0x4, R64 ;  /* 0x00000004ba407825 */ /* 0x000fc600078e0240 */
[----:B------:R-:W-:Y:S01]  /*7490*/  LDGSTS.E [R4+0x55800], desc[UR16][R68.64], P3 ;  /* 0x5580000044047fae */ /* 0x000fe20009921850 */
[----:B------:R-:W-:Y:S01]  /*74a0*/  IMAD.WIDE R30, R186, 0x4, R30 ;  /* 0x00000004ba1e7825 */ /* 0x000fe200078e021e */
[----:B------:R-:W-:Y:S02]  /*74b0*/  ISETP.GE.U32.AND P2, PT, R138, 0x7fffff3c, PT ;  /* 0x7fffff3c8a00780c */ /* 0x000fe40003f46070 */
[----:B------:R-:W-:Y:S01]  /*74c0*/  LDGSTS.E [R4+0x55c00], desc[UR16][R62.64], P3 ;  /* 0x55c000003e047fae */ /* 0x000fe20009921850 */
[----:B------:R-:W-:-:S03]  /*74d0*/  IMAD.WIDE R20, R186, 0x4, R20 ;  /* 0x00000004ba147825 */ /* 0x000fc600078e0214 */
        /* <DEDUP_REMOVED lines=29> */
[----:B------:R-:W-:Y:S01]  /*76b0*/  IMAD.WIDE R42, R186, 0x4, R42 ;  /* 0x00000004ba2a7825 */ /* 0x000fe200078e022a */
[----:B------:R-:W-:Y:S02]  /*76c0*/  IADD3 R185, R140, -0x86, RZ ;  /* 0xffffff7a8cb97810 */ /* 0x000fe40007ffe0ff */
[----:B------:R-:W-:Y:S01]  /*76d0*/  LDGSTS.E [R7+0x55e00], desc[UR16][R44.64], P3 ;  /* 0x55e000002c077fae */ /* 0x000fe20009921850 */
[----:B------:R-:W-:-:S03]  /*76e0*/  IMAD.WIDE R28, R186, 0x4, R28 ;  /* 0x00000004ba1c7825 */ /* 0x000fc600078e021c */
[----:B------:R-:W-:Y:S01]  /*76f0*/  LDGSTS.E [R8+0x54300], desc[UR16][R52.64], P3 ;  /* 0x5430000034087fae */ /* 0x000fe20009921850 */
[----:B------:R-:W-:-:S03]  /*7700*/  IMAD.WIDE R140, R186, 0x4, R34 ;  /* 0x00000004ba8c7825 */ /* 0x000fc600078e0222 */
        /* <DEDUP_REMOVED lines=8> */
[C---:B---3--:R-:W-:Y:S01]  /*7790*/  IMAD.WIDE R34, R184.reuse, 0x4, R236 ;  /* 0x00000004b8227825 */ /* 0x048fe200078e02ec */
[----:B------:R-:W-:Y:S03]  /*77a0*/  BAR.SYNC.DEFER_BLOCKING 0x0 ;  /* 0x0000000000007b1d */ /* 0x000fe60000010000 */
[----:B----4-:R-:W-:-:S04]  /*77b0*/  IMAD.WIDE R236, R184, 0x4, R240 ;  /* 0x00000004b8ec7825 */ /* 0x010fc800078e02f0 */
[----:B------:R-:W-:Y:S02]  /*77c0*/  VIADD R33, R187, 0xffffff79 ;  /* 0xffffff79bb217836 */ /* 0x000fe40000000000 */
[----:B------:R-:W-:-:S04]  /*77d0*/  IMAD.WIDE R158, R184, 0x4, R242 ;  /* 0x00000004b89e7825 */ /* 0x000fc800078e02f2 */
[C---:B------:R-:W-:Y:S01]  /*77e0*/  IMAD.WIDE R156, R184.reuse, 0x4, R246 ;  /* 0x00000004b89c7825 */ /* 0x040fe200078e02f6 */
[----:B------:R-:W3:Y:S03]  /*77f0*/  LDL.LU.64 R242, [R1+0x218] ;  /* 0x0002180001f27983 */ /* 0x000ee60000300a00 */
[----:B------:R-:W-:Y:S01]  /*7800*/  IMAD.WIDE R2, R184, 0x4, R2 ;  /* 0x00000004b8027825 */ /* 0x000fe200078e0202 */
[----:B------:R-:W-:Y:S03]  /*7810*/  STL.64 [R1+0x290], R236 ;  /* 0x000290ec01007387 */ /* 0x000fe60000100a00 */
[----:B-1----:R-:W-:Y:S01]  /*7820*/  VIADD R32, R153, 0xffffff5f ;  /* 0xffffff5f99207836 */ /* 0x002fe20000000000 */
[----:B------:R-:W4:Y:S01]  /*7830*/  LDL.LU.64 R234, [R1+0x210] ;  /* 0x0002100001ea7983 */ /* 0x000f220000300a00 */
[----:B------:R-:W-:Y:S01]  /*7840*/  ISETP.GE.U32.AND P3, PT, R185, 0x7fffff3b, PT ;  /* 0x7fffff3bb900780c */ /* 0x000fe20003f66070 */
[----:B------:R-:W1:Y:S02]  /*7850*/  LDC R187, c[0x0][0x230] ;  /* 0x00008c00ffbb7b82 */ /* 0x000e640000000800 */
[----:B------:R1:W-:Y:S04]  /*7860*/  STL.64 [R1+0x288], R158 ;  /* 0x0002889e01007387 */ /* 0x0003e80000100a00 */
[----:B------:R-:W4:Y:S02]  /*7870*/  LDL.LU.64 R240, [R1+0x208] ;  /* 0x0002080001f07983 */ /* 0x000f240000300a00 */
[----:B------:R-:W4:Y:S02]  /*7880*/  LDC R185, c[0x0][0x230] ;  /* 0x00008c00ffb97b82 */ /* 0x000f240000000800 */
[----:B------:R-:W-:Y:S01]  /*7890*/  @!PT LDS RZ, [RZ] ;  /* 0x00000000fffff984 */ /* 0x000fe20000000800 */
[----:B------:R-:W-:Y:S01]  /*78a0*/  @!PT LDS RZ, [RZ] ;  /* 0x00000000fffff984 */ /* 0x000fe20000000800 */
[----:B------:R-:W-:Y:S01]  /*78b0*/  @!PT LDS RZ, [RZ] ;  /* 0x00000000fffff984 */ /* 0x000fe20000000800 */
[----:B------:R-:W-:Y:S04]  /*78c0*/  LDGSTS.E [R244+0x20000], desc[UR16][R34.64], !P6 ;  /* 0x2000000022f47fae */ /* 0x000fe8000f121850 */
[----:B------:R1:W-:Y:S02]  /*78d0*/  STL.64 [R1+0x280], R156 ;  /* 0x0002809c01007387 */ /* 0x0003e40000100a00 */
[----:B------:R-:W4:Y:S02]  /*78e0*/  LDC R153, c[0x0][0x230] ;  /* 0x00008c00ff997b82 */ /* 0x000f240000000800 */
[----:B------:R-:W-:Y:S04]  /*78f0*/  LDGSTS.E [R244+0x24000], desc[UR16][R236.64], !P6 ;  /* 0x24000000ecf47fae */ /* 0x000fe8000f121850 */
[----:B------:R-:W4:Y:S04]  /*7900*/  LDL.LU.64 R246, [R1+0x200] ;  /* 0x0002000001f67983 */ /* 0x000f280000300a00 */
[----:B------:R1:W-:Y:S01]  /*7910*/  LDGSTS.E [R244+0x20004], desc[UR16][R158.64], !P5 ;  /* 0x200040009ef47fae */ /* 0x0003e2000e921850 */
[----:B------:R-:W-:-:S03]  /*7920*/  ISETP.GE.U32.AND P6, PT, R33, 0x7fffff3a, PT ;  /* 0x7fffff3a2100780c */ /* 0x000fc60003fc6070 */
[----:B------:R1:W-:Y:S01]  /*7930*/  LDGSTS.E [R244+0x24004], desc[UR16][R156.64], !P5 ;  /* 0x240040009cf47fae */ /* 0x0003e2000e921850 */
[----:B------:R-:W-:Y:S01]  /*7940*/  IADD3 R33, R154, -0xa2, RZ ;  /* 0xffffff5e9a217810 */ /* 0x000fe20007ffe0ff */
[----:B-1----:R-:W-:-:S04]  /*7950*/  IMAD.WIDE R158, R184, 0x4, R238 ;  /* 0x00000004b89e7825 */ /* 0x002fc800078e02ee */
[----:B------:R-:W-:Y:S01]  /*7960*/  IMAD.WIDE R156, R184, 0x4, R248 ;  /* 0x00000004b89c7825 */ /* 0x000fe200078e02f8 */
[----:B------:R-:W-:Y:S04]  /*7970*/  STL.64 [R1+0x278], R158 ;  /* 0x0002789e01007387 */ /* 0x000fe80000100a00 */
[----:B------:R-:W-:Y:S01]  /*7980*/  STL.64 [R1+0x270], R156 ;  /* 0x0002709c01007387 */ /* 0x000fe20000100a00 */
[----:B------:R-:W-:-:S03]  /*7990*/  ISETP.GE.U32.AND P5, PT, R32, 0x7fffff20, PT ;  /* 0x7fffff202000780c */ /* 0x000fc60003fa6070 */
[----:B------:R-:W-:Y:S04]  /*79a0*/  LDGSTS.E [R244+0x20008], desc[UR16][R158.64], !P1 ;  /* 0x200080009ef47fae */ /* 0x000fe8000c921850 */
[----:B------:R-:W-:Y:S01]  /*79b0*/  LDGSTS.E [R244+0x24008], desc[UR16][R156.64], !P1 ;  /* 0x240080009cf47fae */ /* 0x000fe2000c921850 */
[----:B--2---:R-:W-:-:S03]  /*79c0*/  IMAD.WIDE R154, R184, 0x4, R250 ;  /* 0x00000004b89a7825 */ /* 0x004fc600078e02fa */
[----:B------:R-:W2:Y:S04]  /*79d0*/  LDL.LU.64 R250, [R1+0x1f8] ;  /* 0x0001f80001fa7983 */ /* 0x000ea80000300a00 */
[----:B------:R-:W2:Y:S04]  /*79e0*/  LDL.LU.64 R236, [R1+0x1f0] ;  /* 0x0001f00001ec7983 */ /* 0x000ea80000300a00 */
[----:B------:R-:W-:Y:S04]  /*79f0*/  STL.64 [R1+0x268], R154 ;  /* 0x0002689a01007387 */ /* 0x000fe80000100a00 */
[----:B------:R1:W-:Y:S04]  /*7a00*/  STL.64 [R1+0x260], R2 ;  /* 0x0002600201007387 */ /* 0x0003e80000100a00 */
[----:B------:R-:W2:Y:S04]  /*7a10*/  LDL.LU.64 R238, [R1+0x1e8] ;  /* 0x0001e80001ee7983 */ /* 0x000ea80000300a00 */
[----:B------:R-:W2:Y:S01]  /*7a20*/  LDL.LU.64 R248, [R1+0x1e0] ;  /* 0x0001e00001f87983 */ /* 0x000ea20000300a00 */
[----:B------:R-:W-:-:S03]  /*7a30*/  ISETP.GE.U32.AND P1, PT, R33, 0x7fffff1f, PT ;  /* 0x7fffff1f2100780c */ /* 0x000fc60003f26070 */
[----:B------:R-:W-:Y:S01]  /*7a40*/  LDGSTS.E [R244+0x2000c], desc[UR16][R154.64], !P0 ;  /* 0x2000c0009af47fae */ /* 0x000fe2000c121850 */
[----:B------:R-:W-:Y:S02]  /*7a50*/  VIADD R32, R152, 0xffffff5d ;  /* 0xffffff5d98207836 */ /* 0x000fe40000000000 */
[----:B------:R-:W2:Y:S01]  /*7a60*/  LDC R152, c[0x0][0x230] ;  /* 0x00008c00ff987b82 */ /* 0x000ea20000000800 */
[----:B------:R1:W-:Y:S02]  /*7a70*/  LDGSTS.E [R244+0x2400c], desc[UR16][R2.64], !P0 ;  /* 0x2400c00002f47fae */ /* 0x0003e4000c121850 */
[----:B------:R-:W-:Y:S01]  /*7a80*/  ISETP.GE.U32.AND P0, PT, R32, 0x7fffff1e, PT ;  /* 0x7fffff1e2000780c */ /* 0x000fe20003f06070 */
[----:B---3--:R-:W-:-:S04]  /*7a90*/  IMAD.WIDE R242, R184, 0x4, R242 ;  /* 0x00000004b8f27825 */ /* 0x008fc800078e02f2 */
[----:B-1----:R-:W1:Y:S01]  /*7aa0*/  LDC R3, c[0x0][0x230] ;  /* 0x00008c00ff037b82 */ /* 0x002e620000000800 */
[C---:B----4-:R-:W-:Y:S01]  /*7ab0*/  IMAD.WIDE R158, R184.reuse, 0x4, R234 ;  /* 0x00000004b89e7825 */ /* 0x050fe200078e02ea */
[----:B------:R3:W-:Y:S06]  /*7ac0*/  STL.64 [R1+0x258], R242 ;  /* 0x000258f201007387 */ /* 0x0007ec0000100a00 */
[----:B------:R-:W4:Y:S01]  /*7ad0*/  LDC R2, c[0x0][0x230] ;  /* 0x00008c00ff027b82 */ /* 0x000f220000000800 */
[----:B------:R2:W-:Y:S01]  /*7ae0*/  STL.64 [R1+0x250], R158 ;  /* 0x0002509e01007387 */ /* 0x0005e20000100a00 */
[----:B------:R-:W-:-:S03]  /*7af0*/  IMAD.WIDE R156, R184, 0x4, R240 ;  /* 0x00000004b89c7825 */ /* 0x000fc600078e02f0 */
[----:B------:R-:W4:Y:S04]  /*7b00*/  LDL.LU.64 R234, [R1+0x1d8] ;  /* 0x0001d80001ea7983 */ /* 0x000f280000300a00 */
[----:B------:R-:W4:Y:S04]  /*7b10*/  LDL.LU.64 R240, [R1+0x1d0] ;  /* 0x0001d00001f07983 */ /* 0x000f280000300a00 */
[----:B------:R1:W-:Y:S04]  /*7b20*/  STL.64 [R1+0x248], R156 ;  /* 0x0002489c01007387 */ /* 0x0003e80000100a00 */
[----:B------:R-:W-:Y:S01]  /*7b30*/  LDGSTS.E [R244+0x28000], desc[UR16][R242.64], !P5 ;  /* 0x28000000f2f47fae */ /* 0x000fe2000e921850 */
[----:B------:R-:W-:-:S03]  /*7b40*/  IMAD.WIDE R154, R184, 0x4, R246 ;  /* 0x00000004b89a7825 */ /* 0x000fc600078e02f6 */
[----:B------:R1:W-:Y:S04]  /*7b50*/  LDGSTS.E [R244+0x2c000], desc[UR16][R158.64], !P5 ;  /* 0x2c0000009ef47fae */ /* 0x0003e8000e921850 */
[----:B------:R1:W-:Y:S04]  /*7b60*/  STL.64 [R1+0x240], R154 ;  /* 0x0002409a01007387 */ /* 0x0003e80000100a00 */
[----:B---3--:R-:W3:Y:S04]  /*7b70*/  LDL.LU.64 R242, [R1+0x1c8] ;  /* 0x0001c80001f27983 */ /* 0x008ee80000300a00 */
[----:B------:R-:W3:Y:S04]  /*7b80*/  LDL.LU.64 R246, [R1+0x1c0] ;  /* 0x0001c00001f67983 */ /* 0x000ee80000300a00 */
[----:B------:R1:W-:Y:S04]  /*7b90*/  LDGSTS.E [R244+0x28004], desc[UR16][R156.64], !P1 ;  /* 0x280040009cf47fae */ /* 0x0003e8000c921850 */
[----:B------:R1:W-:Y:S01]  /*7ba0*/  LDGSTS.E [R244+0x2c004], desc[UR16][R154.64], !P1 ;  /* 0x2c0040009af47fae */ /* 0x0003e2000c921850 */
[----:B--2---:R-:W-:-:S04]  /*7bb0*/  IMAD.WIDE R250, R184, 0x4, R250 ;  /* 0x00000004b8fa7825 */ /* 0x004fc800078e02fa */
[C---:B-1----:R-:W-:Y:S01]  /*7bc0*/  IMAD.WIDE R158, R184.reuse, 0x4, R236 ;  /* 0x00000004b89e7825 */ /* 0x042fe200078e02ec */
[----:B------:R1:W-:Y:S04]  /*7bd0*/  STL.64 [R1+0x238], R250 ;  /* 0x000238fa01007387 */ /* 0x0003e80000100a00 */
[----:B------:R-:W-:Y:S01]  /*7be0*/  LDGSTS.E [R244+0x28008], desc[UR16][R250.64], !P0 ;  /* 0x28008000faf47fae */ /* 0x000fe2000c121850 */
[----:B------:R-:W-:Y:S01]  /*7bf0*/  IADD3 R32, R245, -0xa4, RZ ;  /* 0xffffff5cf5207810 */ /* 0x000fe20007ffe0ff */
[----:B------:R-:W-:Y:S01]  /*7c00*/  VIADD R33, R185, 0xffffff78 ;  /* 0xffffff78b9217836 */ /* 0x000fe20000000000 */
[----:B------:R-:W2:Y:S01]  /*7c10*/  LDC R245, c[0x0][0x230] ;  /* 0x00008c00fff57b82 */ /* 0x000ea20000000800 */
[----:B------:R4:W-:Y:S01]  /*7c20*/  LDGSTS.E [R244+0x2c008], desc[UR16][R158.64], !P0 ;  /* 0x2c0080009ef47fae */ /* 0x0009e2000c121850 */
[----:B------:R-:W-:-:S03]  /*7c30*/  IMAD.WIDE R156, R184, 0x4, R238 ;  /* 0x00000004b89c7825 */ /* 0x000fc600078e02ee */
[----:B------:R-:W2:Y:S01]  /*7c40*/  LDL.LU.64 R238, [R1+0x1b8] ;  /* 0x0001b80001ee7983 */ /* 0x000ea20000300a00 */
[----:B------:R-:W-:Y:S01]  /*7c50*/  IMAD.WIDE R154, R184, 0x4, R248 ;  /* 0x00000004b89a7825 */ /* 0x000fe200078e02f8 */
[----:B------:R-:W-:Y:S02]  /*7c60*/  ISETP.GE.U32.AND P5, PT, R32, 0x7fffff1d, PT ;  /* 0x7fffff1d2000780c */ /* 0x000fe40003fa6070 */
[----:B------:R4:W-:Y:S01]  /*7c70*/  STL.64 [R1+0x230], R158 ;  /* 0x0002309e01007387 */ /* 0x0009e20000100a00 */
[----:B------:R-:W2:Y:S03]  /*7c80*/  LDC R185, c[0x0][0x230] ;  /* 0x00008c00ffb97b82 */ /* 0x000ea60000000800 */
[----:B------:R-:W2:Y:S04]  /*7c90*/  LDL.LU.64 R236, [R1+0x1b0] ;  /* 0x0001b00001ec7983 */ /* 0x000ea80000300a00 */
[----:B------:R3:W-:Y:S04]  /*7ca0*/  STL.64 [R1+0x228], R156 ;  /* 0x0002289c01007387 */ /* 0x0007e80000100a00 */
[----:B------:R-:W2:Y:S04]  /*7cb0*/  LDL.LU.64 R248, [R1+0x1a8] ;  /* 0x0001a80001f87983 */ /* 0x000ea80000300a00 */
[----:B-1----:R-:W2:Y:S04]  /*7cc0*/  LDL.LU.64 R250, [R1+0x1a0] ;  /* 0x0001a00001fa7983 */ /* 0x002ea80000300a00 */
[----:B------:R1:W-:Y:S04]  /*7cd0*/  STL.64 [R1+0x220], R154 ;  /* 0x0002209a01007387 */ /* 0x0003e80000100a00 */
[----:B------:R3:W-:Y:S04]  /*7ce0*/  LDGSTS.E [R244+0x2800c], desc[UR16][R156.64], !P5 ;  /* 0x2800c0009cf47fae */ /* 0x0007e8000e921850 */
[----:B------:R1:W-:Y:S01]  /*7cf0*/  LDGSTS.E [R244+0x2c00c], desc[UR16][R154.64], !P5 ;  /* 0x2c00c0009af47fae */ /* 0x0003e2000e921850 */
[----:B----4-:R-:W-:-:S04]  /*7d00*/  IMAD.WIDE R234, R184, 0x4, R234 ;  /* 0x00000004b8ea7825 */ /* 0x010fc800078e02ea */
[C---:B------:R-:W-:Y:S01]  /*7d10*/  IMAD.WIDE R158, R184.reuse, 0x4, R240 ;  /* 0x00000004b89e7825 */ /* 0x040fe200078e02f0 */
[----:B------:R-:W-:Y:S04]  /*7d20*/  STL.64 [R1+0x218], R234 ;  /* 0x000218ea01007387 */ /* 0x000fe80000100a00 */
[----:B------:R4:W-:Y:S04]  /*7d30*/  STL.64 [R1+0x210], R158 ;  /* 0x0002109e01007387 */ /* 0x0009e80000100a00 */
[----:B------:R-:W4:Y:S04]  /*7d40*/  LDL.LU.64 R240, [R1+0x190] ;  /* 0x0001900001f07983 */ /* 0x000f280000300a00 */
[----:B------:R-:W-:Y:S04]  /*7d50*/  LDGSTS.E [R15+0x20000], desc[UR16][R234.64], !P2 ;  /* 0x20000000ea0f7fae */ /* 0x000fe8000d121850 */
[----:B------:R4:W-:Y:S01]  /*7d60*/  LDGSTS.E [R15+0x24000], desc[UR16][R158.64], !P2 ;  /* 0x240000009e0f7fae */ /* 0x0009e2000d121850 */
[----:B---3--:R-:W-:-:S04]  /*7d70*/  IMAD.WIDE R156, R184, 0x4, R242 ;  /* 0x00000004b89c7825 */ /* 0x008fc800078e02f2 */
[C---:B-1----:R-:W-:Y:S01]  /*7d80*/  IMAD.WIDE R154, R184.reuse, 0x4, R246 ;  /* 0x00000004b89a7825 */ /* 0x042fe200078e02f6 */
[----:B------:R1:W-:Y:S04]  /*7d90*/  STL.64 [R1+0x208], R156 ;  /* 0x0002089c01007387 */ /* 0x0003e80000100a00 */
[----:B------:R-:W3:Y:S04]  /*7da0*/  LDL.LU.64 R242, [R1+0x188] ;  /* 0x0001880001f27983 */ /* 0x000ee80000300a00 */
[----:B------:R1:W-:Y:S04]  /*7db0*/  STL.64 [R1+0x200], R154 ;  /* 0x0002009a01007387 */ /* 0x0003e80000100a00 */
[----:B------:R-:W3:Y:S04]  /*7dc0*/  LDL.LU.64 R246, [R1+0x180] ;  /* 0x0001800001f67983 */ /* 0x000ee80000300a00 */
[----:B------:R1:W-:Y:S04]  /*7dd0*/  LDGSTS.E [R15+0x20004], desc[UR16][R156.64], !P3 ;  /* 0x200040009c0f7fae */ /* 0x0003e8000d921850 */
[----:B------:R1:W-:Y:S01]  /*7de0*/  LDGSTS.E [R15+0x24004], desc[UR16][R154.64], !P3 ;  /* 0x240040009a0f7fae */ /* 0x0003e2000d921850 */
[----:B--2---:R-:W-:-:S04]  /*7df0*/  IMAD.WIDE R238, R184, 0x4, R238 ;  /* 0x00000004b8ee7825 */ /* 0x004fc800078e02ee */
[C---:B----4-:R-:W-:Y:S01]  /*7e00*/  IMAD.WIDE R158, R184.reuse, 0x4, R236 ;  /* 0x00000004b89e7825 */ /* 0x050fe200078e02ec */
[----:B------:R-:W-:Y:S04]  /*7e10*/  STL.64 [R1+0x1f8], R238 ;  /* 0x0001f8ee01007387 */ /* 0x000fe80000100a00 */
[----:B------:R-:W-:Y:S01]  /*7e20*/  STL.64 [R1+0x1f0], R158 ;  /* 0x0001f09e01007387 */ /* 0x000fe20000100a00 */
[----:B-1----:R-:W-:-:S03]  /*7e30*/  IMAD.WIDE R156, R184, 0x4, R248 ;  /* 0x00000004b89c7825 */ /* 0x002fc600078e02f8 */
[----:B------:R-:W2:Y:S01]  /*7e40*/  LDL.LU.64 R234, [R1+0x178] ;  /* 0x0001780001ea7983 */ /* 0x000ea20000300a00 */
[----:B------:R-:W-:-:S03]  /*7e50*/  IMAD.WIDE R154, R184, 0x4, R250 ;  /* 0x00000004b89a7825 */ /* 0x000fc600078e02fa */
[----:B------:R-:W4:Y:S04]  /*7e60*/  LDL.LU.64 R236, [R1+0x170] ;  /* 0x0001700001ec7983 */ /* 0x000f280000300a00 */
[----:B------:R-:W-:Y:S04]  /*7e70*/  STL.64 [R1+0x1e8], R156 ;  /* 0x0001e89c01007387 */ /* 0x000fe80000100a00 */
[----:B------:R-:W-:Y:S04]  /*7e80*/  STL.64 [R1+0x1e0], R154 ;  /* 0x0001e09a01007387 */ /* 0x000fe80000100a00 */
[----:B------:R-:W4:Y:S04]  /*7e90*/  LDL.LU.64 R248, [R1+0x168] ;  /* 0x0001680001f87983 */ /* 0x000f280000300a00 */
[----:B------:R-:W4:Y:S01]  /*7ea0*/  LDL.LU.64 R250, [R1+0x80] ;  /* 0x0000800001fa7983 */ /* 0x000f220000300a00 */
[----:B------:R-:W-:Y:S01]  /*7eb0*/  ISETP.GE.U32.AND P1, PT, R33, 0x7fffff39, PT ;  /* 0x7fffff392100780c */ /* 0x000fe20003f26070 */
[----:B------:R-:W-:-:S02]  /*7ec0*/  VIADD R33, R187, 0xffffff77 ;  /* 0xffffff77bb217836 */ /* 0x000fc40000000000 */
[----:B------:R-:W-:Y:S01]  /*7ed0*/  VIADD R32, R153, 0xffffff76 ;  /* 0xffffff7699207836 */ /* 0x000fe20000000000 */
[----:B------:R-:W-:Y:S01]  /*7ee0*/  LDGSTS.E [R15+0x20008], desc[UR16][R238.64], !P6 ;  /* 0x20008000ee0f7fae */ /* 0x000fe2000f121850 */
[----:B------:R-:W1:Y:S01]  /*7ef0*/  LDC R153, c[0x0][0x230] ;  /* 0x00008c00ff997b82 */ /* 0x000e620000000800 */
[----:B------:R-:W-:Y:S02]  /*7f00*/  ISETP.GE.U32.AND P0, PT, R33, 0x7fffff38, PT ;  /* 0x7fffff382100780c */ /* 0x000fe40003f06070 */
[----:B------:R-:W-:Y:S01]  /*7f10*/  IADD3 R33, R152, -0x8b, RZ ;  /* 0xffffff7598217810 */ /* 0x000fe20007ffe0ff */
[----:B------:R-:W-:Y:S01]  /*7f20*/  LDGSTS.E [R15+0x24008], desc[UR16][R158.64], !P6 ;  /* 0x240080009e0f7fae */ /* 0x000fe2000f121850 */
[----:B------:R-:W-:Y:S01]  /*7f30*/  ISETP.GE.U32.AND P5, PT, R32, 0x7fffff37, PT ;  /* 0x7fffff372000780c */ /* 0x000fe20003fa6070 */
[----:B------:R-:W-:Y:S01]  /*7f40*/  VIADD R32, R3, 0xffffff5b ;  /* 0xffffff5b03207836 */ /* 0x000fe20000000000 */
[----:B------:R-:W-:Y:S01]  /*7f50*/  ISETP.GE.U32.AND P2, PT, R33, 0x7fffff36, PT ;  /* 0x7fffff362100780c */ /* 0x000fe20003f46070 */
[----:B------:R-:W3:Y:S01]  /*7f60*/  LDC R152, c[0x0][0x230] ;  /* 0x00008c00ff987b82 */ /* 0x000ee20000000800 */
[----:B------:R-:W-:Y:S01]  /*7f70*/  VIADD R33, R185, 0xffffff5a ;  /* 0xffffff5ab9217836 */ /* 0x000fe20000000000 */
[----:B------:R-:W-:Y:S01]  /*7f80*/  LDGSTS.E [R15+0x2000c], desc[UR16][R156.64], !P1 ;  /* 0x2000c0009c0f7fae */ /* 0x000fe2000c921850 */
[----:B------:R-:W-:Y:S01]  /*7f90*/  ISETP.GE.U32.AND P3, PT, R32, 0x7fffff1c, PT ;  /* 0x7fffff1c2000780c */ /* 0x000fe20003f66070 */
[----:B------:R-:W-:-:S02]  /*7fa0*/  IMAD.WIDE R188, R184, 0x4, R188 ;  /* 0x00000004b8bc7825 */ /* 0x000fc400078e02bc */
[----:B------:R-:W-:Y:S01]  /*7fb0*/  ISETP.GE.U32.AND P6, PT, R33, 0x7fffff1b, PT ;  /* 0x7fffff1b2100780c */ /* 0x000fe20003fc6070 */
[----:B------:R-:W-:Y:S01]  /*7fc0*/  LDGSTS.E [R15+0x2400c], desc[UR16][R154.64], !P1 ;  /* 0x2400c0009a0f7fae */ /* 0x000fe2000c921850 */
[----:B------:R-:W4:Y:S03]  /*7fd0*/  LDC R3, c[0x0][0x230] ;  /* 0x00008c00ff037b82 */ /* 0x000f260000000800 */
[----:B------:R1:W-:Y:S01]  /*7fe0*/  STL.64 [R1+0x1d8], R188 ;  /* 0x0001d8bc01007387 */ /* 0x0003e20000100a00 */
[----:B------:R-:W-:Y:S01]  /*7ff0*/  VIADD R33, R245, 0xffffff74 ;  /* 0xffffff74f5217836 */ /* 0x000fe20000000000 */
[----:B------:R-:W-:-:S03]  /*8000*/  IADD3 R32, R2, -0xa7, RZ ;  /* 0xffffff5902207810 */ /* 0x000fc60007ffe0ff */
[----:B------:R1:W-:Y:S01]  /*8010*/  LDGSTS.E [R15+0x28000], desc[UR16][R188.64], !P3 ;  /* 0x28000000bc0f7fae */ /* 0x0003e2000d921850 */
[----:B------:R-:W-:Y:S01]  /*8020*/  ISETP.GE.U32.AND P1, PT, R32, 0x7fffff1a, PT ;  /* 0x7fffff1a2000780c */ /* 0x000fe20003f26070 */
[----:B-1----:R-:W-:Y:S01]  /*8030*/  VIADD R32, R153, 0xffffff58 ;  /* 0xffffff5899207836 */ /* 0x002fe20000000000 */
[----:B------:R-:W1:Y:S08]  /*8040*/  LDC R187, c[0x0][0x230] ;  /* 0x00008c00ffbb7b82 */ /* 0x000e700000000800 */
[----:B------:R-:W1:Y:S08]  /*8050*/  LDC R2, c[0x0][0x230] ;  /* 0x00008c00ff027b82 */ /* 0x000e700000000800 */
[----:B------:R-:W1:Y:S08]  /*8060*/  LDC R185, c[0x0][0x230] ;  /* 0x00008c00ffb97b82 */ /* 0x000e700000000800 */
[----:B------:R-:W1:Y:S08]  /*8070*/  LDC R188, c[0x0][0x230] ;  /* 0x00008c00ffbc7b82 */ /* 0x000e700000000800 */
[----:B------:R-:W1:Y:S08]  /*8080*/  LDC R189, c[0x0][0x230] ;  /* 0x00008c00ffbd7b82 */ /* 0x000e700000000800 */
[----:B------:R-:W1:Y:S01]  /*8090*/  LDC R245, c[0x0][0x230] ;  /* 0x00008c00fff57b82 */ /* 0x000e620000000800 */
[----:B------:R-:W-:-:S05]  /*80a0*/  IMAD.WIDE R158, R184, 0x4, R240 ;  /* 0x00000004b89e7825 */ /* 0x000fca00078e02f0 */
[----:B------:R2:W-:Y:S04]  /*80b0*/  STL.64 [R1+0x1d0], R158 ;  /* 0x0001d09e01007387 */ /* 0x0005e80000100a00 */
[----:B------:R-:W4:Y:S04]  /*80c0*/  LDL.LU.64 R238, [R1+0x78] ;  /* 0x0000780001ee7983 */ /* 0x000f280000300a00 */
[----:B------:R-:W4:Y:S04]  /*80d0*/  LDL.LU.64 R240, [R1+0x70] ;  /* 0x0000700001f07983 */ /* 0x000f280000300a00 */
[----:B------:R2:W-:Y:S01]  /*80e0*/  LDGSTS.E [R15+0x2c000], desc[UR16][R158.64], !P3 ;  /* 0x2c0000009e0f7fae */ /* 0x0005e2000d921850 */
[----:B---3--:R-:W-:-:S04]  /*80f0*/  IMAD.WIDE R156, R184, 0x4, R242 ;  /* 0x00000004b89c7825 */ /* 0x008fc800078e02f2 */
[----:B------:R-:W-:Y:S01]  /*8100*/  IMAD.WIDE R154, R184, 0x4, R246 ;  /* 0x00000004b89a7825 */ /* 0x000fe200078e02f6 */
[----:B------:R4:W-:Y:S04]  /*8110*/  STL.64 [R1+0x1c8], R156 ;  /* 0x0001c89c01007387 */ /* 0x0009e80000100a00 */
[----:B------:R3:W-:Y:S04]  /*8120*/  STL.64 [R1+0x1c0], R154 ;  /* 0x0001c09a01007387 */ /* 0x0007e80000100a00 */
[----:B------:R-:W3:Y:S04]  /*8130*/  LDL.LU.64 R242, [R1+0x68] ;  /* 0x0000680001f27983 */ /* 0x000ee80000300a00 */
[----:B------:R-:W3:Y:S04]  /*8140*/  LDL.LU.64 R246, [R1+0x60] ;  /* 0x0000600001f67983 */ /* 0x000ee80000300a00 */
[----:B------:R4:W-:Y:S04]  /*8150*/  LDGSTS.E [R15+0x28004], desc[UR16][R156.64], !P6 ;  /* 0x280040009c0f7fae */ /* 0x0009e8000f121850 */
[----:B------:R3:W-:Y:S01]  /*8160*/  LDGSTS.E [R15+0x2c004], desc[UR16][R154.64], !P6 ;  /* 0x2c0040009a0f7fae */ /* 0x0007e2000f121850 */
[----:B------:R-:W-:-:S02]  /*8170*/  ISETP.GE.U32.AND P6, PT, R33, 0x7fffff35, PT ;  /* 0x7fffff352100780c */ /* 0x000fc40003fc6070 */
[----:B------:R-:W-:Y:S01]  /*8180*/  IADD3 R33, R152, -0x8d, RZ ;  /* 0xffffff7398217810 */ /* 0x000fe20007ffe0ff */
[----:B--2---:R-:W-:-:S04]  /*8190*/  IMAD.WIDE R158, R184, 0x4, R234 ;  /* 0x00000004b89e7825 */ /* 0x004fc800078e02ea */
[----:B----4-:R-:W-:Y:S01]  /*81a0*/  IMAD.WIDE R156, R184, 0x4, R236 ;  /* 0x00000004b89c7825 */ /* 0x010fe200078e02ec */
[----:B------:R-:W-:Y:S04]  /*81b0*/  STL.64 [R1+0x1b8], R158 ;  /* 0x0001b89e01007387 */ /* 0x000fe80000100a00 */
[----:B------:R-:W-:Y:S01]  /*81c0*/  STL.64 [R1+0x1b0], R156 ;  /* 0x0001b09c01007387 */ /* 0x000fe20000100a00 */
[----:B------:R-:W-:-:S03]  /*81d0*/  ISETP.GE.U32.AND P3, PT, R32, 0x7fffff19, PT ;  /* 0x7fffff192000780c */ /* 0x000fc60003f66070 */
[----:B------:R2:W-:Y:S01]  /*81e0*/  LDGSTS.E [R15+0x28008], desc[UR16][R158.64], !P1 ;  /* 0x280080009e0f7fae */ /* 0x0005e2000c921850 */
[----:B---3--:R-:W-:-:S03]  /*81f0*/  IMAD.WIDE R154, R184, 0x4, R248 ;  /* 0x00000004b89a7825 */ /* 0x008fc600078e02f8 */
[----:B------:R3:W-:Y:S01]  /*8200*/  LDGSTS.E [R15+0x2c008], desc[UR16][R156.64], !P1 ;  /* 0x2c0080009c0f7fae */ /* 0x0007e2000c921850 */
[----:B------:R-:W-:-:S03]  /*8210*/  IMAD.WIDE R152, R184, 0x4, R250 ;  /* 0x00000004b8987825 */ /* 0x000fc600078e02fa */
[----:B------:R-:W4:Y:S04]  /*8220*/  LDL.LU.64 R248, [R1+0x58] ;  /* 0x0000580001f87983 */ /* 0x000f280000300a00 */
[----:B------:R1:W-:Y:S04]  /*8230*/  STL.64 [R1+0x1a8], R154 ;  /* 0x0001a89a01007387 */ /* 0x0003e80000100a00 */
[----:B------:R2:W-:Y:S04]  /*8240*/  STL.64 [R1+0x1a0], R152 ;  /* 0x0001a09801007387 */ /* 0x0005e80000100a00 */
[----:B------:R-:W4:Y:S04]  /*8250*/  LDL.LU.64 R250, [R1+0x50] ;  /* 0x0000500001fa7983 */ /* 0x000f280000300a00 */
[----:B------:R-:W-:Y:S04]  /*8260*/  LDGSTS.E [R15+0x2800c], desc[UR16][R154.64], !P3 ;  /* 0x2800c0009a0f7fae */ /* 0x000fe8000d921850 */
[----:B------:R-:W-:Y:S04]  /*8270*/  LDGSTS.E [R15+0x2c00c], desc[UR16][R152.64], !P3 ;  /* 0x2c00c000980f7fae */ /* 0x000fe8000d921850 */
[----:B-1----:R-:W4:Y:S04]  /*8280*/  LDL.LU.64 R154, [R1+0x48] ;  /* 0x00004800019a7983 */ /* 0x002f280000300a00 */
[----:B--2---:R-:W2:Y:S01]  /*8290*/  LDL.LU.64 R152, [R1+0x40] ;  /* 0x0000400001987983 */ /* 0x004ea20000300a00 */
[----:B------:R-:W-:-:S04]  /*82a0*/  IMAD.WIDE R238, R184, 0x4, R238 ;  /* 0x00000004b8ee7825 */ /* 0x000fc800078e02ee */
[C---:B------:R-:W-:Y:S01]  /*82b0*/  IMAD.WIDE R240, R184.reuse, 0x4, R240 ;  /* 0x00000004b8f07825 */ /* 0x040fe200078e02f0 */
[----:B------:R1:W-:Y:S04]  /*82c0*/  STL.64 [R1+0x198], R238 ;  /* 0x000198ee01007387 */ /* 0x0003e80000100a00 */
[----:B------:R1:W-:Y:S04]  /*82d0*/  STL.64 [R1+0x190], R240 ;  /* 0x000190f001007387 */ /* 0x0003e80000100a00 */
[----:B------:R-:W2:Y:S04]  /*82e0*/  LDL.LU.64 R234, [R1+0x38] ;  /* 0x0000380001ea7983 */ /* 0x000ea80000300a00 */
[----:B------:R-:W2:Y:S04]  /*82f0*/  LDL.LU.64 R236, [R1+0x30] ;  /* 0x0000300001ec7983 */ /* 0x000ea80000300a00 */
[----:B------:R-:W-:Y:S04]  /*8300*/  LDGSTS.E [R14+0x20000], desc[UR16][R238.64], !P0 ;  /* 0x20000000ee0e7fae */ /* 0x000fe8000c121850 */
[----:B------:R-:W-:Y:S01]  /*8310*/  LDGSTS.E [R14+0x24000], desc[UR16][R240.64], !P0 ;  /* 0x24000000f00e7fae */ /* 0x000fe2000c121850 */
[----:B------:R-:W-:-:S04]  /*8320*/  IMAD.WIDE R158, R184, 0x4, R242 ;  /* 0x00000004b89e7825 */ /* 0x000fc800078e02f2 */
[C---:B---3--:R-:W-:Y:S01]  /*8330*/  IMAD.WIDE R156, R184.reuse, 0x4, R246 ;  /* 0x00000004b89c7825 */ /* 0x048fe200078e02f6 */
[----:B------:R4:W-:Y:S04]  /*8340*/  STL.64 [R1+0x188], R158 ;  /* 0x0001889e01007387 */ /* 0x0009e80000100a00 */
[----:B------:R3:W-:Y:S04]  /*8350*/  STL.64 [R1+0x180], R156 ;  /* 0x0001809c01007387 */ /* 0x0007e80000100a00 */
[----:B-1----:R-:W2:Y:S04]  /*8360*/  LDL.LU.64 R238, [R1+0x28] ;  /* 0x0000280001ee7983 */ /* 0x002ea80000300a00 */
[----:B------:R-:W2:Y:S04]  /*8370*/  LDL.LU.64 R240, [R1+0x20] ;  /* 0x0000200001f07983 */ /* 0x000ea80000300a00 */
[----:B------:R4:W-:Y:S04]  /*8380*/  LDGSTS.E [R14+0x20004], desc[UR16][R158.64], !P5 ;  /* 0x200040009e0e7fae */ /* 0x0009e8000e921850 */
[----:B------:R-:W2:Y:S04]  /*8390*/  LDL.LU.64 R242, [R1+0x18] ;  /* 0x0000180001f27983 */ /* 0x000ea80000300a00 */
[----:B------:R-:W2:Y:S04]  /*83a0*/  LDL.LU.64 R246, [R1+0x10] ;  /* 0x0000100001f67983 */ /* 0x000ea80000300a00 */
[----:B------:R3:W-:Y:S01]  /*83b0*/  LDGSTS.E [R14+0x24004], desc[UR16][R156.64], !P5 ;  /* 0x240040009c0e7fae */ /* 0x0007e2000e921850 */
[----:B----4-:R-:W-:-:S05]  /*83c0*/  IMAD.WIDE R158, R184, 0x4, R248 ;  /* 0x00000004b89e7825 */ /* 0x010fca00078e02f8 */
[----:B------:R1:W-:Y:S04]  /*83d0*/  STL.64 [R1+0x178], R158 ;  /* 0x0001789e01007387 */ /* 0x0003e80000100a00 */
[----:B------:R-:W4:Y:S01]  /*83e0*/  LDL.LU.64 R248, [R1+0x8] ;  /* 0x0000080001f87983 */ /* 0x000f220000300a00 */
[----:B---3--:R-:W-:-:S04]  /*83f0*/  IMAD.WIDE R156, R184, 0x4, R250 ;  /* 0x00000004b89c7825 */ /* 0x008fc800078e02fa */
[----:B------:R-:W-:Y:S01]  /*8400*/  VIADD R32, R3, 0xffffff72 ;  /* 0xffffff7203207836 */ /* 0x000fe20000000000 */
[----:B------:R-:W3:Y:S01]  /*8410*/  LDL.LU.64 R250, [R1] ;  /* 0x0000000001fa7983 */ /* 0x000ee20000300a00 */
[----:B------:R-:W1:Y:S01]  /*8420*/  LDC R3, c[0x0][0x230] ;  /* 0x00008c00ff037b82 */ /* 0x000e620000000800 */
[----:B------:R-:W-:Y:S01]  /*8430*/  ISETP.GE.U32.AND P1, PT, R33, 0x7fffff34, PT ;  /* 0x7fffff342100780c */ /* 0x000fe20003f26070 */
[----:B------:R-:W-:Y:S01]  /*8440*/  VIADD R33, R187, 0xffffff71 ;  /* 0xffffff71bb217836 */ /* 0x000fe20000000000 */
[----:B------:R-:W-:Y:S01]  /*8450*/  ISETP.GE.U32.AND P3, PT, R32, 0x7fffff33, PT ;  /* 0x7fffff332000780c */ /* 0x000fe20003f66070 */
[----:B------:R-:W-:Y:S01]  /*8460*/  LDGSTS.E [R14+0x20008], desc[UR16][R158.64], !P2 ;  /* 0x200080009e0e7fae */ /* 0x000fe2000d121850 */
[----:B------:R-:W-:Y:S02]  /*8470*/  IADD3 R32, R2, -0xa9, RZ ;  /* 0xffffff5702207810 */ /* 0x000fe40007ffe0ff */
[----:B------:R-:W-:Y:S01]  /*8480*/  ISETP.GE.U32.AND P0, PT, R33, 0x7fffff32, PT ;  /* 0x7fffff322100780c */ /* 0x000fe20003f06070 */
[----:B------:R-:W-:Y:S01]  /*8490*/  LDGSTS.E [R14+0x24008], desc[UR16][R156.64], !P2 ;  /* 0x240080009c0e7fae */ /* 0x000fe2000d121850 */
[----:B------:R-:W-:Y:S01]  /*84a0*/  ISETP.GE.U32.AND P5, PT, R32, 0x7fffff18, PT ;  /* 0x7fffff182000780c */ /* 0x000fe20003fa6070 */
[----:B------:R-:W-:Y:S01]  /*84b0*/  VIADD R33, R185, 0xffffff56 ;  /* 0xffffff56b9217836 */ /* 0x000fe20000000000 */
[----:B------:R-:W3:Y:S01]  /*84c0*/  LDC R2, c[0x0][0x230] ;  /* 0x00008c00ff027b82 */ /* 0x000ee20000000800 */
[----:B------:R-:W-:-:S04]  /*84d0*/  IMAD.WIDE R154, R184, 0x4, R154 ;  /* 0x00000004b89a7825 */ /* 0x000fc800078e029a */
[----:B--2---:R-:W-:Y:S01]  /*84e0*/  IMAD.WIDE R152, R184, 0x4, R152 ;  /* 0x00000004b8987825 */ /* 0x004fe200078e0298 */
[----:B------:R-:W-:Y:S01]  /*84f0*/  ISETP.GE.U32.AND P2, PT, R33, 0x7fffff17, PT ;  /* 0x7fffff172100780c */ /* 0x000fe20003f46070 */
[----:B------:R2:W-:Y:S01]  /*8500*/  LDGSTS.E [R14+0x2000c], desc[UR16][R154.64], !P6 ;  /* 0x2000c0009a0e7fae */ /* 0x0005e2000f121850 */
[----:B------:R-:W3:Y:S01]  /*8510*/  LDC R187, c[0x0][0x230] ;  /* 0x00008c00ffbb7b82 */ /* 0x000ee20000000800 */
[----:B------:R-:W-:Y:S02]  /*8520*/  VIADD R32, R188, 0xffffff55 ;  /* 0xffffff55bc207836 */ /* 0x000fe40000000000 */
[----:B------:R1:W-:Y:S04]  /*8530*/  STL.64 [R1+0x170], R156 ;  /* 0x0001709c01007387 */ /* 0x0003e80000100a00 */
[----:B------:R2:W-:Y:S01]  /*8540*/  LDGSTS.E [R14+0x2400c], desc[UR16][R152.64], !P6 ;  /* 0x2400c000980e7fae */ /* 0x0005e2000f121850 */
[----:B------:R-:W-:Y:S01]  /*8550*/  ISETP.GE.U32.AND P6, PT, R32, 0x7fffff16, PT ;  /* 0x7fffff162000780c */ /* 0x000fe20003fc6070 */
[----:B-1----:R-:W-:Y:S01]  /*8560*/  VIADD R32, R3, 0xffffff54 ;  /* 0xffffff5403207836 */ /* 0x002fe20000000000 */
[----:B------:R-:W1:Y:S01]  /*8570*/  LDC R188, c[0x0][0x230] ;  /* 0x00008c00ffbc7b82 */ /* 0x000e620000000800 */
[----:B------:R-:W2:Y:S04]  /*8580*/  LDL.LU.64 R158, [R1+0x518] ;  /* 0x00051800019e7983 */ /* 0x000ea80000300a00 */
[----:B------:R-:W2:Y:S03]  /*8590*/  LDL.LU.64 R156, [R1+0x510] ;  /* 0x00051000019c7983 */ /* 0x000ea60000300a00 */
[----:B------:R-:W2:Y:S01]  /*85a0*/  LDC R185, c[0x0][0x230] ;  /* 0x00008c00ffb97b82 */ /* 0x000ea20000000800 */
[----:B------:R1:W-:Y:S04]  /*85b0*/  STL.64 [R1+0x168], R154 ;  /* 0x0001689a01007387 */ /* 0x0003e80000100a00 */
[----:B------:R1:W-:Y:S03]  /*85c0*/  STL.64 [R1+0x160], R152 ;  /* 0x0001609801007387 */ /* 0x0003e60000100a00 */
[----:B------:R-:W2:Y:S01]  /*85d0*/  LDC R3, c[0x0][0x230] ;  /* 0x00008c00ff037b82 */ /* 0x000ea20000000800 */
[----:B-1----:R-:W2:Y:S04]  /*85e0*/  LDL.LU.64 R154, [R1+0x508] ;  /* 0x00050800019a7983 */ /* 0x002ea80000300a00 */
[----:B------:R-:W2:Y:S01]  /*85f0*/  LDL.LU.64 R152, [R1+0x500] ;  /* 0x0005000001987983 */ /* 0x000ea20000300a00 */
[----:B------:R-:W-:-:S04]  /*8600*/  IMAD.WIDE R234, R184, 0x4, R234 ;  /* 0x00000004b8ea7825 */ /* 0x000fc800078e02ea */
[----:B------:R-:W-:Y:S01]  /*8610*/  IMAD.WIDE R236, R184, 0x4, R236 ;  /* 0x00000004b8ec7825 */ /* 0x000fe200078e02ec */
[----:B------:R-:W-:Y:S04]  /*8620*/  LDGSTS.E [R14+0x28000], desc[UR16][R234.64], !P5 ;  /* 0x28000000ea0e7fae */ /* 0x000fe8000e921850 */
[----:B------:R1:W-:Y:S01]  /*8630*/  LDGSTS.E [R14+0x2c000], desc[UR16][R236.64], !P5 ;  /* 0x2c000000ec0e7fae */ /* 0x0003e2000e921850 */
[----:B------:R-:W-:-:S03]  /*8640*/  ISETP.GE.U32.AND P5, PT, R32, 0x7fffff15, PT ;  /* 0x7fffff152000780c */ /* 0x000fc60003fa6070 */
[----:B------:R1:W-:Y:S04]  /*8650*/  STL.64 [R1+0x158], R234 ;  /* 0x000158ea01007387 */ /* 0x0003e80000100a00 */
[----:B------:R1:W-:Y:S04]  /*8660*/  STL.64 [R1+0x150], R236 ;  /* 0x000150ec01007387 */ /* 0x0003e80000100a00 */
[----:B-1----:R-:W2:Y:S01]  /*8670*/  LDL.LU.64 R234, [R1+0x4f8] ;  /* 0x0004f80001ea7983 */ /* 0x002ea20000300a00 */
[----:B------:R-:W-:-:S03]  /*8680*/  IMAD.WIDE R238, R184, 0x4, R238 ;  /* 0x00000004b8ee7825 */ /* 0x000fc600078e02ee */
[----:B------:R-:W2:Y:S01]  /*8690*/  LDL.LU.64 R236, [R1+0x4f0] ;  /* 0x0004f00001ec7983 */ /* 0x000ea20000300a00 */
[----:B------:R-:W-:-:S03]  /*86a0*/  IMAD.WIDE R240, R184, 0x4, R240 ;  /* 0x00000004b8f07825 */ /* 0x000fc600078e02f0 */
[----:B------:R1:W-:Y:S04]  /*86b0*/  STL.64 [R1+0x148], R238 ;  /* 0x000148ee01007387 */ /* 0x0003e80000100a00 */
[----:B------:R1:W-:Y:S01]  /*86c0*/  STL.64 [R1+0x140], R240 ;  /* 0x000140f001007387 */ /* 0x0003e20000100a00 */
[----:B------:R-:W-:-:S03]  /*86d0*/  IMAD.WIDE R242, R184, 0x4, R242 ;  /* 0x00000004b8f27825 */ /* 0x000fc600078e02f2 */
[----:B------:R2:W-:Y:S01]  /*86e0*/  LDGSTS.E [R14+0x28004], desc[UR16][R238.64], !P2 ;  /* 0x28004000ee0e7fae */ /* 0x0005e2000d121850 */
[----:B------:R-:W-:-:S03]  /*86f0*/  IMAD.WIDE R246, R184, 0x4, R246 ;  /* 0x00000004b8f67825 */ /* 0x000fc600078e02f6 */
[----:B------:R2:W-:Y:S04]  /*8700*/  LDGSTS.E [R14+0x2c004], desc[UR16][R240.64], !P2 ;  /* 0x2c004000f00e7fae */ /* 0x0005e8000d121850 */
[----:B------:R2:W-:Y:S04]  /*8710*/  LDGSTS.E [R14+0x28008], desc[UR16][R242.64], !P6 ;  /* 0x28008000f20e7fae */ /* 0x0005e8000f121850 */
[----:B-1----:R-:W2:Y:S04]  /*8720*/  LDL.LU.64 R238, [R1+0x4e8] ;  /* 0x0004e80001ee7983 */ /* 0x002ea80000300a00 */
[----:B------:R-:W2:Y:S04]  /*8730*/  LDL.LU.64 R240, [R1+0x4e0] ;  /* 0x0004e00001f07983 */ /* 0x000ea80000300a00 */
[----:B------:R1:W-:Y:S04]  /*8740*/  STL.64 [R1+0x138], R242 ;  /* 0x000138f201007387 */ /* 0x0003e80000100a00 */
[----:B------:R1:W-:Y:S04]  /*8750*/  STL.64 [R1+0x130], R246 ;  /* 0x000130f601007387 */ /* 0x0003e80000100a00 */
[----:B------:R2:W-:Y:S04]  /*8760*/  LDGSTS.E [R14+0x2c008], desc[UR16][R246.64], !P6 ;  /* 0x2c008000f60e7fae */ /* 0x0005e8000f121850 */
[----:B-1----:R-:W2:Y:S04]  /*8770*/  LDL.LU.64 R242, [R1+0x4d8] ;  /* 0x0004d80001f27983 */ /* 0x002ea80000300a00 */
[----:B------:R-:W2:Y:S01]  /*8780*/  LDL.LU.64 R246, [R1+0x4d0] ;  /* 0x0004d00001f67983 */ /* 0x000ea20000300a00 */
[----:B----4-:R-:W-:-:S04]  /*8790*/  IMAD.WIDE R248, R184, 0x4, R248 ;  /* 0x00000004b8f87825 */ /* 0x010fc800078e02f8 */
[----:B---3--:R-:W-:Y:S01]  /*87a0*/  IMAD.WIDE R250, R184, 0x4, R250 ;  /* 0x00000004b8fa7825 */ /* 0x008fe200078e02fa */
[----:B------:R1:W-:Y:S04]  /*87b0*/  STL.64 [R1+0x128], R248 ;  /* 0x000128f801007387 */ /* 0x0003e80000100a00 */
[----:B------:R3:W-:Y:S04]  /*87c0*/  STL.64 [R1+0x120], R250 ;  /* 0x000120fa01007387 */ /* 0x0007e80000100a00 */
[----:B------:R4:W-:Y:S04]  /*87d0*/  LDGSTS.E [R14+0x2800c], desc[UR16][R248.64], !P5 ;  /* 0x2800c000f80e7fae */ /* 0x0009e8000e921850 */
[----:B------:R4:W-:Y:S04]  /*87e0*/  LDGSTS.E [R14+0x2c00c], desc[UR16][R250.64], !P5 ;  /* 0x2c00c000fa0e7fae */ /* 0x0009e8000e921850 */
[----:B-1----:R-:W4:Y:S04]  /*87f0*/  LDL.LU.64 R248, [R1+0x4c8] ;  /* 0x0004c80001f87983 */ /* 0x002f280000300a00 */
[----:B---3--:R-:W3:Y:S01]  /*8800*/  LDL.LU.64 R250, [R1+0x4c0] ;  /* 0x0004c00001fa7983 */ /* 0x008ee20000300a00 */
[----:B------:R-:W-:-:S02]  /*8810*/  IADD3 R33, R189, -0x90, RZ ;  /* 0xffffff70bd217810 */ /* 0x000fc40007ffe0ff */
[----:B------:R-:W-:Y:S02]  /*8820*/  IADD3 R32, R2, -0x92, RZ ;  /* 0xffffff6e02207810 */ /* 0x000fe40007ffe0ff */
[----:B------:R-:W1:Y:S01]  /*8830*/  LDC R2, c[0x0][0x230] ;  /* 0x00008c00ff027b82 */ /* 0x000e620000000800 */
[----:B------:R-:W-:Y:S01]  /*8840*/  ISETP.GE.U32.AND P2, PT, R33, 0x7fffff31, PT ;  /* 0x7fffff312100780c */ /* 0x000fe20003f46070 */
[----:B------:R-:W-:Y:S01]  /*8850*/  VIADD R33, R245, 0xffffff6f ;  /* 0xffffff6ff5217836 */ /* 0x000fe20000000000 */
[----:B------:R-:W-:Y:S01]  /*8860*/  ISETP.GE.U32.AND P5, PT, R32, 0x7fffff2f, PT ;  /* 0x7fffff2f2000780c */ /* 0x000fe20003fa6070 */
[----:B------:R-:W-:-:S03]  /*8870*/  VIADD R32, R188, 0xffffff53 ;  /* 0xffffff53bc207836 */ /* 0x000fc60000000000 */
[----:B------:R-:W-:Y:S01]  /*8880*/  ISETP.GE.U32.AND P6, PT, R33, 0x7fffff30, PT ;  /* 0x7fffff302100780c */ /* 0x000fe20003fc6070 */
[----:B------:R-:W1:Y:S01]  /*8890*/  LDC R245, c[0x0][0x230] ;  /* 0x00008c00fff57b82 */ /* 0x000e620000000800 */
[----:B------:R-:W-:-:S07]  /*88a0*/  VIADD R33, R187, 0xffffff6d ;  /* 0xffffff6dbb217836 */ /* 0x000fce0000000000 */
[----:B------:R-:W1:Y:S01]  /*88b0*/  LDC R187, c[0x0][0x230] ;  /* 0x00008c00ffbb7b82 */ /* 0x000e620000000800 */
[----:B--2---:R-:W-:-:S04]  /*88c0*/  IMAD.WIDE R154, R184, 0x4, R154 ;  /* 0x00000004b89a7825 */ /* 0x004fc800078e029a */
[----:B------:R-:W-:-:S04]  /*88d0*/  IMAD.WIDE R152, R184, 0x4, R152 ;  /* 0x00000004b8987825 */ /* 0x000fc800078e0298 */
        /* <DEDUP_REMOVED lines=11> */
[C---:B------:R-:W-:Y:S02]  /*8990*/  IMAD.WIDE R188, R184.reuse, 0x4, R242 ;  /* 0x00000004b8bc7825 */ /* 0x040fe400078e02f2 */
[----:B------:R-:W2:Y:S02]  /*89a0*/  LDC R242, c[0x0][0x230] ;  /* 0x00008c00fff27b82 */ /* 0x000ea40000000800 */
[----:B------:R-:W-:-:S04]  /*89b0*/  IMAD.WIDE R246, R184, 0x4, R246 ;  /* 0x00000004b8f67825 */ /* 0x000fc800078e02f6 */
[----:B----4-:R-:W-:-:S04]  /*89c0*/  IMAD.WIDE R248, R184, 0x4, R248 ;  /* 0x00000004b8f87825 */ /* 0x010fc800078e02f8 */
[----:B---3--:R-:W-:-:S05]  /*89d0*/  IMAD.WIDE R250, R184, 0x4, R250 ;  /* 0x00000004b8fa7825 */ /* 0x008fca00078e02fa */
[----:B------:R-:W-:Y:S04]  /*89e0*/  LDGSTS.E [R13+0x20000], desc[UR16][R250.64], !P1 ;  /* 0x20000000fa0d7fae */ /* 0x000fe8000c921850 */
[----:B------:R-:W-:Y:S04]  /*89f0*/  LDGSTS.E [R13+0x24000], desc[UR16][R248.64], !P1 ;  /* 0x24000000f80d7fae */ /* 0x000fe8000c921850 */
[----:B------:R-:W-:Y:S01]  /*8a00*/  LDGSTS.E [R13+0x20004], desc[UR16][R246.64], !P3 ;  /* 0x20004000f60d7fae */ /* 0x000fe2000d921850 */
[----:B------:R-:W-:-:S03]  /*8a10*/  ISETP.GE.U32.AND P1, PT, R33, 0x7fffff2e, PT ;  /* 0x7fffff2e2100780c */ /* 0x000fc60003f26070 */
[----:B------:R3:W-:Y:S01]  /*8a20*/  LDGSTS.E [R13+0x24004], desc[UR16][R188.64], !P3 ;  /* 0x24004000bc0d7fae */ /* 0x0007e2000d921850 */
[----:B------:R-:W-:-:S03]  /*8a30*/  ISETP.GE.U32.AND P3, PT, R32, 0x7fffff14, PT ;  /* 0x7fffff142000780c */ /* 0x000fc60003f66070 */
[----:B------:R-:W-:Y:S01]  /*8a40*/  STL.64 [R1+0x118], R250 ;  /* 0x000118fa01007387 */ /* 0x000fe20000100a00 */
[----:B------:R-:W-:Y:S01]  /*8a50*/  IADD3 R33, R185, -0xae, RZ ;  /* 0xffffff52b9217810 */ /* 0x000fe20007ffe0ff */
[----:B------:R-:W-:Y:S01]  /*8a60*/  VIADD R32, R3, 0xffffff51 ;  /* 0xffffff5103207836 */ /* 0x000fe20000000000 */
[----:B------:R-:W4:Y:S01]  /*8a70*/  LDC R185, c[0x0][0x230] ;  /* 0x00008c00ffb97b82 */ /* 0x000f220000000800 */
[----:B------:R-:W-:Y:S04]  /*8a80*/  STL.64 [R1+0x110], R248 ;  /* 0x000110f801007387 */ /* 0x000fe80000100a00 */
[----:B------:R-:W-:Y:S04]  /*8a90*/  STL.64 [R1+0x108], R246 ;  /* 0x000108f601007387 */ /* 0x000fe80000100a00 */
[----:B------:R3:W-:Y:S04]  /*8aa0*/  STL.64 [R1+0x100], R188 ;  /* 0x000100bc01007387 */ /* 0x0007e80000100a00 */
[----:B------:R-:W-:Y:S04]  /*8ab0*/  LDGSTS.E [R13+0x20008], desc[UR16][R240.64], !P0 ;  /* 0x20008000f00d7fae */ /* 0x000fe8000c121850 */
[----:B------:R-:W-:Y:S01]  /*8ac0*/  STL.64 [R1+0xf8], R240 ;  /* 0x0000f8f001007387 */ /* 0x000fe20000100a00 */
[----:B---3--:R-:W-:-:S03]  /*8ad0*/  IMAD.WIDE R188, R184, 0x4, R234 ;  /* 0x00000004b8bc7825 */ /* 0x008fc600078e02ea */
[----:B------:R3:W-:Y:S01]  /*8ae0*/  LDGSTS.E [R13+0x24008], desc[UR16][R238.64], !P0 ;  /* 0x24008000ee0d7fae */ /* 0x0007e2000c121850 */
[----:B------:R-:W-:Y:S01]  /*8af0*/  ISETP.GE.U32.AND P0, PT, R33, 0x7fffff13, PT ;  /* 0x7fffff132100780c */ /* 0x000fe20003f06070 */
[----:B------:R-:W4:Y:S02]  /*8b00*/  LDC R234, c[0x0][0x230] ;  /* 0x00008c00ffea7b82 */ /* 0x000f240000000800 */
[----:B------:R3:W-:Y:S04]  /*8b10*/  STL.64 [R1+0xf0], R238 ;  /* 0x0000f0ee01007387 */ /* 0x0007e80000100a00 */
[----:B------:R2:W-:Y:S04]  /*8b20*/  STL.64 [R1+0xe8], R236 ;  /* 0x0000e8ec01007387 */ /* 0x0005e80000100a00 */
[----:B------:R2:W-:Y:S01]  /*8b30*/  LDGSTS.E [R13+0x2000c], desc[UR16][R236.64], !P2 ;  /* 0x2000c000ec0d7fae */ /* 0x0005e2000d121850 */
[----:B---3--:R-:W-:-:S03]  /*8b40*/  IMAD.WIDE R238, R184, 0x4, R142 ;  /* 0x00000004b8ee7825 */ /* 0x008fc600078e028e */
[----:B------:R3:W-:Y:S01]  /*8b50*/  LDGSTS.E [R13+0x2400c], desc[UR16][R188.64], !P2 ;  /* 0x2400c000bc0d7fae */ /* 0x0007e2000d121850 */
[----:B------:R-:W-:Y:S01]  /*8b60*/  ISETP.GE.U32.AND P2, PT, R32, 0x7fffff12, PT ;  /* 0x7fffff122000780c */ /* 0x000fe20003f46070 */
[----:B------:R-:W4:Y:S01]  /*8b70*/  LDC R142, c[0x0][0x230] ;  /* 0x00008c00ff8e7b82 */ /* 0x000f220000000800 */
[----:B-1----:R-:W-:Y:S01]  /*8b80*/  IADD3 R32, R2, -0xb0, RZ ;  /* 0xffffff5002207810 */ /* 0x002fe20007ffe0ff */
[----:B------:R-:W-:Y:S01]  /*8b90*/  LDGSTS.E [R13+0x28000], desc[UR16][R238.64], !P3 ;  /* 0x28000000ee0d7fae */ /* 0x000fe2000d921850 */
[----:B--2---:R-:W-:-:S03]  /*8ba0*/  IMAD.WIDE R236, R184, 0x4, R144 ;  /* 0x00000004b8ec7825 */ /* 0x004fc600078e0290 */
[----:B------:R3:W-:Y:S02]  /*8bb0*/  STL.64 [R1+0xe0], R188 ;  /* 0x0000e0bc01007387 */ /* 0x0007e40000100a00 */
[----:B------:R-:W1:Y:S02]  /*8bc0*/  LDC R143, c[0x0][0x230] ;  /* 0x00008c00ff8f7b82 */ /* 0x000e640000000800 */
[----:B------:R-:W-:Y:S01]  /*8bd0*/  LDGSTS.E [R13+0x2c000], desc[UR16][R236.64], !P3 ;  /* 0x2c000000ec0d7fae */ /* 0x000fe2000d921850 */
[----:B------:R-:W-:Y:S01]  /*8be0*/  ISETP.GE.U32.AND P3, PT, R32, 0x7fffff11, PT ;  /* 0x7fffff112000780c */ /* 0x000fe20003f66070 */
[C---:B------:R-:W-:Y:S02]  /*8bf0*/  IMAD.WIDE R2, R184.reuse, 0x4, R148 ;  /* 0x00000004b8027825 */ /* 0x040fe400078e0294 */
[----:B------:R-:W-:Y:S02]  /*8c00*/  STL.64 [R1+0xd8], R238 ;  /* 0x0000d8ee01007387 */ /* 0x000fe40000100a00 */
[----:B------:R-:W-:Y:S01]  /*8c10*/  VIADD R33, R245, 0xffffff6c ;  /* 0xffffff6cf5217836 */ /* 0x000fe20000000000 */
[----:B------:R-:W2:Y:S01]  /*8c20*/  LDC R145, c[0x0][0x230] ;  /* 0x00008c00ff917b82 */ /* 0x000ea20000000800 */
[----:B---3--:R-:W-:Y:S01]  /*8c30*/  IMAD.WIDE R188, R184, 0x4, R146 ;  /* 0x00000004b8bc7825 */ /* 0x008fe200078e0292 */
[----:B------:R-:W-:Y:S04]  /*8c40*/  STL.64 [R1+0xd0], R236 ;  /* 0x0000d0ec01007387 */ /* 0x000fe80000100a00 */
[----:B------:R3:W-:Y:S02]  /*8c50*/  STL.64 [R1+0xc8], R188 ;  /* 0x0000c8bc01007387 */ /* 0x0007e40000100a00 */
[----:B------:R-:W2:Y:S02]  /*8c60*/  LDC R146, c[0x0][0x230] ;  /* 0x00008c00ff927b82 */ /* 0x000ea40000000800 */
[----:B------:R3:W-:Y:S01]  /*8c70*/  LDGSTS.E [R13+0x28004], desc[UR16][R188.64], !P0 ;  /* 0x28004000bc0d7fae */ /* 0x0007e2000c121850 */
[----:B------:R-:W-:-:S03]  /*8c80*/  VIADD R32, R242, 0xffffff6a ;  /* 0xffffff6af2207836 */ /* 0x000fc60000000000 */
[----:B------:R4:W-:Y:S02]  /*8c90*/  STL.64 [R1+0xc0], R2 ;  /* 0x0000c00201007387 */ /* 0x0009e40000100a00 */
[----:B------:R-:W2:Y:S02]  /*8ca0*/  LDC R144, c[0x0][0x230] ;  /* 0x00008c00ff907b82 */ /* 0x000ea40000000800 */
[----:B------:R4:W-:Y:S01]  /*8cb0*/  LDGSTS.E [R13+0x2c004], desc[UR16][R2.64], !P0 ;  /* 0x2c004000020d7fae */ /* 0x0009e2000c121850 */
[----:B---3--:R-:W-:Y:S01]  /*8cc0*/  IMAD.WIDE R188, R184, 0x4, R150 ;  /* 0x00000004b8bc7825 */ /* 0x008fe200078e0296 */
[----:B------:R-:W-:-:S04]  /*8cd0*/  ISETP.GE.U32.AND P0, PT, R33, 0x7fffff2d, PT ;  /* 0x7fffff2d2100780c */ /* 0x000fc80003f06070 */
[----:B------:R-:W3:Y:S01]  /*8ce0*/  LDC R148, c[0x0][0x230] ;  /* 0x00008c00ff947b82 */ /* 0x000ee20000000800 */
[----:B------:R-:W-:Y:S01]  /*8cf0*/  VIADD R33, R187, 0xffffff6b ;  /* 0xffffff6bbb217836 */ /* 0x000fe20000000000 */
[----:B------:R-:W-:Y:S01]  /*8d00*/  STL.64 [R1+0xb8], R188 ;  /* 0x0000b8bc01007387 */ /* 0x000fe20000100a00 */
[----:B----4-:R-:W-:-:S03]  /*8d10*/  IMAD.WIDE R2, R184, 0x4, R156 ;  /* 0x00000004b8027825 */ /* 0x010fc600078e029c */
[----:B------:R-:W-:Y:S02]  /*8d20*/  LDGSTS.E [R13+0x28008], desc[UR16][R188.64], !P2 ;  /* 0x28008000bc0d7fae */ /* 0x000fe4000d121850 */
[----:B------:R-:W4:Y:S01]  /*8d30*/  LDC R147, c[0x0][0x230] ;  /* 0x00008c00ff937b82 */ /* 0x000f220000000800 */
[C---:B------:R-:W-:Y:S01]  /*8d40*/  IMAD.WIDE R156, R184.reuse, 0x4, R158 ;  /* 0x00000004b89c7825 */ /* 0x040fe200078e029e */
[----:B------:R1:W-:Y:S04]  /*8d50*/  STL.64 [R1+0xb0], R152 ;  /* 0x0000b09801007387 */ /* 0x0003e80000100a00 */
[----:B------:R1:W-:Y:S01]  /*8d60*/  LDGSTS.E [R13+0x2c008], desc[UR16][R152.64], !P2 ;  /* 0x2c008000980d7fae */ /* 0x0003e2000d121850 */
[----:B------:R-:W-:Y:S01]  /*8d70*/  ISETP.GE.U32.AND P2, PT, R33, 0x7fffff2c, PT ;  /* 0x7fffff2c2100780c */ /* 0x000fe20003f46070 */
[C---:B------:R-:W-:Y:S01]  /*8d80*/  IMAD.WIDE R238, R184.reuse, 0x4, R168 ;  /* 0x00000004b8ee7825 */ /* 0x040fe200078e02a8 */
[----:B------:R-:W4:Y:S01]  /*8d90*/  LDC R245, c[0x0][0x230] ;  /* 0x00008c00fff57b82 */ /* 0x000f220000000800 */
[----:B------:R2:W-:Y:S04]  /*8da0*/  STL.64 [R1+0xa8], R154 ;  /* 0x0000a89a01007387 */ /* 0x0005e80000100a00 */
[----:B------:R2:W-:Y:S01]  /*8db0*/  LDGSTS.E [R13+0x2800c], desc[UR16][R154.64], !P3 ;  /* 0x2800c0009a0d7fae */ /* 0x0005e2000d921850 */
[----:B------:R-:W-:Y:S01]  /*8dc0*/  IADD3 R33, R185, -0x97, RZ ;  /* 0xffffff69b9217810 */ /* 0x000fe20007ffe0ff */
[C---:B------:R-:W-:Y:S01]  /*8dd0*/  IMAD.WIDE R242, R184.reuse, 0x4, R170 ;  /* 0x00000004b8f27825 */ /* 0x040fe200078e02aa */
[----:B------:R-:W4:Y:S01]  /*8de0*/  LDC R185, c[0x0][0x230] ;  /* 0x00008c00ffb97b82 */ /* 0x000f220000000800 */
[----:B------:R2:W-:Y:S02]  /*8df0*/  STL.64 [R1+0xa0], R2 ;  /* 0x0000a00201007387 */ /* 0x0005e40000100a00 */
[----:B-1----:R-:W-:-:S02]  /*8e00*/  IMAD.WIDE R152, R184, 0x4, R162 ;  /* 0x00000004b8987825 */ /* 0x002fc400078e02a2 */
[----:B------:R1:W-:Y:S01]  /*8e10*/  LDGSTS.E [R13+0x2c00c], desc[UR16][R2.64], !P3 ;  /* 0x2c00c000020d7fae */ /* 0x0003e2000d921850 */
[----:B------:R-:W-:Y:S01]  /*8e20*/  ISETP.GE.U32.AND P3, PT, R32, 0x7fffff2b, PT ;  /* 0x7fffff2b2000780c */ /* 0x000fe20003f66070 */
[C---:B------:R-:W-:Y:S01]  /*8e30*/  IMAD.WIDE R248, R184.reuse, 0x4, R194 ;  /* 0x00000004b8f87825 */ /* 0x040fe200078e02c2 */
[----:B------:R-:W4:Y:S01]  /*8e40*/  LDC R187, c[0x0][0x230] ;  /* 0x00008c00ffbb7b82 */ /* 0x000f220000000800 */
[----:B------:R3:W-:Y:S02]  /*8e50*/  LDGSTS.E [R10+0x20000], desc[UR16][R156.64], !P6 ;  /* 0x200000009c0a7fae */ /* 0x0007e4000f121850 */
[----:B--2---:R-:W-:-:S04]  /*8e60*/  IMAD.WIDE R154, R184, 0x4, R160 ;  /* 0x00000004b89a7825 */ /* 0x004fc800078e02a0 */
[----:B------:R-:W-:Y:S01]  /*8e70*/  VIADD R32, R234, 0xffffff4f ;  /* 0xffffff4fea207836 */ /* 0x000fe20000000000 */
[----:B------:R-:W-:Y:S01]  /*8e80*/  LDGSTS.E [R10+0x24000], desc[UR16][R154.64], !P6 ;  /* 0x240000009a0a7fae */ /* 0x000fe2000f121850 */
[C---:B-1----:R-:W-:Y:S01]  /*8e90*/  IMAD.WIDE R2, R184.reuse, 0x4, R164 ;  /* 0x00000004b8027825 */ /* 0x042fe200078e02a4 */
[----:B------:R-:W-:Y:S02]  /*8ea0*/  ISETP.GE.U32.AND P6, PT, R33, 0x7fffff2a, PT ;  /* 0x7fffff2a2100780c */ /* 0x000fe40003fc6070 */
[----:B------:R-:W-:Y:S01]  /*8eb0*/  LDGSTS.E [R10+0x20004], desc[UR16][R152.64], !P5 ;  /* 0x20004000980a7fae */ /* 0x000fe2000e921850 */
[----:B------:R-:W-:-:S03]  /*8ec0*/  IMAD.WIDE R234, R184, 0x4, R166 ;  /* 0x00000004b8ea7825 */ /* 0x000fc600078e02a6 */
[----:B------:R3:W-:Y:S01]  /*8ed0*/  STL.64 [R1+0x98], R156 ;  /* 0x0000989c01007387 */ /* 0x0007e20000100a00 */
[----:B------:R-:W-:Y:S02]  /*8ee0*/  VIADD R33, R142, 0xffffff4e ;  /* 0xffffff4e8e217836 */ /* 0x000fe40000000000 */
[----:B------:R-:W1:Y:S01]  /*8ef0*/  LDC R142, c[0x0][0x230] ;  /* 0x00008c00ff8e7b82 */ /* 0x000e620000000800 */
[----:B------:R2:W-:Y:S01]  /*8f00*/  LDGSTS.E [R10+0x24004], desc[UR16][R2.64], !P5 ;  /* 0x24004000020a7fae */ /* 0x0005e2000e921850 */
[----:B------:R-:W-:-:S03]  /*8f10*/  ISETP.GE.U32.AND P5, PT, R32, 0x7fffff10, PT ;  /* 0x7fffff102000780c */ /* 0x000fc60003fa6070 */
[----:B------:R-:W-:Y:S04]  /*8f20*/  STL.64 [R1+0x90], R154 ;  /* 0x0000909a01007387 */ /* 0x000fe80000100a00 */
[----:B------:R-:W-:Y:S01]  /*8f30*/  STL.64 [R1+0x88], R152 ;  /* 0x0000889801007387 */ /* 0x000fe20000100a00 */
[----:B------:R-:W-:Y:S01]  /*8f40*/  IADD3 R32, R143, -0xb3, RZ ;  /* 0xffffff4d8f207810 */ /* 0x000fe20007ffe0ff */
[C---:B---3--:R-:W-:Y:S01]  /*8f50*/  IMAD.WIDE R156, R184.reuse, 0x4, R174 ;  /* 0x00000004b89c7825 */ /* 0x048fe200078e02ae */
[----:B------:R-:W3:Y:S01]  /*8f60*/  LDC R143, c[0x0][0x230] ;  /* 0x00008c00ff8f7b82 */ /* 0x000ee20000000800 */
[----:B------:R2:W-:Y:S04]  /*8f70*/  STL.64 [R1+0x80], R2 ;  /* 0x0000800201007387 */ /* 0x0005e80000100a00 */
[----:B------:R-:W-:Y:S04]  /*8f80*/  LDGSTS.E [R10+0x20008], desc[UR16][R234.64], !P1 ;  /* 0x20008000ea0a7fae */ /* 0x000fe8000c921850 */
[----:B------:R-:W-:Y:S01]  /*8f90*/  LDGSTS.E [R10+0x24008], desc[UR16][R238.64], !P1 ;  /* 0x24008000ee0a7fae */ /* 0x000fe2000c921850 */
[----:B------:R-:W-:Y:S01]  /*8fa0*/  ISETP.GE.U32.AND P1, PT, R33, 0x7fffff0f, PT ;  /* 0x7fffff0f2100780c */ /* 0x000fe20003f26070 */
[----:B--2---:R-:W-:-:S02]  /*8fb0*/  IMAD.WIDE R2, R184, 0x4, R172 ;  /* 0x00000004b8027825 */ /* 0x004fc400078e02ac */
[----:B------:R-:W-:Y:S02]  /*8fc0*/  LDGSTS.E [R10+0x2000c], desc[UR16][R242.64], !P0 ;  /* 0x2000c000f20a7fae */ /* 0x000fe4000c121850 */
[----:B------:R-:W-:Y:S02]  /*8fd0*/  IMAD.WIDE R154, R184, 0x4, R176 ;  /* 0x00000004b89a7825 */ /* 0x000fe400078e02b0 */
[----:B------:R2:W-:Y:S01]  /*8fe0*/  LDGSTS.E [R10+0x2400c], desc[UR16][R2.64], !P0 ;  /* 0x2400c000020a7fae */ /* 0x0005e2000c121850 */
[----:B------:R-:W-:Y:S01]  /*8ff0*/  ISETP.GE.U32.AND P0, PT, R32, 0x7fffff0e, PT ;  /* 0x7fffff0e2000780c */ /* 0x000fe20003f06070 */
[----:B------:R-:W-:Y:S02]  /*9000*/  VIADD R32, R146, 0xffffff4c ;  /* 0xffffff4c92207836 */ /* 0x000fe40000000000 */
[----:B------:R2:W-:Y:S01]  /*9010*/  STL.64 [R1+0x78], R2 ;  /* 0x0000780201007387 */ /* 0x0005e20000100a00 */
[----:B------:R-:W-:Y:S01]  /*9020*/  IMAD.WIDE R152, R184, 0x4, R178 ;  /* 0x00000004b8987825 */ /* 0x000fe200078e02b2 */
[----:B------:R-:W1:Y:S02]  /*9030*/  LDC R146, c[0x0][0x230] ;  /* 0x00008c00ff927b82 */ /* 0x000e640000000800 */
[----:B------:R4:W-:Y:S01]  /*9040*/  LDGSTS.E [R10+0x28000], desc[UR16][R156.64], !P5 ;  /* 0x280000009c0a7fae */ /* 0x0009e2000e921850 */
[----:B------:R-:W-:-:S03]  /*9050*/  VIADD R33, R145, 0xffffff68 ;  /* 0xffffff6891217836 */ /* 0x000fc60000000000 */
[----:B------:R4:W-:Y:S01]  /*9060*/  LDGSTS.E [R10+0x2c000], desc[UR16][R154.64], !P5 ;  /* 0x2c0000009a0a7fae */ /* 0x0009e2000e921850 */
[----:B------:R-:W-:Y:S01]  /*9070*/  ISETP.GE.U32.AND P5, PT, R32, 0x7fffff0d, PT ;  /* 0x7fffff0d2000780c */ /* 0x000fe20003fa6070 */
[----:B------:R-:W1:Y:S01]  /*9080*/  LDC R145, c[0x0][0x230] ;  /* 0x00008c00ff917b82 */ /* 0x000e620000000800 */
[----:B--2---:R-:W-:Y:S01]  /*9090*/  IMAD.WIDE R2, R184, 0x4, R180 ;  /* 0x00000004b8027825 */ /* 0x004fe200078e02b4 */
[----:B------:R2:W-:Y:S04]  /*90a0*/  LDGSTS.E [R10+0x28004], desc[UR16][R152.64], !P1 ;  /* 0x28004000980a7fae */ /* 0x0005e8000c921850 */
[----:B------:R3:W-:Y:S01]  /*90b0*/  LDGSTS.E [R10+0x2c004], desc[UR16][R2.64], !P1 ;  /* 0x2c004000020a7fae */ /* 0x0007e2000c921850 */
[----:B------:R-:W-:Y:S02]  /*90c0*/  ISETP.GE.U32.AND P1, PT, R33, 0x7fffff29, PT ;  /* 0x7fffff292100780c */ /* 0x000fe40003f26070 */
[----:B------:R-:W-:Y:S01]  /*90d0*/  IADD3 R33, R144, -0x99, RZ ;  /* 0xffffff6790217810 */ /* 0x000fe20007ffe0ff */
[----:B------:R4:W-:Y:S01]  /*90e0*/  STL.64 [R1+0x70], R156 ;  /* 0x0000709c01007387 */ /* 0x0009e20000100a00 */
[----:B------:R-:W1:Y:S03]  /*90f0*/  LDC R144, c[0x0][0x230] ;  /* 0x00008c00ff907b82 */ /* 0x000e660000000800 */
[----:B------:R2:W-:Y:S04]  /*9100*/  STL.64 [R1+0x68], R154 ;  /* 0x0000689a01007387 */ /* 0x0005e80000100a00 */
[----:B------:R3:W-:Y:S01]  /*9110*/  STL.64 [R1+0x60], R152 ;  /* 0x0000609801007387 */ /* 0x0007e20000100a00 */
[----:B----4-:R-:W-:-:S03]  /*9120*/  IMAD.WIDE R156, R184, 0x4, R182 ;  /* 0x00000004b89c7825 */ /* 0x010fc600078e02b6 */
[----:B------:R4:W-:Y:S01]  /*9130*/  STL.64 [R1+0x58], R2 ;  /* 0x0000580201007387 */ /* 0x0009e20000100a00 */
[----:B--2---:R-:W-:-:S03]  /*9140*/  IMAD.WIDE R154, R184, 0x4, R80 ;  /* 0x00000004b89a7825 */ /* 0x004fc600078e0250 */
[----:B------:R-:W-:Y:S01]  /*9150*/  STL.64 [R1+0x50], R156 ;  /* 0x0000509c01007387 */ /* 0x000fe20000100a00 */
[----:B------:R-:W2:Y:S01]  /*9160*/  LDC R80, c[0x0][0x230] ;  /* 0x00008c00ff507b82 */ /* 0x000ea20000000800 */
[C---:B---3--:R-:W-:Y:S02]  /*9170*/  IMAD.WIDE R152, R184.reuse, 0x4, R190 ;  /* 0x00000004b8987825 */ /* 0x048fe400078e02be */
[----:B------:R-:W-:Y:S02]  /*9180*/  LDGSTS.E [R10+0x28008], desc[UR16][R156.64], !P0 ;  /* 0x280080009c0a7fae */ /* 0x000fe4000c121850 */
[----:B----4-:R-:W-:Y:S02]  /*9190*/  IMAD.WIDE R2, R184, 0x4, R192 ;  /* 0x00000004b8027825 */ /* 0x010fe400078e02c0 */
[----:B------:R3:W-:Y:S01]  /*91a0*/  STL.64 [R1+0x48], R154 ;  /* 0x0000489a01007387 */ /* 0x0007e20000100a00 */
[----:B------:R-:W4:Y:S01]  /*91b0*/  LDC R81, c[0x0][0x230] ;  /* 0x00008c00ff517b82 */ /* 0x000f220000000800 */
[----:B------:R-:W-:-:S02]  /*91c0*/  VIADD R32, R148, 0xffffff66 ;  /* 0xffffff6694207836 */ /* 0x000fc40000000000 */
[----:B------:R3:W-:Y:S01]  /*91d0*/  LDGSTS.E [R10+0x2c008], desc[UR16][R154.64], !P0 ;  /* 0x2c0080009a0a7fae */ /* 0x0007e2000c121850 */
[----:B------:R-:W-:-:S03]  /*91e0*/  ISETP.GE.U32.AND P0, PT, R33, 0x7fffff28, PT ;  /* 0x7fffff282100780c */ /* 0x000fc60003f06070 */
[----:B------:R1:W-:Y:S01]  /*91f0*/  STL.64 [R1+0x40], R152 ;  /* 0x0000409801007387 */ /* 0x0003e20000100a00 */
[----:B------:R-:W-:Y:S02]  /*9200*/  VIADD R33, R143, 0xffffff65 ;  /* 0xffffff658f217836 */ /* 0x000fe40000000000 */
[C---:B------:R-:W-:Y:S01]  /*9210*/  IMAD.WIDE R188, R184.reuse, 0x4, R202 ;  /* 0x00000004b8bc7825 */ /* 0x040fe200078e02ca */
[----:B------:R1:W-:Y:S01]  /*9220*/  LDGSTS.E [R10+0x2800c], desc[UR16][R152.64], !P5 ;  /* 0x2800c000980a7fae */ /* 0x0003e2000e921850 */
[----:B------:R-:W4:Y:S02]  /*9230*/  LDC R143, c[0x0][0x230] ;  /* 0x00008c00ff8f7b82 */ /* 0x000f240000000800 */
[----:B---3--:R-:W-:Y:S01]  /*9240*/  IMAD.WIDE R154, R184, 0x4, R196 ;  /* 0x00000004b89a7825 */ /* 0x008fe200078e02c4 */
[----:B------:R3:W-:Y:S04]  /*9250*/  STL.64 [R1+0x38], R2 ;  /* 0x0000380201007387 */ /* 0x0007e80000100a00 */
[----:B------:R3:W-:Y:S01]  /*9260*/  LDGSTS.E [R10+0x2c00c], desc[UR16][R2.64], !P5 ;  /* 0x2c00c000020a7fae */ /* 0x0007e2000e921850 */
[----:B------:R-:W-:Y:S01]  /*9270*/  ISETP.GE.U32.AND P5, PT, R32, 0x7fffff27, PT ;  /* 0x7fffff272000780c */ /* 0x000fe20003fa6070 */
[C---:B-1----:R-:W-:Y:S01]  /*9280*/  IMAD.WIDE R152, R184.reuse, 0x4, R198 ;  /* 0x00000004b8987825 */ /* 0x042fe200078e02c6 */
[----:B------:R-:W-:Y:S01]  /*9290*/  IADD3 R32, R147, -0xb5, RZ ;  /* 0xffffff4b93207810 */ /* 0x000fe20007ffe0ff */
[----:B------:R-:W-:Y:S01]  /*92a0*/  LDGSTS.E [R11+0x20000], desc[UR16][R248.64], !P2 ;  /* 0x20000000f80b7fae */ /* 0x000fe2000d121850 */
[----:B------:R-:W1:Y:S03]  /*92b0*/  LDC R147, c[0x0][0x230] ;  /* 0x00008c00ff937b82 */ /* 0x000e660000000800 */
[----:B------:R2:W-:Y:S01]  /*92c0*/  LDGSTS.E [R11+0x24000], desc[UR16][R154.64], !P2 ;  /* 0x240000009a0b7fae */ /* 0x0005e2000d121850 */
[----:B---3--:R-:W-:-:S03]  /*92d0*/  IMAD.WIDE R2, R184, 0x4, R200 ;  /* 0x00000004b8027825 */ /* 0x008fc600078e02c8 */
[----:B------:R3:W-:Y:S01]  /*92e0*/  LDGSTS.E [R11+0x20004], desc[UR16][R152.64], !P3 ;  /* 0x20004000980b7fae */ /* 0x0007e2000d921850 */
[----:B------:R-:W-:-:S03]  /*92f0*/  ISETP.GE.U32.AND P2, PT, R33, 0x7fffff26, PT ;  /* 0x7fffff262100780c */ /* 0x000fc60003f46070 */
[----:B------:R2:W-:Y:S01]  /*9300*/  STL.64 [R1+0x30], R154 ;  /* 0x0000309a01007387 */ /* 0x0005e20000100a00 */
[----:B------:R-:W-:Y:S02]  /*9310*/  VIADD R33, R142, 0xffffff4a ;  /* 0xffffff4a8e217836 */ /* 0x000fe40000000000 */
[----:B------:R-:W-:Y:S01]  /*9320*/  IMAD.WIDE R250, R184, 0x4, R210 ;  /* 0x00000004b8fa7825 */ /* 0x000fe200078e02d2 */
[----:B------:R3:W-:Y:S01]  /*9330*/  LDGSTS.E [R11+0x24004], desc[UR16][R2.64], !P3 ;  /* 0x24004000020b7fae */ /* 0x0007e2000d921850 */
[----:B------:R-:W-:Y:S01]  /*9340*/  ISETP.GE.U32.AND P3, PT, R32, 0x7fffff0c, PT ;  /* 0x7fffff0c2000780c */ /* 0x000fe20003f66070 */
[----:B------:R-:W1:Y:S02]  /*9350*/  LDC R142, c[0x0][0x230] ;  /* 0x00008c00ff8e7b82 */ /* 0x000e640000000800 */
[----:B------:R-:W-:Y:S01]  /*9360*/  STL.64 [R1+0x498], R248 ;  /* 0x000498f801007387 */ /* 0x000fe20000100a00 */
[----:B--2---:R-:W-:-:S03]  /*9370*/  IMAD.WIDE R154, R184, 0x4, R204 ;  /* 0x00000004b89a7825 */ /* 0x004fc600078e02cc */
[----:B------:R3:W-:Y:S04]  /*9380*/  STL.64 [R1+0x28], R152 ;  /* 0x0000289801007387 */ /* 0x0007e80000100a00 */
[----:B------:R2:W-:Y:S01]  /*9390*/  STL.64 [R1+0x20], R2 ;  /* 0x0000200201007387 */ /* 0x0005e20000100a00 */
[----:B------:R-:W-:Y:S02]  /*93a0*/  VIADD R32, R145, 0xffffff49 ;  /* 0xffffff4991207836 */ /* 0x000fe40000000000 */
[----:B------:R-:W1:Y:S01]  /*93b0*/  LDC R145, c[0x0][0x230] ;  /* 0x00008c00ff917b82 */ /* 0x000e620000000800 */
[----:B------:R-:W-:Y:S01]  /*93c0*/  LDGSTS.E [R11+0x20008], desc[UR16][R188.64], !P6 ;  /* 0x20008000bc0b7fae */ /* 0x000fe2000f121850 */
[----:B---3--:R-:W-:-:S03]  /*93d0*/  IMAD.WIDE R152, R184, 0x4, R206 ;  /* 0x00000004b8987825 */ /* 0x008fc600078e02ce */
[----:B------:R3:W-:Y:S01]  /*93e0*/  LDGSTS.E [R11+0x24008], desc[UR16][R154.64], !P6 ;  /* 0x240080009a0b7fae */ /* 0x0007e2000f121850 */
[C---:B--2---:R-:W-:Y:S01]  /*93f0*/  IMAD.WIDE R2, R184.reuse, 0x4, R208 ;  /* 0x00000004b8027825 */ /* 0x044fe200078e02d0 */
[----:B------:R-:W-:Y:S02]  /*9400*/  ISETP.GE.U32.AND P6, PT, R33, 0x7fffff0b, PT ;  /* 0x7fffff0b2100780c */ /* 0x000fe40003fc6070 */
[----:B------:R2:W-:Y:S01]  /*9410*/  LDGSTS.E [R11+0x2000c], desc[UR16][R152.64], !P1 ;  /* 0x2000c000980b7fae */ /* 0x0005e2000c921850 */
[----:B------:R-:W2:Y:S01]  /*9420*/  LDC R208, c[0x0][0x230] ;  /* 0x00008c00ffd07b82 */ /* 0x000ea20000000800 */
[----:B------:R-:W-:Y:S02]  /*9430*/  IMAD.WIDE R246, R184, 0x4, R212 ;  /* 0x00000004b8f67825 */ /* 0x000fe400078e02d4 */
[----:B------:R-:W-:Y:S01]  /*9440*/  LDGSTS.E [R11+0x2400c], desc[UR16][R2.64], !P1 ;  /* 0x2400c000020b7fae */ /* 0x000fe2000c921850 */
[----:B------:R-:W-:Y:S01]  /*9450*/  ISETP.GE.U32.AND P1, PT, R32, 0x7fffff0a, PT ;  /* 0x7fffff0a2000780c */ /* 0x000fe20003f26070 */
[----:B------:R-:W-:-:S02]  /*9460*/  VIADD R32, R144, 0xffffff48 ;  /* 0xffffff4890207836 */ /* 0x000fc40000000000 */
[----:B------:R-:W-:Y:S01]  /*9470*/  LDGSTS.E [R11+0x28000], desc[UR16][R250.64], !P3 ;  /* 0x28000000fa0b7fae */ /* 0x000fe2000d921850 */
[----:B------:R-:W-:Y:S01]  /*9480*/  IMAD.WIDE R240, R184, 0x4, R214 ;  /* 0x00000004b8f07825 */ /* 0x000fe200078e02d6 */
[----:B------:R-:W-:Y:S01]  /*9490*/  IADD3 R33, R80, -0x9c, RZ ;  /* 0xffffff6450217810 */ /* 0x000fe20007ffe0ff */
[----:B------:R-:W3:Y:S01]  /*94a0*/  LDC R144, c[0x0][0x230] ;  /* 0x00008c00ff907b82 */ /* 0x000ee20000000800 */
[----:B------:R-:W-:Y:S01]  /*94b0*/  LDGSTS.E [R11+0x2c000], desc[UR16][R246.64], !P3 ;  /* 0x2c000000f60b7fae */ /* 0x000fe2000d921850 */
[----:B------:R-:W-:Y:S01]  /*94c0*/  IMAD.WIDE R236, R184, 0x4, R216 ;  /* 0x00000004b8ec7825 */ /* 0x000fe200078e02d8 */
[----:B------:R-:W-:Y:S02]  /*94d0*/  ISETP.GE.U32.AND P3, PT, R32, 0x7fffff09, PT ;  /* 0x7fffff092000780c */ /* 0x000fe40003f66070 */
[----:B------:R-:W-:Y:S01]  /*94e0*/  LDGSTS.E [R11+0x28004], desc[UR16][R240.64], !P6 ;  /* 0x28004000f00b7fae */ /* 0x000fe2000f121850 */
[----:B------:R-:W-:-:S03]  /*94f0*/  IMAD.WIDE R150, R184, 0x4, R218 ;  /* 0x00000004b8967825 */ /* 0x000fc600078e02da */
[----:B------:R-:W-:Y:S01]  /*9500*/  LDGSTS.E [R11+0x2c004], desc[UR16][R236.64], !P6 ;  /* 0x2c004000ec0b7fae */ /* 0x000fe2000f121850 */
[----:B------:R-:W-:Y:S01]  /*9510*/  ISETP.GE.U32.AND P6, PT, R33, 0x7fffff25, PT ;  /* 0x7fffff252100780c */ /* 0x000fe20003fc6070 */
[----:B------:R-:W-:Y:S01]  /*9520*/  IMAD.WIDE R32, R184, 0x4, R220 ;  /* 0x00000004b8207825 */ /* 0x000fe200078e02dc */
[----:B----4-:R-:W-:Y:S01]  /*9530*/  IADD3 R80, R143, -0x9e, RZ ;  /* 0xffffff628f507810 */ /* 0x010fe20007ffe0ff */
[----:B------:R-:W-:Y:S01]  /*9540*/  LDGSTS.E [R11+0x28008], desc[UR16][R150.64], !P1 ;  /* 0x28008000960b7fae */ /* 0x000fe2000c921850 */
[----:B------:R-:W4:Y:S03]  /*9550*/  LDC R143, c[0x0][0x230] ;  /* 0x00008c00ff8f7b82 */ /* 0x000f260000000800 */
[----:B------:R-:W-:Y:S01]  /*9560*/  LDGSTS.E [R11+0x2c008], desc[UR16][R32.64], !P1 ;  /* 0x2c008000200b7fae */ /* 0x000fe2000c921850 */
[----:B------:R-:W-:-:S03]  /*9570*/  VIADD R81, R81, 0xffffff63 ;  /* 0xffffff6351517836 */ /* 0x000fc60000000000 */
[----:B------:R-:W-:Y:S04]  /*9580*/  LDGSTS.E [R11+0x2800c], desc[UR16][R222.64], !P3 ;  /* 0x2800c000de0b7fae */ /* 0x000fe8000d921850 */
[----:B------:R-:W-:Y:S01]  /*9590*/  LDGSTS.E [R11+0x2c00c], desc[UR16][R224.64], !P3 ;  /* 0x2c00c000e00b7fae */ /* 0x000fe2000d921850 */
[----:B------:R-:W-:Y:S01]  /*95a0*/  ISETP.GE.U32.AND P3, PT, R80, 0x7fffff23, PT ;  /* 0x7fffff235000780c */ /* 0x000fe20003f66070 */
[----:B-1----:R-:W-:Y:S02]  /*95b0*/  VIADD R80, R145, 0xffffff47 ;  /* 0xffffff4791507836 */ /* 0x002fe40000000000 */
[----:B------:R-:W-:Y:S01]  /*95c0*/  LDGSTS.E [R12+0x20000], desc[UR16][R226.64], !P0 ;  /* 0x20000000e20c7fae */ /* 0x000fe2000c121850 */
[----:B------:R-:W-:Y:S01]  /*95d0*/  ISETP.GE.U32.AND P1, PT, R81, 0x7fffff24, PT ;  /* 0x7fffff245100780c */ /* 0x000fe20003f26070 */
[----:B------:R-:W-:Y:S01]  /*95e0*/  IMAD.WIDE R134, R184, 0x4, R134 ;  /* 0x00000004b8867825 */ /* 0x000fe200078e0286 */
[----:B------:R-:W1:Y:S01]  /*95f0*/  LDC R145, c[0x0][0x230] ;  /* 0x00008c00ff917b82 */ /* 0x000e620000000800 */
[----:B------:R-:W-:Y:S04]  /*9600*/  LDGSTS.E [R12+0x24000], desc[UR16][R228.64], !P0 ;  /* 0x24000000e40c7fae */ /* 0x000fe8000c121850 */
[----:B------:R-:W-:Y:S01]  /*9610*/  LDGSTS.E [R12+0x20004], desc[UR16][R230.64], !P5 ;  /* 0x20004000e60c7fae */ /* 0x000fe2000e921850 */
[----:B------:R-:W-:-:S02]  /*9620*/  VIADD R81, R142, 0xffffff61 ;  /* 0xffffff618e517836 */ /* 0x000fc40000000000 */
[----:B------:R-:W-:Y:S01]  /*9630*/  IMAD.WIDE R84, R184, 0x4, R84 ;  /* 0x00000004b8547825 */ /* 0x000fe200078e0254 */
[----:B------:R-:W-:Y:S01]  /*9640*/  LDGSTS.E [R12+0x24004], desc[UR16][R232.64], !P5 ;  /* 0x24004000e80c7fae */ /* 0x000fe2000e921850 */
[----:B------:R-:W-:Y:S01]  /*9650*/  ISETP.GE.U32.AND P5, PT, R80, 0x7fffff08, PT ;  /* 0x7fffff085000780c */ /* 0x000fe20003fa6070 */
[----:B------:R-:W1:Y:S01]  /*9660*/  LDC R142, c[0x0][0x230] ;  /* 0x00008c00ff8e7b82 */ /* 0x000e620000000800 */
[----:B------:R-:W-:Y:S01]  /*9670*/  VIADD R80, R147, 0xffffff45 ;  /* 0xffffff4593507836 */ /* 0x000fe20000000000 */
[----:B------:R-:W-:Y:S01]  /*9680*/  ISETP.GE.U32.AND P0, PT, R81, 0x7fffff22, PT ;  /* 0x7fffff225100780c */ /* 0x000fe20003f06070 */
[----:B------:R-:W-:Y:S01]  /*9690*/  LDGSTS.E [R12+0x20008], desc[UR16][R94.64], !P2 ;  /* 0x200080005e0c7fae */ /* 0x000fe2000d121850 */
[----:B---3--:R-:W-:Y:S01]  /*96a0*/  IADD3 R81, R144, -0xba, RZ ;  /* 0xffffff4690517810 */ /* 0x008fe20007ffe0ff */
[C---:B------:R-:W-:Y:S02]  /*96b0*/  IMAD.WIDE R136, R184.reuse, 0x4, R136 ;  /* 0x00000004b8887825 */ /* 0x040fe400078e0288 */
[----:B------:R-:W-:Y:S02]  /*96c0*/  LDGSTS.E [R12+0x24008], desc[UR16][R126.64], !P2 ;  /* 0x240080007e0c7fae */ /* 0x000fe4000d121850 */
[----:B------:R-:W-:Y:S01]  /*96d0*/  IMAD.WIDE R86, R184, 0x4, R86 ;  /* 0x00000004b8567825 */ /* 0x000fe200078e0256 */
[----:B------:R-:W3:Y:S01]  /*96e0*/  LDC R144, c[0x0][0x230] ;  /* 0x00008c00ff907b82 */ /* 0x000ee20000000800 */
[----:B------:R-:W-:Y:S01]  /*96f0*/  LDGSTS.E [R12+0x2000c], desc[UR16][R134.64], !P6 ;  /* 0x2000c000860c7fae */ /* 0x000fe2000f121850 */
[----:B------:R-:W-:-:S03]  /*9700*/  ISETP.GE.U32.AND P2, PT, R81, 0x7fffff07, PT ;  /* 0x7fffff075100780c */ /* 0x000fc60003f46070 */
[----:B------:R-:W-:Y:S01]  /*9710*/  LDGSTS.E [R12+0x2400c], desc[UR16][R84.64], !P6 ;  /* 0x2400c000540c7fae */ /* 0x000fe2000f121850 */
[----:B------:R-:W-:Y:S02]  /*9720*/  ISETP.GE.U32.AND P6, PT, R80, 0x7fffff06, PT ;  /* 0x7fffff065000780c */ /* 0x000fe40003fc6070 */
[----:B------:R-:W-:Y:S01]  /*9730*/  IADD3 R80, R146, -0xbc, RZ ;  /* 0xffffff4492507810 */ /* 0x000fe20007ffe0ff */
[----:B------:R-:W-:Y:S01]  /*9740*/  LDGSTS.E [R12+0x28000], desc[UR16][R136.64], !P5 ;  /* 0x28000000880c7fae */ /* 0x000fe2000e921850 */
[----:B------:R-:W-:Y:S01]  /*9750*/  IMAD.WIDE R96, R184, 0x4, R96 ;  /* 0x00000004b8607825 */ /* 0x000fe200078e0260 */
[----:B------:R-:W3:Y:S02]  /*9760*/  LDC R146, c[0x0][0x230] ;  /* 0x00008c00ff927b82 */ /* 0x000ee40000000800 */
[----:B------:R-:W-:Y:S01]  /*9770*/  LDGSTS.E [R12+0x2c000], desc[UR16][R86.64], !P5 ;  /* 0x2c000000560c7fae */ /* 0x000fe2000e921850 */
[----:B------:R-:W-:Y:S01]  /*9780*/  ISETP.GE.U32.AND P5, PT, R80, 0x7fffff05, PT ;  /* 0x7fffff055000780c */ /* 0x000fe20003fa6070 */
[----:B------:R-:W-:-:S02]  /*9790*/  IMAD.WIDE R88, R184, 0x4, R88 ;  /* 0x00000004b8587825 */ /* 0x000fc400078e0258 */
[----:B------:R-:W-:Y:S02]  /*97a0*/  LDGSTS.E [R12+0x28004], desc[UR16][R96.64], !P2 ;  /* 0x28004000600c7fae */ /* 0x000fe4000d121850 */
[----:B------:R-:W-:-:S04]  /*97b0*/  IMAD.WIDE R98, R184, 0x4, R98 ;  /* 0x00000004b8627825 */ /* 0x000fc800078e0262 */
[C---:B------:R-:W-:Y:S01]  /*97c0*/  IMAD.WIDE R90, R184.reuse, 0x4, R90 ;  /* 0x00000004b85a7825 */ /* 0x040fe200078e025a */
[----:B------:R2:W-:Y:S03]  /*97d0*/  STL.64 [R1+0x10], R154 ;  /* 0x0000109a01007387 */ /* 0x0005e60000100a00 */
[C---:B------:R-:W-:Y:S01]  /*97e0*/  IMAD.WIDE R132, R184.reuse, 0x4, R132 ;  /* 0x00000004b8847825 */ /* 0x040fe200078e0284 */
[----:B------:R-:W-:Y:S03]  /*97f0*/  LDGSTS.E [R12+0x2c004], desc[UR16][R88.64], !P2 ;  /* 0x2c004000580c7fae */ /* 0x000fe6000d121850 */
[C---:B------:R-:W-:Y:S01]  /*9800*/  IMAD.WIDE R92, R184.reuse, 0x4, R92 ;  /* 0x00000004b85c7825 */ /* 0x040fe200078e025c */
[----:B------:R-:W-:Y:S03]  /*9810*/  STL.64 [R1+0x470], R188 ;  /* 0x000470bc01007387 */ /* 0x000fe60000100a00 */
[C---:B------:R-:W-:Y:S01]  /*9820*/  IMAD.WIDE R116, R184.reuse, 0x4, R116 ;  /* 0x00000004b8747825 */ /* 0x040fe200078e0274 */
[----:B------:R-:W-:Y:S01]  /*9830*/  LDGSTS.E [R12+0x28008], desc[UR16][R98.64], !P6 ;  /* 0x28008000620c7fae */ /* 0x000fe2000f121850 */
[----:B--2---:R-:W2:Y:S02]  /*9840*/  LDC R154, c[0x0][0x230] ;  /* 0x00008c00ff9a7b82 */ /* 0x004ea40000000800 */
[C---:B------:R-:W-:Y:S01]  /*9850*/  IMAD.WIDE R124, R184.reuse, 0x4, R124 ;  /* 0x00000004b87c7825 */ /* 0x040fe200078e027c */
[----:B------:R1:W-:Y:S03]  /*9860*/  STL.64 [R1+0x8], R152 ;  /* 0x0000089801007387 */ /* 0x0003e60000100a00 */
[C---:B------:R-:W-:Y:S01]  /*9870*/  IMAD.WIDE R100, R184.reuse, 0x4, R100 ;  /* 0x00000004b8647825 */ /* 0x040fe200078e0264 */
[----:B------:R-:W-:Y:S01]  /*9880*/  LDGSTS.E [R12+0x2c008], desc[UR16][R90.64], !P6 ;  /* 0x2c0080005a0c7fae */ /* 0x000fe2000f121850 */
[----:B------:R-:W2:Y:S02]  /*9890*/  LDC R155, c[0x0][0x230] ;  /* 0x00008c00ff9b7b82 */ /* 0x000ea40000000800 */
[----:B------:R-:W-:Y:S01]  /*98a0*/  IMAD.WIDE R102, R184, 0x4, R102 ;  /* 0x00000004b8667825 */ /* 0x000fe200078e0266 */
[----:B------:R-:W-:Y:S04]  /*98b0*/  STL.64 [R1+0x478], R2 ;  /* 0x0004780201007387 */ /* 0x000fe80000100a00 */
[----:B------:R-:W-:Y:S01]  /*98c0*/  LDGSTS.E [R12+0x2800c], desc[UR16][R132.64], !P5 ;  /* 0x2800c000840c7fae */ /* 0x000fe2000e921850 */
[----:B----4-:R-:W-:Y:S01]  /*98d0*/  VIADD R81, R143, 0xffffff60 ;  /* 0xffffff608f517836 */ /* 0x010fe20000000000 */
[----:B-1----:R-:W1:Y:S02]  /*98e0*/  LDC R152, c[0x0][0x230] ;  /* 0x00008c00ff987b82 */ /* 0x002e640000000800 */
[----:B------:R-:W-:Y:S04]  /*98f0*/  STL.64 [R1+0x480], R250 ;  /* 0x000480fa01007387 */ /* 0x000fe80000100a00 */
[----:B------:R-:W-:Y:S01]  /*9900*/  LDGSTS.E [R12+0x2c00c], desc[UR16][R92.64], !P5 ;  /* 0x2c00c0005c0c7fae */ /* 0x000fe2000e921850 */
[----:B------:R-:W-:Y:S01]  /*9910*/  VIADD R80, R145, 0xffffff42 ;  /* 0xffffff4291507836 */ /* 0x000fe20000000000 */
[----:B------:R-:W-:Y:S01]  /*9920*/  ISETP.GE.U32.AND P2, PT, R81, 0x7fffff21, PT ;  /* 0x7fffff215100780c */ /* 0x000fe20003f46070 */
[----:B------:R-:W4:Y:S01]  /*9930*/  LDC R143, c[0x0][0x230] ;  /* 0x00008c00ff8f7b82 */ /* 0x000f220000000800 */
[----:B------:R-:W-:Y:S04]  /*9940*/  STL.64 [R1+0x488], R246 ;  /* 0x000488f601007387 */ /* 0x000fe80000100a00 */
[----:B------:R-:W-:Y:S03]  /*9950*/  LDGSTS.E [R9+0x20000], desc[UR16][R116.64], !P1 ;  /* 0x2000000074097fae */ /* 0x000fe6000c921850 */
[----:B------:R-:W2:Y:S01]  /*9960*/  LDC R145, c[0x0][0x230] ;  /* 0x00008c00ff917b82 */ /* 0x000ea20000000800 */
[----:B------:R-:W-:Y:S04]  /*9970*/  STL.64 [R1+0x490], R240 ;  /* 0x000490f001007387 */ /* 0x000fe80000100a00 */
[----:B------:R-:W-:Y:S01]  /*9980*/  LDGSTS.E [R9+0x24000], desc[UR16][R124.64], !P1 ;  /* 0x240000007c097fae */ /* 0x000fe2000c921850 */
[----:B------:R-:W-:-:S02]  /*9990*/  VIADD R245, R245, 0xffffff40 ;  /* 0xffffff40f5f57836 */ /* 0x000fc40000000000 */
[----:B------:R-:W-:Y:S01]  /*99a0*/  IMAD.WIDE R104, R184, 0x4, R104 ;  /* 0x00000004b8687825 */ /* 0x000fe200078e0268 */
[----:B------:R-:W-:Y:S01]  /*99b0*/  STL.64 [R1+0x4a0], R236 ;  /* 0x0004a0ec01007387 */ /* 0x000fe20000100a00 */
[----:B------:R-:W1:Y:S03]  /*99c0*/  LDC R153, c[0x0][0x230] ;  /* 0x00008c00ff997b82 */ /* 0x000e660000000800 */
[----:B------:R-:W-:Y:S04]  /*99d0*/  LDGSTS.E [R9+0x20004], desc[UR16][R100.64], !P3 ;  /* 0x2000400064097fae */ /* 0x000fe8000d921850 */
[----:B------:R-:W-:Y:S04]  /*99e0*/  STL.64 [R1+0x4a8], R222 ;  /* 0x0004a8de01007387 */ /* 0x000fe80000100a00 */
[----:B------:R-:W-:Y:S01]  /*99f0*/  LDGSTS.E [R9+0x24004], desc[UR16][R102.64], !P3 ;  /* 0x2400400066097fae */ /* 0x000fe2000d921850 */
[----:B------:R-:W-:-:S03]  /*9a00*/  ISETP.GT.AND P3, PT, R0, 0xff, PT ;  /* 0x000000ff0000780c */ /* 0x000fc60003f64270 */
[----:B------:R-:W-:Y:S04]  /*9a10*/  STL.64 [R1+0x4b0], R224 ;  /* 0x0004b0e001007387 */ /* 0x000fe80000100a00 */
[----:B------:R-:W5:Y:S04]  /*9a20*/  LDL.LU R0, [R1+0x4b8] ;  /* 0x0004b80001007983 */ /* 0x000f680000300800 */
[----:B------:R-:W4:Y:S04]  /*9a30*/  LDL.LU.64 R168, [R1+0x290] ;  /* 0x0002900001a87983 */ /* 0x000f280000300a00 */
[----:B------:R-:W4:Y:S04]  /*9a40*/  LDL.LU.64 R162, [R1+0x288] ;  /* 0x0002880001a27983 */ /* 0x000f280000300a00 */
[----:B------:R-:W4:Y:S04]  /*9a50*/  LDL.LU.64 R156, [R1+0x280] ;  /* 0x00028000019c7983 */ /* 0x000f280000300a00 */
[----:B------:R-:W4:Y:S04]  /*9a60*/  LDL.LU.64 R166, [R1+0x278] ;  /* 0x0002780001a67983 */ /* 0x000f280000300a00 */
[----:B------:R-:W4:Y:S04]  /*9a70*/  LDL.LU.64 R164, [R1+0x270] ;  /* 0x0002700001a47983 */ /* 0x000f280000300a00 */
[----:B------:R-:W4:Y:S04]  /*9a80*/  LDL.LU.64 R160, [R1+0x268] ;  /* 0x0002680001a07983 */ /* 0x000f280000300a00 */
[----:B------:R-:W4:Y:S04]  /*9a90*/  LDL.LU.64 R158, [R1+0x260] ;  /* 0x00026000019e7983 */ /* 0x000f280000300a00 */
[----:B------:R-:W-:Y:S04]  /*9aa0*/  STL.64 [R1+0x460], R4 ;  /* 0x0004600401007387 */ /* 0x000fe80000100a00 */
[----:B------:R1:W-:Y:S01]  /*9ab0*/  STL.64 [R1+0x468], R6 ;  /* 0x0004680601007387 */ /* 0x0003e20000100a00 */
[----:B------:R-:W-:-:S02]  /*9ac0*/  VIADD R81, R142, 0xffffff43 ;  /* 0xffffff438e517836 */ /* 0x000fc40000000000 */
[----:B------:R-:W2:Y:S01]  /*9ad0*/  LDC R142, c[0x0][0x230] ;  /* 0x00008c00ff8e7b82 */ /* 0x000ea20000000800 */
[----:B------:R-:W-:Y:S02]  /*9ae0*/  ISETP.GE.U32.AND P5, PT, R80, 0x7fffff03, PT ;  /* 0x7fffff035000780c */ /* 0x000fe40003fa6070 */
[----:B---3--:R-:W-:Y:S02]  /*9af0*/  IADD3 R80, R144, -0xbf, RZ ;  /* 0xffffff4190507810 */ /* 0x008fe40007ffe0ff */
[----:B------:R-:W-:Y:S02]  /*9b00*/  ISETP.GE.U32.AND P6, PT, R81, 0x7fffff04, PT ;  /* 0x7fffff045100780c */ /* 0x000fe40003fc6070 */
[----:B------:R-:W-:Y:S01]  /*9b10*/  ISETP.GE.U32.AND P1, PT, R80, 0x7fffff02, PT ;  /* 0x7fffff025000780c */ /* 0x000fe20003f26070 */
[----:B------:R-:W-:Y:S01]  /*9b20*/  IMAD.WIDE R80, R184, 0x4, R120 ;  /* 0x00000004b8507825 */ /* 0x000fe200078e0278 */
[----:B------:R-:W3:Y:S01]  /*9b30*/  LDC R144, c[0x0][0x230] ;  /* 0x00008c00ff907b82 */ /* 0x000ee20000000800 */
[----:B------:R-:W-:-:S02]  /*9b40*/  SEL R120, R252, RZ, P3 ;  /* 0x000000fffc787207 */ /* 0x000fc40001800000 */
[C---:B------:R-:W-:Y:S01]  /*9b50*/  IMAD.WIDE R82, R184.reuse, 0x4, R82 ;  /* 0x00000004b8527825 */ /* 0x040fe200078e0252 */
[----:B------:R-:W-:Y:S01]  /*9b60*/  ISETP.GE.U32.AND P3, PT, R245, 0x7fffff01, PT ;  /* 0x7fffff01f500780c */ /* 0x000fe20003f66070 */
[----:B------:R-:W-:Y:S02]  /*9b70*/  LDGSTS.E [R9+0x20008], desc[UR16][R80.64], !P0 ;  /* 0x2000800050097fae */ /* 0x000fe4000c121850 */
[----:B------:R-:W-:Y:S02]  /*9b80*/  IMAD.WIDE R106, R184, 0x4, R106 ;  /* 0x00000004b86a7825 */ /* 0x000fe400078e026a */
[----:B------:R-:W-:Y:S02]  /*9b90*/  LDGSTS.E [R9+0x24008], desc[UR16][R104.64], !P0 ;  /* 0x2400800068097fae */ /* 0x000fe4000c121850 */
[----:B--2---:R-:W-:Y:S02]  /*9ba0*/  VIADD R121, R142, 0xffffff3f ;  /* 0xffffff3f8e797836 */ /* 0x004fe40000000000 */
[----:B------:R-:W-:Y:S01]  /*9bb0*/  IMAD.WIDE R118, R184, 0x4, R118 ;  /* 0x00000004b8767825 */ /* 0x000fe200078e0276 */
[----:B------:R-:W2:Y:S01]  /*9bc0*/  LDC R142, c[0x0][0x230] ;  /* 0x00008c00ff8e7b82 */ /* 0x000ea20000000800 */
[----:B------:R-:W-:Y:S01]  /*9bd0*/  ISETP.NE.U32.AND P0, PT, R120, RZ, PT ;  /* 0x000000ff7800720c */ /* 0x000fe20003f05070 */
[----:B------:R-:W-:Y:S01]  /*9be0*/  LDGSTS.E [R9+0x2000c], desc[UR16][R82.64], !P2 ;  /* 0x2000c00052097fae */ /* 0x000fe2000d121850 */
[----:B------:R-:W-:-:S03]  /*9bf0*/  IMAD.WIDE R108, R184, 0x4, R108 ;  /* 0x00000004b86c7825 */ /* 0x000fc600078e026c */
[----:B------:R-:W-:Y:S01]  /*9c00*/  LDGSTS.E [R9+0x2400c], desc[UR16][R106.64], !P2 ;  /* 0x2400c0006a097fae */ /* 0x000fe2000d121850 */
[----:B------:R-:W-:-:S03]  /*9c10*/  IMAD.WIDE R130, R184, 0x4, R130 ;  /* 0x00000004b8827825 */ /* 0x000fc600078e0282 */
[----:B------:R-:W-:Y:S01]  /*9c20*/  LDGSTS.E [R9+0x28000], desc[UR16][R118.64], !P6 ;  /* 0x2800000076097fae */ /* 0x000fe2000f121850 */
[----:B------:R-:W-:-:S03]  /*9c30*/  IMAD.WIDE R110, R184, 0x4, R110 ;  /* 0x00000004b86e7825 */ /* 0x000fc600078e026e */
[----:B------:R-:W-:Y:S01]  /*9c40*/  LDGSTS.E [R9+0x2c000], desc[UR16][R108.64], !P6 ;  /* 0x2c0000006c097fae */ /* 0x000fe2000f121850 */
[----:B------:R-:W-:Y:S02]  /*9c50*/  VIADD R120, R145, 0xffffff3d ;  /* 0xffffff3d91787836 */ /* 0x000fe40000000000 */
[C---:B------:R-:W-:Y:S01]  /*9c60*/  IMAD.WIDE R122, R184.reuse, 0x4, R122 ;  /* 0x00000004b87a7825 */ /* 0x040fe200078e027a */
[----:B------:R-:W-:Y:S03]  /*9c70*/  LDGSTS.E [R9+0x28004], desc[UR16][R130.64], !P5 ;  /* 0x2800400082097fae */ /* 0x000fe6000e921850 */
[----:B------:R-:W-:Y:S01]  /*9c80*/  IMAD.WIDE R112, R184, 0x4, R112 ;  /* 0x00000004b8707825 */ /* 0x000fe200078e0270 */
[----:B------:R-:W-:Y:S01]  /*9c90*/  LDGSTS.E [R9+0x2c004], desc[UR16][R110.64], !P5 ;  /* 0x2c0040006e097fae */ /* 0x000fe2000e921850 */
[----:B------:R-:W-:Y:S02]  /*9ca0*/  ISETP.GE.U32.AND P5, PT, R120, 0x7ffffefe, PT ;  /* 0x7ffffefe7800780c */ /* 0x000fe40003fa6070 */
[----:B------:R-:W-:-:S04]  /*9cb0*/  IMAD.WIDE R128, R184, 0x4, R128 ;  /* 0x00000004b8807825 */ /* 0x000fc800078e0280 */
[C---:B----4-:R-:W-:Y:S01]  /*9cc0*/  IMAD.WIDE R196, R184.reuse, 0x4, R156 ;  /* 0x00000004b8c47825 */ /* 0x050fe200078e029c */
[----:B------:R-:W-:Y:S04]  /*9cd0*/  LDGSTS.E [R9+0x28008], desc[UR16][R122.64], !P1 ;  /* 0x280080007a097fae */ /* 0x000fe8000c921850 */
[----:B------:R-:W4:Y:S04]  /*9ce0*/  LDL.LU.64 R156, [R1+0x258] ;  /* 0x00025800019c7983 */ /* 0x000f280000300a00 */
[----:B------:R-:W4:Y:S01]  /*9cf0*/  LDL.LU.64 R170, [R1+0x250] ;  /* 0x0002500001aa7983 */ /* 0x000f220000300a00 */
[----:B------:R-:W-:Y:S01]  /*9d00*/  IMAD.WIDE R114, R184, 0x4, R114 ;  /* 0x00000004b8727825 */ /* 0x000fe200078e0272 */
[----:B------:R-:W-:-:S02]  /*9d10*/  IADD3 R120, R146, -0xc5, RZ ;  /* 0xffffff3b92787810 */ /* 0x000fc40007ffe0ff */
[----:B------:R-:W-:Y:S01]  /*9d20*/  ISETP.GE.U32.AND P2, PT, R121, 0x7fffff00, PT ;  /* 0x7fffff007900780c */ /* 0x000fe20003f46070 */
[----:B------:R-:W-:Y:S01]  /*9d30*/  LDGSTS.E [R9+0x2c008], desc[UR16][R112.64], !P1 ;  /* 0x2c00800070097fae */ /* 0x000fe2000c921850 */
[----:B------:R-:W-:-:S03]  /*9d40*/  IADD3 R121, R143, -0xc2, RZ ;  /* 0xffffff3e8f797810 */ /* 0x000fc60007ffe0ff */
[----:B------:R-:W-:Y:S01]  /*9d50*/  LDGSTS.E [R9+0x2800c], desc[UR16][R128.64], !P3 ;  /* 0x2800c00080097fae */ /* 0x000fe2000d921850 */
[----:B------:R-:W-:-:S03]  /*9d60*/  ISETP.GE.U32.AND P6, PT, R121, 0x7ffffeff, PT ;  /* 0x7ffffeff7900780c */ /* 0x000fc60003fc6070 */
[----:B------:R-:W-:Y:S01]  /*9d70*/  LDGSTS.E [R9+0x2c00c], desc[UR16][R114.64], !P3 ;  /* 0x2c00c00072097fae */ /* 0x000fe2000d921850 */
[----:B------:R-:W-:Y:S01]  /*9d80*/  ISETP.GE.U32.AND P3, PT, R120, 0x7ffffefc, PT ;  /* 0x7ffffefc7800780c */ /* 0x000fe20003f66070 */
[----:B--2---:R-:W-:Y:S02]  /*9d90*/  VIADD R120, R142, 0xffffff3a ;  /* 0xffffff3a8e787836 */ /* 0x004fe40000000000 */
[----:B------:R-:W-:Y:S01]  /*9da0*/  IMAD.WIDE R142, R186, 0x4, R18 ;  /* 0x00000004ba8e7825 */ /* 0x000fe200078e0212 */
[----:B------:R-:W0:Y:S03]  /*9db0*/  LDGDEPBAR ;  /* 0x00000000000079af */ /* 0x000e260000000000 */
[----:B---3--:R-:W-:Y:S01]  /*9dc0*/  VIADD R121, R144, 0xffffff3c ;  /* 0xffffff3c90797836 */ /* 0x008fe20000000000 */
[----:B------:R-:W-:Y:S01]  /*9dd0*/  LDGSTS.E [R4+0x58000], desc[UR16][R142.64], P4 ;  /* 0x580000008e047fae */ /* 0x000fe2000a121850 */
[----:B------:R-:W-:-:S04]  /*9de0*/  IMAD.WIDE R26, R186, 0x4, R26 ;  /* 0x00000004ba1a7825 */ /* 0x000fc800078e021a */
[C---:B------:R-:W-:Y:S01]  /*9df0*/  IMAD.WIDE R144, R186.reuse, 0x4, R16 ;  /* 0x00000004ba907825 */ /* 0x040fe200078e0210 */
[----:B------:R-:W-:Y:S03]  /*9e00*/  LDGSTS.E [R4+0x58400], desc[UR16][R26.64], P4 ;  /* 0x584000001a047fae */ /* 0x000fe6000a121850 */
        /* <DEDUP_REMOVED lines=43> */
[----:B------:R2:W-:Y:S03]  /*a0c0*/  LDGSTS.E [R7+0x59e00], desc[UR16][R44.64], P4 ;  /* 0x59e000002c077fae */ /* 0x0005e6000a121850 */
        /* <DEDUP_REMOVED lines=12> */
[----:B------:R-:W-:Y:S01]  /*a190*/  IMAD.WIDE R140, R186, 0x4, R140 ;  /* 0x00000004ba8c7825 */ /* 0x000fe200078e028c */
[----:B------:R-:W-:Y:S04]  /*a1a0*/  LDGSTS.E [R8+0x59b00], desc[UR16][R28.64], P4 ;  /* 0x59b000001c087fae */ /* 0x000fe8000a121850 */
[----:B------:R-:W-:Y:S04]  /*a1b0*/  LDGSTS.E [R8+0x59f00], desc[UR16][R140.64], P4 ;  /* 0x59f000008c087fae */ /* 0x000fe8000a121850 */
[----:B------:R-:W0:Y:S01]  /*a1c0*/  LDGDEPBAR ;  /* 0x00000000000079af */ /* 0x000e220000000000 */
[----:B------:R-:W-:-:S04]  /*a1d0*/  IMAD.WIDE R220, R184, 0x4, R34 ;  /* 0x00000004b8dc7825 */ /* 0x000fc800078e0222 */
[C---:B------:R-:W-:Y:S01]  /*a1e0*/  IMAD.WIDE R218, R184.reuse, 0x4, R168 ;  /* 0x00000004b8da7825 */ /* 0x040fe200078e02a8 */
[----:B------:R-:W-:Y:S03]  /*a1f0*/  BAR.SYNC.DEFER_BLOCKING 0x0 ;  /* 0x0000000000007b1d */ /* 0x000fe60000010000 */
[----:B------:R-:W-:Y:S01]  /*a200*/  IMAD.WIDE R216, R184, 0x4, R162 ;  /* 0x00000004b8d87825 */ /* 0x000fe200078e02a2 */
[----:B-1----:R-:W-:-:S03]  /*a210*/  IADD3 R16, R153, -0xe1, RZ ;  /* 0xffffff1f99107810 */ /* 0x002fc60007ffe0ff */
[----:B------:R-:W-:Y:S01]  /*a220*/  VIADD R17, R152, 0xffffff39 ;  /* 0xffffff3998117836 */ /* 0x000fe20000000000 */
[----:B------:R-:W3:Y:S01]  /*a230*/  LDL.LU.64 R168, [R1+0x248] ;  /* 0x0002480001a87983 */ /* 0x000ee20000300a00 */
[----:B------:R-:W-:-:S04]  /*a240*/  IMAD.WIDE R194, R184, 0x4, R166 ;  /* 0x00000004b8c27825 */ /* 0x000fc800078e02a6 */
[C---:B------:R-:W-:Y:S01]  /*a250*/  IMAD.WIDE R18, R184.reuse, 0x4, R160 ;  /* 0x00000004b8127825 */ /* 0x040fe200078e02a0 */
[----:B------:R-:W3:Y:S03]  /*a260*/  LDL.LU.64 R162, [R1+0x240] ;  /* 0x0002400001a27983 */ /* 0x000ee60000300a00 */
[----:B------:R-:W-:-:S04]  /*a270*/  IMAD.WIDE R20, R184, 0x4, R158 ;  /* 0x00000004b8147825 */ /* 0x000fc800078e029e */
[C---:B----4-:R-:W-:Y:S01]  /*a280*/  IMAD.WIDE R156, R184.reuse, 0x4, R156 ;  /* 0x00000004b89c7825 */ /* 0x050fe200078e029c */
[----:B------:R-:W-:Y:S01]  /*a290*/  @!PT LDS RZ, [RZ] ;  /* 0x00000000fffff984 */ /* 0x000fe20000000800 */
[----:B------:R-:W-:Y:S01]  /*a2a0*/  @!PT LDS RZ, [RZ] ;  /* 0x00000000fffff984 */ /* 0x000fe20000000800 */
[----:B------:R-:W-:Y:S01]  /*a2b0*/  @!PT LDS RZ, [RZ] ;  /* 0x00000000fffff984 */ /* 0x000fe20000000800 */
[----:B------:R-:W-:Y:S03]  /*a2c0*/  LDGSTS.E [R244+0x30000], desc[UR16][R220.64], !P2 ;  /* 0x30000000dcf47fae */ /* 0x000fe6000d121850 */
[----:B--2---:R-:W-:Y:S01]  /*a2d0*/  IMAD.WIDE R6, R184, 0x4, R170 ;  /* 0x00000004b8067825 */ /* 0x004fe200078e02aa */
[----:B------:R-:W-:Y:S01]  /*a2e0*/  LDGSTS.E [R244+0x34000], desc[UR16][R218.64], !P2 ;  /* 0x34000000daf47fae */ /* 0x000fe2000d121850 */
[----:B------:R-:W-:Y:S01]  /*a2f0*/  ISETP.GE.U32.AND P2, PT, R17, 0x7ffffefa, PT ;  /* 0x7ffffefa1100780c */ /* 0x000fe20003f46070 */
[----:B------:R-:W1:Y:S02]  /*a300*/  LDC R34, c[0x0][0x230] ;  /* 0x00008c00ff227b82 */ /* 0x000e640000000800 */
[----:B------:R-:W-:Y:S04]  /*a310*/  LDGSTS.E [R244+0x30004], desc[UR16][R216.64], !P6 ;  /* 0x30004000d8f47fae */ /* 0x000fe8000f121850 */
[----:B------:R-:W-:Y:S01]  /*a320*/  LDGSTS.E [R244+0x34004], desc[UR16][R196.64], !P6 ;  /* 0x34004000c4f47fae */ /* 0x000fe2000f121850 */
[----:B------:R-:W-:Y:S01]  /*a330*/  ISETP.GE.U32.AND P6, PT, R16, 0x7ffffee0, PT ;  /* 0x7ffffee01000780c */ /* 0x000fe20003fc6070 */
[----:B------:R-:W-:Y:S01]  /*a340*/  IMAD.WIDE R16, R184, 0x4, R164 ;  /* 0x00000004b8107825 */ /* 0x000fe200078e02a4 */
[----:B------:R-:W-:Y:S01]  /*a350*/  ISETP.GE.U32.AND P1, PT, R121, 0x7ffffefd, PT ;  /* 0x7ffffefd7900780c */ /* 0x000fe20003f26070 */
[----:B------:R-:W2:Y:S01]  /*a360*/  LDL.LU.64 R164, [R1+0x238] ;  /* 0x0002380001a47983 */ /* 0x000ea20000300a00 */
[----:B------:R-:W4:Y:S03]  /*a370*/  LDC R121, c[0x0][0x230] ;  /* 0x00008c00ff797b82 */ /* 0x000f260000000800 */
[----:B------:R-:W2:Y:S04]  /*a380*/  LDL.LU.64 R166, [R1+0x230] ;  /* 0x0002300001a67983 */ /* 0x000ea80000300a00 */
[----:B------:R-:W2:Y:S01]  /*a390*/  LDL.LU.64 R160, [R1+0x228] ;  /* 0x0002280001a07983 */ /* 0x000ea20000300a00 */
[----:B------:R-:W-:Y:S01]  /*a3a0*/  ISETP.GE.U32.AND P4, PT, R120, 0x7ffffefb, PT ;  /* 0x7ffffefb7800780c */ /* 0x000fe20003f86070 */
[----:B------:R-:W-:Y:S01]  /*a3b0*/  VIADD R23, R154, 0xffffff1e ;  /* 0xffffff1e9a177836 */ /* 0x000fe20000000000 */
[----:B------:R-:W1:Y:S01]  /*a3c0*/  LDC R120, c[0x0][0x230] ;  /* 0x00008c00ff787b82 */ /* 0x000e620000000800 */
[----:B------:R-:W2:Y:S04]  /*a3d0*/  LDL.LU.64 R158, [R1+0x220] ;  /* 0x00022000019e7983 */ /* 0x000ea80000300a00 */
[----:B------:R3:W-:Y:S03]  /*a3e0*/  STL.64 [R1+0x270], R156 ;  /* 0x0002709c01007387 */ /* 0x0007e60000100a00 */
[----:B------:R-:W1:Y:S01]  /*a3f0*/  LDC R152, c[0x0][0x230] ;  /* 0x00008c00ff987b82 */ /* 0x000e620000000800 */
[----:B------:R2:W-:Y:S04]  /*a400*/  STL.64 [R1+0x290], R6 ;  /* 0x0002900601007387 */ /* 0x0005e80000100a00 */
[----:B------:R-:W2:Y:S01]  /*a410*/  LDL.LU.64 R174, [R1+0x218] ;  /* 0x0002180001ae7983 */ /* 0x000ea20000300a00 */
[----:B------:R-:W-:-:S02]  /*a420*/  VIADD R22, R155, 0xffffff1d ;  /* 0xffffff1d9b167836 */ /* 0x000fc40000000000 */
[----:B------:R-:W2:Y:S01]  /*a430*/  LDC R154, c[0x0][0x230] ;  /* 0x00008c00ff9a7b82 */ /* 0x000ea20000000800 */
[----:B------:R-:W2:Y:S04]  /*a440*/  LDL.LU.64 R172, [R1+0x210] ;  /* 0x0002100001ac7983 */ /* 0x000ea80000300a00 */
[----:B------:R-:W-:Y:S03]  /*a450*/  LDGSTS.E [R244+0x30008], desc[UR16][R194.64], !P5 ;  /* 0x30008000c2f47fae */ /* 0x000fe6000e921850 */
[----:B------:R-:W2:Y:S01]  /*a460*/  LDC R35, c[0x0][0x230] ;  /* 0x00008c00ff237b82 */ /* 0x000ea20000000800 */
[----:B------:R-:W-:Y:S01]  /*a470*/  LDGSTS.E [R244+0x34008], desc[UR16][R16.64], !P5 ;  /* 0x3400800010f47fae */ /* 0x000fe2000e921850 */
[----:B------:R-:W-:-:S03]  /*a480*/  ISETP.GE.U32.AND P5, PT, R23, 0x7ffffedf, PT ;  /* 0x7ffffedf1700780c */ /* 0x000fc60003fa6070 */
[----:B------:R-:W-:Y:S04]  /*a490*/  LDGSTS.E [R244+0x3000c], desc[UR16][R18.64], !P1 ;  /* 0x3000c00012f47fae */ /* 0x000fe8000c921850 */
[----:B------:R-:W-:Y:S01]  /*a4a0*/  LDGSTS.E [R244+0x3400c], desc[UR16][R20.64], !P1 ;  /* 0x3400c00014f47fae */ /* 0x000fe2000c921850 */
[----:B------:R-:W-:Y:S01]  /*a4b0*/  ISETP.GE.U32.AND P1, PT, R22, 0x7ffffede, PT ;  /* 0x7ffffede1600780c */ /* 0x000fe20003f26070 */
[----:B----4-:R-:W-:Y:S02]  /*a4c0*/  VIADD R22, R121, 0xffffff1c ;  /* 0xffffff1c79167836 */ /* 0x010fe40000000000 */
[----:B------:R-:W-:Y:S01]  /*a4d0*/  LDGSTS.E [R244+0x38000], desc[UR16][R156.64], !P6 ;  /* 0x380000009cf47fae */ /* 0x000fe2000f121850 */
[----:B-1----:R-:W-:Y:S01]  /*a4e0*/  IADD3 R23, R120, -0xc8, RZ ;  /* 0xffffff3878177810 */ /* 0x002fe20007ffe0ff */
[----:B------:R-:W1:Y:S02]  /*a4f0*/  LDC R121, c[0x0][0x230] ;  /* 0x00008c00ff797b82 */ /* 0x000e640000000800 */
[----:B------:R4:W-:Y:S01]  /*a500*/  LDGSTS.E [R244+0x3c000], desc[UR16][R6.64], !P6 ;  /* 0x3c00000006f47fae */ /* 0x0009e2000f121850 */
[----:B------:R-:W-:-:S02]  /*a510*/  ISETP.GE.U32.AND P6, PT, R22, 0x7ffffedd, PT ;  /* 0x7ffffedd1600780c */ /* 0x000fc40003fc6070 */
[----:B------:R-:W-:-:S03]  /*a520*/  IADD3 R22, R152, -0xca, RZ ;  /* 0xffffff3698167810 */ /* 0x000fc60007ffe0ff */
[----:B------:R-:W1:Y:S01]  /*a530*/  LDC R120, c[0x0][0x230] ;  /* 0x00008c00ff787b82 */ /* 0x000e620000000800 */
[----:B---3--:R-:W-:-:S04]  /*a540*/  IMAD.WIDE R4, R184, 0x4, R168 ;  /* 0x00000004b8047825 */ /* 0x008fc800078e02a8 */
[----:B------:R-:W-:Y:S01]  /*a550*/  IMAD.WIDE R2, R184, 0x4, R162 ;  /* 0x00000004b8027825 */ /* 0x000fe200078e02a2 */
[----:B------:R3:W-:Y:S02]  /*a560*/  STL.64 [R1+0x2d0], R4 ;  /* 0x0002d00401007387 */ /* 0x0007e40000100a00 */
[----:B------:R-:W1:Y:S02]  /*a570*/  LDC R162, c[0x0][0x230] ;  /* 0x00008c00ffa27b82 */ /* 0x000e640000000800 */
[----:B------:R3:W-:Y:S04]  /*a580*/  STL.64 [R1+0x2f8], R2 ;  /* 0x0002f80201007387 */ /* 0x0007e80000100a00 */
[----:B------:R-:W3:Y:S04]  /*a590*/  LDL.LU.64 R168, [R1+0x208] ;  /* 0x0002080001a87983 */ /* 0x000ee80000300a00 */
[----:B------:R-:W3:Y:S04]  /*a5a0*/  LDL.LU.64 R156, [R1+0x200] ;  /* 0x00020000019c7983 */ /* 0x000ee80000300a00 */
[----:B------:R3:W-:Y:S04]  /*a5b0*/  LDGSTS.E [R244+0x38004], desc[UR16][R4.64], !P5 ;  /* 0x3800400004f47fae */ /* 0x0007e8000e921850 */
[----:B------:R3:W-:Y:S01]  /*a5c0*/  LDGSTS.E [R244+0x3c004], desc[UR16][R2.64], !P5 ;  /* 0x3c00400002f47fae */ /* 0x0007e2000e921850 */
[----:B------:R-:W-:Y:S01]  /*a5d0*/  ISETP.GE.U32.AND P5, PT, R23, 0x7ffffef9, PT ;  /* 0x7ffffef91700780c */ /* 0x000fe20003fa6070 */
[----:B------:R-:W-:-:S02]  /*a5e0*/  VIADD R23, R34, 0xffffff37 ;  /* 0xffffff3722177836 */ /* 0x000fc40000000000 */
[----:B--2---:R-:W-:-:S04]  /*a5f0*/  IMAD.WIDE R164, R184, 0x4, R164 ;  /* 0x00000004b8a47825 */ /* 0x004fc800078e02a4 */
[C---:B----4-:R-:W-:Y:S01]  /*a600*/  IMAD.WIDE R6, R184.reuse, 0x4, R166 ;  /* 0x00000004b8067825 */ /* 0x050fe200078e02a6 */
[----:B------:R2:W-:Y:S01]  /*a610*/  STL.64 [R1+0x320], R164 ;  /* 0x000320a401007387 */ /* 0x0005e20000100a00 */
[----:B------:R-:W4:Y:S02]  /*a620*/  LDC R167, c[0x0][0x230] ;  /* 0x00008c00ffa77b82 */ /* 0x000f240000000800 */
[C---:B---3--:R-:W-:Y:S01]  /*a630*/  IMAD.WIDE R4, R184.reuse, 0x4, R160 ;  /* 0x00000004b8047825 */ /* 0x048fe200078e02a0 */
[----:B------:R3:W-:Y:S03]  /*a640*/  STL.64 [R1+0x340], R6 ;  /* 0x0003400601007387 */ /* 0x0007e60000100a00 */
[C---:B------:R-:W-:Y:S01]  /*a650*/  IMAD.WIDE R2, R184.reuse, 0x4, R158 ;  /* 0x00000004b8027825 */ /* 0x040fe200078e029e */
[----:B------:R4:W-:Y:S01]  /*a660*/  LDGSTS.E [R244+0x38008], desc[UR16][R164.64], !P1 ;  /* 0x38008000a4f47fae */ /* 0x0009e2000c921850 */
[----:B------:R-:W3:Y:S03]  /*a670*/  LDC R166, c[0x0][0x230] ;  /* 0x00008c00ffa67b82 */ /* 0x000ee60000000800 */
[----:B------:R-:W4:Y:S04]  /*a680*/  LDL.LU.64 R158, [R1+0x1f8] ;  /* 0x0001f800019e7983 */ /* 0x000f280000300a00 */
[----:B------:R-:W3:Y:S04]  /*a690*/  LDL.LU.64 R160, [R1+0x1f0] ;  /* 0x0001f00001a07983 */ /* 0x000ee80000300a00 */
[----:B------:R3:W-:Y:S04]  /*a6a0*/  STL.64 [R1+0x358], R4 ;  /* 0x0003580401007387 */ /* 0x0007e80000100a00 */
[----:B------:R3:W-:Y:S01]  /*a6b0*/  STL.64 [R1+0x380], R2 ;  /* 0x0003800201007387 */ /* 0x0007e20000100a00 */
[----:B------:R-:W-:-:S03]  /*a6c0*/  IMAD.WIDE R152, R184, 0x4, R172 ;  /* 0x00000004b8987825 */ /* 0x000fc600078e02ac */
[----:B------:R-:W3:Y:S04]  /*a6d0*/  LDL.LU.64 R170, [R1+0x1e8] ;  /* 0x0001e80001aa7983 */ /* 0x000ee80000300a00 */
[----:B--2---:R-:W2:Y:S04]  /*a6e0*/  LDL.LU.64 R164, [R1+0x1e0] ;  /* 0x0001e00001a47983 */ /* 0x004ea80000300a00 */
[----:B------:R2:W-:Y:S01]  /*a6f0*/  LDGSTS.E [R244+0x3c008], desc[UR16][R6.64], !P1 ;  /* 0x3c00800006f47fae */ /* 0x0005e2000c921850 */
[----:B------:R-:W-:-:S03]  /*a700*/  ISETP.GE.U32.AND P1, PT, R23, 0x7ffffef8, PT ;  /* 0x7ffffef81700780c */ /* 0x000fc60003f26070 */
[----:B------:R-:W2:Y:S04]  /*a710*/  LDL.LU.64 R172, [R1+0x1d8] ;  /* 0x0001d80001ac7983 */ /* 0x000ea80000300a00 */
[----:B------:R2:W-:Y:S04]  /*a720*/  LDGSTS.E [R244+0x3800c], desc[UR16][R4.64], !P6 ;  /* 0x3800c00004f47fae */ /* 0x0005e8000f121850 */
[----:B------:R-:W2:Y:S04]  /*a730*/  LDL.LU.64 R190, [R1+0x1d0] ;  /* 0x0001d00001be7983 */ /* 0x000ea80000300a00 */
[----:B------:R2:W-:Y:S01]  /*a740*/  LDGSTS.E [R244+0x3c00c], desc[UR16][R2.64], !P6 ;  /* 0x3c00c00002f47fae */ /* 0x0005e2000f121850 */
[----:B------:R-:W-:Y:S01]  /*a750*/  ISETP.GE.U32.AND P6, PT, R22, 0x7ffffef7, PT ;  /* 0x7ffffef71600780c */ /* 0x000fe20003fc6070 */
[----:B------:R-:W-:-:S02]  /*a760*/  IMAD.WIDE R22, R184, 0x4, R174 ;  /* 0x00000004b8167825 */ /* 0x000fc400078e02ae */
[----:B------:R-:W2:Y:S04]  /*a770*/  LDL.LU.64 R180, [R1+0x1c8] ;  /* 0x0001c80001b47983 */ /* 0x000ea80000300a00 */
[----:B------:R-:W2:Y:S04]  /*a780*/  LDL.LU.64 R174, [R1+0x1c0] ;  /* 0x0001c00001ae7983 */ /* 0x000ea80000300a00 */
[----:B------:R-:W2:Y:S04]  /*a790*/  LDL.LU.64 R178, [R1+0x1b8] ;  /* 0x0001b80001b27983 */ /* 0x000ea80000300a00 */
[----:B------:R-:W2:Y:S04]  /*a7a0*/  LDL.LU.64 R198, [R1+0x1b0] ;  /* 0x0001b00001c67983 */ /* 0x000ea80000300a00 */
[----:B------:R-:W2:Y:S04]  /*a7b0*/  LDL.LU.64 R182, [R1+0x1a8] ;  /* 0x0001a80001b67983 */ /* 0x000ea80000300a00 */
[----:B------:R-:W2:Y:S01]  /*a7c0*/  LDL.LU.64 R176, [R1+0x1a0] ;  /* 0x0001a00001b07983 */ /* 0x000ea20000300a00 */
[----:B------:R-:W-:-:S02]  /*a7d0*/  VIADD R34, R154, 0xffffff1b ;  /* 0xffffff1b9a227836 */ /* 0x000fc40000000000 */
[----:B------:R-:W-:Y:S01]  /*a7e0*/  VIADD R35, R35, 0xffffff35 ;  /* 0xffffff3523237836 */ /* 0x000fe20000000000 */
[----:B------:R-:W-:Y:S04]  /*a7f0*/  LDGSTS.E [R15+0x30000], desc[UR16][R22.64], !P3 ;  /* 0x30000000160f7fae */ /* 0x000fe8000d921850 */
[----:B------:R-:W-:Y:S01]  /*a800*/  LDGSTS.E [R15+0x34000], desc[UR16][R152.64], !P3 ;  /* 0x34000000980f7fae */ /* 0x000fe2000d921850 */
[----:B------:R-:W-:Y:S02]  /*a810*/  ISETP.GE.U32.AND P3, PT, R35, 0x7ffffef6, PT ;  /* 0x7ffffef62300780c */ /* 0x000fe40003f66070 */
[----:B-1----:R-:W-:Y:S02]  /*a820*/  IADD3 R35, R121, -0xe6, RZ ;  /* 0xffffff1a79237810 */ /* 0x002fe40007ffe0ff */
[----:B------:R-:W1:Y:S01]  /*a830*/  LDC R121, c[0x0][0x230] ;  /* 0x00008c00ff797b82 */ /* 0x000e620000000800 */
[----:B------:R-:W-:-:S07]  /*a840*/  IMAD.WIDE R154, R184, 0x4, R168 ;  /* 0x00000004b89a7825 */ /* 0x000fce00078e02a8 */
[----:B------:R-:W1:Y:S01]  /*a850*/  LDC R168, c[0x0][0x230] ;  /* 0x00008c00ffa87b82 */ /* 0x000e620000000800 */
[----:B------:R-:W-:Y:S01]  /*a860*/  IMAD.WIDE R156, R184, 0x4, R156 ;  /* 0x00000004b89c7825 */ /* 0x000fe200078e029c */
[----:B------:R-:W-:Y:S04]  /*a870*/  LDGSTS.E [R15+0x30004], desc[UR16][R154.64], !P4 ;  /* 0x300040009a0f7fae */ /* 0x000fe8000e121850 */
[----:B------:R-:W-:Y:S01]  /*a880*/  LDGSTS.E [R15+0x34004], desc[UR16][R156.64], !P4 ;  /* 0x340040009c0f7fae */ /* 0x000fe2000e121850 */
[----:B------:R-:W-:Y:S01]  /*a890*/  ISETP.GE.U32.AND P4, PT, R34, 0x7ffffedc, PT ;  /* 0x7ffffedc2200780c */ /* 0x000fe20003f86070 */
[----:B------:R-:W-:Y:S02]  /*a8a0*/  VIADD R34, R162, 0xffffff19 ;  /* 0xffffff19a2227836 */ /* 0x000fe40000000000 */
[----:B----4-:R-:W-:-:S04]  /*a8b0*/  IMAD.WIDE R158, R184, 0x4, R158 ;  /* 0x00000004b89e7825 */ /* 0x010fc800078e029e */
[C---:B---3--:R-:W-:Y:S01]  /*a8c0*/  IMAD.WIDE R160, R184.reuse, 0x4, R160 ;  /* 0x00000004b8a07825 */ /* 0x048fe200078e02a0 */
[----:B------:R-:W-:Y:S04]  /*a8d0*/  LDGSTS.E [R15+0x30008], desc[UR16][R158.64], !P2 ;  /* 0x300080009e0f7fae */ /* 0x000fe8000d121850 */
[----:B------:R-:W-:Y:S01]  /*a8e0*/  LDGSTS.E [R15+0x34008], desc[UR16][R160.64], !P2 ;  /* 0x34008000a00f7fae */ /* 0x000fe2000d121850 */
[----:B------:R-:W-:Y:S01]  /*a8f0*/  ISETP.GE.U32.AND P2, PT, R35, 0x7ffffedb, PT ;  /* 0x7ffffedb2300780c */ /* 0x000fe20003f46070 */
[C---:B------:R-:W-:Y:S02]  /*a900*/  IMAD.WIDE R162, R184.reuse, 0x4, R170 ;  /* 0x00000004b8a27825 */ /* 0x040fe400078e02aa */
[----:B------:R-:W3:Y:S02]  /*a910*/  LDC R170, c[0x0][0x230] ;  /* 0x00008c00ffaa7b82 */ /* 0x000ee40000000800 */
[C---:B--2---:R-:W-:Y:S01]  /*a920*/  IMAD.WIDE R164, R184.reuse, 0x4, R164 ;  /* 0x00000004b8a47825 */ /* 0x044fe200078e02a4 */
[----:B------:R-:W-:Y:S04]  /*a930*/  LDGSTS.E [R15+0x3000c], desc[UR16][R162.64], !P5 ;  /* 0x3000c000a20f7fae */ /* 0x000fe8000e921850 */
[----:B------:R-:W-:Y:S01]  /*a940*/  LDGSTS.E [R15+0x3400c], desc[UR16][R164.64], !P5 ;  /* 0x3400c000a40f7fae */ /* 0x000fe2000e921850 */
[----:B------:R-:W-:-:S04]  /*a950*/  IMAD.WIDE R172, R184, 0x4, R172 ;  /* 0x00000004b8ac7825 */ /* 0x000fc800078e02ac */
[C---:B------:R-:W-:Y:S01]  /*a960*/  IMAD.WIDE R6, R184.reuse, 0x4, R190 ;  /* 0x00000004b8067825 */ /* 0x040fe200078e02be */
[----:B------:R-:W-:Y:S04]  /*a970*/  STL.64 [R1+0x1f0], R172 ;  /* 0x0001f0ac01007387 */ /* 0x000fe80000100a00 */
[----:B------:R2:W-:Y:S01]  /*a980*/  STL.64 [R1+0x200], R6 ;  /* 0x0002000601007387 */ /* 0x0005e20000100a00 */
[----:B------:R-:W-:-:S03]  /*a990*/  IMAD.WIDE R4, R184, 0x4, R180 ;  /* 0x00000004b8047825 */ /* 0x000fc600078e02b4 */
[----:B------:R-:W-:Y:S01]  /*a9a0*/  LDGSTS.E [R15+0x38000], desc[UR16][R172.64], !P4 ;  /* 0x38000000ac0f7fae */ /* 0x000fe2000e121850 */
[----:B------:R-:W-:-:S03]  /*a9b0*/  IMAD.WIDE R2, R184, 0x4, R174 ;  /* 0x00000004b8027825 */ /* 0x000fc600078e02ae */
[----:B------:R-:W4:Y:S01]  /*a9c0*/  LDL.LU.64 R180, [R1+0x198] ;  /* 0x0001980001b47983 */ /* 0x000f220000300a00 */
[----:B------:R-:W-:-:S03]  /*a9d0*/  IMAD.WIDE R178, R184, 0x4, R178 ;  /* 0x00000004b8b27825 */ /* 0x000fc600078e02b2 */
[----:B------:R-:W4:Y:S01]  /*a9e0*/  LDL.LU.64 R192, [R1+0x190] ;  /* 0x0001900001c07983 */ /* 0x000f220000300a00 */
[----:B------:R-:W-:Y:S01]  /*a9f0*/  ISETP.GE.U32.AND P5, PT, R34, 0x7ffffeda, PT ;  /* 0x7ffffeda2200780c */ /* 0x000fe20003fa6070 */
[----:B------:R-:W4:Y:S02]  /*aa00*/  LDC R174, c[0x0][0x230] ;  /* 0x00008c00ffae7b82 */ /* 0x000f240000000800 */
[----:B------:R1:W-:Y:S04]  /*aa10*/  STL.64 [R1+0x1c8], R4 ;  /* 0x0001c80401007387 */ /* 0x0003e80000100a00 */
[----:B------:R2:W-:Y:S04]  /*aa20*/  LDGSTS.E [R15+0x3c000], desc[UR16][R6.64], !P4 ;  /* 0x3c000000060f7fae */ /* 0x0005e8000e121850 */
[----:B------:R3:W-:Y:S04]  /*aa30*/  STL.64 [R1+0x2c0], R2 ;  /* 0x0002c00201007387 */ /* 0x0007e80000100a00 */
[----:B------:R-:W4:Y:S01]  /*aa40*/  LDL.LU.64 R190, [R1+0x188] ;  /* 0x0001880001be7983 */ /* 0x000f220000300a00 */
[----:B--2---:R-:W-:-:S03]  /*aa50*/  IMAD.WIDE R6, R184, 0x4, R198 ;  /* 0x00000004b8067825 */ /* 0x004fc600078e02c6 */
[----:B------:R-:W2:Y:S04]  /*aa60*/  LDL.LU.64 R172, [R1+0x180] ;  /* 0x0001800001ac7983 */ /* 0x000ea80000300a00 */
[----:B------:R1:W-:Y:S04]  /*aa70*/  LDGSTS.E [R15+0x38004], desc[UR16][R4.64], !P2 ;  /* 0x38004000040f7fae */ /* 0x0003e8000d121850 */
[----:B------:R3:W-:Y:S04]  /*aa80*/  LDGSTS.E [R15+0x3c004], desc[UR16][R2.64], !P2 ;  /* 0x3c004000020f7fae */ /* 0x0007e8000d121850 */
[----:B------:R3:W-:Y:S01]  /*aa90*/  STL.64 [R1+0x2f0], R178 ;  /* 0x0002f0b201007387 */ /* 0x0007e20000100a00 */
[----:B-1----:R-:W-:-:S03]  /*aaa0*/  IMAD.WIDE R4, R184, 0x4, R182 ;  /* 0x00000004b8047825 */ /* 0x002fc600078e02b6 */
[----:B------:R1:W-:Y:S01]  /*aab0*/  STL.64 [R1+0x318], R6 ;  /* 0x0003180601007387 */ /* 0x0003e20000100a00 */
[----:B------:R-:W-:Y:S01]  /*aac0*/  IADD3 R34, R167, -0xe8, RZ ;  /* 0xffffff18a7227810 */ /* 0x000fe20007ffe0ff */
[----:B------:R-:W1:Y:S01]  /*aad0*/  LDC R182, c[0x0][0x230] ;  /* 0x00008c00ffb67b82 */ /* 0x000e620000000800 */
[----:B---3--:R-:W-:Y:S01]  /*aae0*/  IMAD.WIDE R2, R184, 0x4, R176 ;  /* 0x00000004b8027825 */ /* 0x008fe200078e02b0 */
[----:B------:R-:W3:Y:S04]  /*aaf0*/  LDL.LU.64 R248, [R1+0x178] ;  /* 0x0001780001f87983 */ /* 0x000ee80000300a00 */
[----:B------:R-:W3:Y:S01]  /*ab00*/  LDL.LU.64 R176, [R1+0x170] ;  /* 0x0001700001b07983 */ /* 0x000ee20000300a00 */
[----:B------:R-:W-:Y:S01]  /*ab10*/  VIADD R35, R120, 0xffffff34 ;  /* 0xffffff3478237836 */ /* 0x000fe20000000000 */
[----:B------:R-:W-:Y:S01]  /*ab20*/  ISETP.GE.U32.AND P4, PT, R34, 0x7ffffed9, PT ;  /* 0x7ffffed92200780c */ /* 0x000fe20003f86070 */
[----:B------:R-:W1:Y:S01]  /*ab30*/  LDC R183, c[0x0][0x230] ;  /* 0x00008c00ffb77b82 */ /* 0x000e620000000800 */
[----:B------:R1:W-:Y:S04]  /*ab40*/  STL.64 [R1+0x338], R4 ;  /* 0x0003380401007387 */ /* 0x0003e80000100a00 */
[----:B------:R1:W-:Y:S03]  /*ab50*/  STL.64 [R1+0x350], R2 ;  /* 0x0003500201007387 */ /* 0x0003e60000100a00 */
[----:B------:R-:W1:Y:S01]  /*ab60*/  LDC R120, c[0x0][0x230] ;  /* 0x00008c00ff787b82 */ /* 0x000e620000000800 */
[----:B------:R-:W3:Y:S01]  /*ab70*/  LDL.LU.64 R200, [R1+0x168] ;  /* 0x0001680001c87983 */ /* 0x000ee20000300a00 */
[----:B------:R-:W-:-:S03]  /*ab80*/  ISETP.GE.U32.AND P2, PT, R35, 0x7ffffef5, PT ;  /* 0x7ffffef52300780c */ /* 0x000fc60003f46070 */
[----:B------:R-:W-:Y:S01]  /*ab90*/  LDGSTS.E [R15+0x38008], desc[UR16][R178.64], !P5 ;  /* 0x38008000b20f7fae */ /* 0x000fe2000e921850 */
[----:B------:R-:W-:Y:S02]  /*aba0*/  VIADD R34, R168, 0xffffff32 ;  /* 0xffffff32a8227836 */ /* 0x000fe40000000000 */
[----:B------:R-:W-:Y:S01]  /*abb0*/  VIADD R35, R166, 0xffffff33 ;  /* 0xffffff33a6237836 */ /* 0x000fe20000000000 */
[----:B------:R-:W-:Y:S04]  /*abc0*/  LDGSTS.E [R15+0x3c008], desc[UR16][R6.64], !P5 ;  /* 0x3c008000060f7fae */ /* 0x000fe8000e921850 */
[----:B------:R-:W-:Y:S04]  /*abd0*/  LDGSTS.E [R15+0x3800c], desc[UR16][R4.64], !P4 ;  /* 0x3800c000040f7fae */ /* 0x000fe8000e121850 */
[----:B------:R-:W3:Y:S04]  /*abe0*/  LDL.LU.64 R178, [R1+0x160] ;  /* 0x0001600001b27983 */ /* 0x000ee80000300a00 */
[----:B------:R-:W3:Y:S04]  /*abf0*/  LDL.LU.64 R206, [R1+0x158] ;  /* 0x0001580001ce7983 */ /* 0x000ee80000300a00 */
[----:B------:R-:W3:Y:S04]  /*ac00*/  LDL.LU.64 R198, [R1+0x150] ;  /* 0x0001500001c67983 */ /* 0x000ee80000300a00 */
[----:B------:R1:W-:Y:S02]  /*ac10*/  LDGSTS.E [R15+0x3c00c], desc[UR16][R2.64], !P4 ;  /* 0x3c00c000020f7fae */ /* 0x0003e4000e121850 */
[----:B-1----:R-:W-:-:S02]  /*ac20*/  VIADD R15, R170, 0xffffff17 ;  /* 0xffffff17aa0f7836 */ /* 0x002fc40000000000 */
[----:B----4-:R-:W-:-:S04]  /*ac30*/  IMAD.WIDE R180, R184, 0x4, R180 ;  /* 0x00000004b8b47825 */ /* 0x010fc800078e02b4 */
[C---:B------:R-:W-:Y:S01]  /*ac40*/  IMAD.WIDE R168, R184.reuse, 0x4, R192 ;  /* 0x00000004b8a87825 */ /* 0x040fe200078e02c0 */
[----:B------:R-:W-:Y:S04]  /*ac50*/  LDGSTS.E [R14+0x30000], desc[UR16][R180.64], !P1 ;  /* 0x30000000b40e7fae */ /* 0x000fe8000c921850 */
[----:B------:R-:W4:Y:S04]  /*ac60*/  LDL.LU.64 R192, [R1+0x148] ;  /* 0x0001480001c07983 */ /* 0x000f280000300a00 */
[----:B------:R-:W-:Y:S01]  /*ac70*/  LDGSTS.E [R14+0x34000], desc[UR16][R168.64], !P1 ;  /* 0x34000000a80e7fae */ /* 0x000fe2000c921850 */
[----:B------:R-:W-:-:S03]  /*ac80*/  IMAD.WIDE R166, R184, 0x4, R190 ;  /* 0x00000004b8a67825 */ /* 0x000fc600078e02be */
[----:B------:R-:W4:Y:S01]  /*ac90*/  LDL.LU.64 R190, [R1+0x140] ;  /* 0x0001400001be7983 */ /* 0x000f220000300a00 */
[----:B--2---:R-:W-:-:S03]  /*aca0*/  IMAD.WIDE R172, R184, 0x4, R172 ;  /* 0x00000004b8ac7825 */ /* 0x004fc600078e02ac */
[----:B------:R-:W-:Y:S04]  /*acb0*/  LDGSTS.E [R14+0x30004], desc[UR16][R166.64], !P6 ;  /* 0x30004000a60e7fae */ /* 0x000fe8000f121850 */
[----:B------:R-:W2:Y:S04]  /*acc0*/  LDL.LU.64 R204, [R1+0x138] ;  /* 0x0001380001cc7983 */ /* 0x000ea80000300a00 */
[----:B------:R-:W-:Y:S01]  /*acd0*/  LDGSTS.E [R14+0x34004], desc[UR16][R172.64], !P6 ;  /* 0x34004000ac0e7fae */ /* 0x000fe2000f121850 */
[----:B------:R-:W-:-:S03]  /*ace0*/  ISETP.GE.U32.AND P6, PT, R15, 0x7ffffed8, PT ;  /* 0x7ffffed80f00780c */ /* 0x000fc60003fc6070 */
[----:B------:R-:W2:Y:S01]  /*acf0*/  LDL.LU.64 R202, [R1+0x130] ;  /* 0x0001300001ca7983 */ /* 0x000ea20000300a00 */
[----:B------:R-:W-:Y:S01]  /*ad00*/  IADD3 R15, R174, -0xeb, RZ ;  /* 0xffffff15ae0f7810 */ /* 0x000fe20007ffe0ff */
[----:B---3--:R-:W-:Y:S02]  /*ad10*/  IMAD.WIDE R170, R184, 0x4, R248 ;  /* 0x00000004b8aa7825 */ /* 0x008fe400078e02f8 */
[----:B------:R-:W3:Y:S01]  /*ad20*/  LDL.LU.64 R248, [R1+0x128] ;  /* 0x0001280001f87983 */ /* 0x000ee20000300a00 */
[----:B------:R-:W-:Y:S01]  /*ad30*/  ISETP.GE.U32.AND P4, PT, R34, 0x7ffffef3, PT ;  /* 0x7ffffef32200780c */ /* 0x000fe20003f86070 */
[C---:B------:R-:W-:Y:S02]  /*ad40*/  IMAD.WIDE R174, R184.reuse, 0x4, R200 ;  /* 0x00000004b8ae7825 */ /* 0x040fe400078e02c8 */
[----:B------:R-:W-:Y:S04]  /*ad50*/  LDGSTS.E [R14+0x30008], desc[UR16][R170.64], !P3 ;  /* 0x30008000aa0e7fae */ /* 0x000fe8000d921850 */
[----:B------:R-:W3:Y:S01]  /*ad60*/  LDL.LU.64 R200, [R1+0x120] ;  /* 0x0001200001c87983 */ /* 0x000ee20000300a00 */
[----:B------:R-:W-:Y:S01]  /*ad70*/  IADD3 R34, R121, -0xcf, RZ ;  /* 0xffffff3179227810 */ /* 0x000fe20007ffe0ff */
[----:B------:R-:W-:Y:S01]  /*ad80*/  IMAD.WIDE R176, R184, 0x4, R176 ;  /* 0x00000004b8b07825 */ /* 0x000fe200078e02b0 */
[----:B------:R-:W-:Y:S01]  /*ad90*/  ISETP.GE.U32.AND P5, PT, R35, 0x7ffffef4, PT ;  /* 0x7ffffef42300780c */ /* 0x000fe20003fa6070 */
[----:B------:R-:W1:Y:S01]  /*ada0*/  LDC R121, c[0x0][0x230] ;  /* 0x00008c00ff797b82 */ /* 0x000e620000000800 */
[----:B------:R-:W-:Y:S01]  /*adb0*/  ISETP.GE.U32.AND P1, PT, R34, 0x7ffffef2, PT ;  /* 0x7ffffef22200780c */ /* 0x000fe20003f26070 */
[----:B------:R-:W-:Y:S01]  /*adc0*/  VIADD R34, R120, 0xffffff16 ;  /* 0xffffff1678227836 */ /* 0x000fe20000000000 */
[----:B------:R-:W-:Y:S04]  /*add0*/  LDGSTS.E [R14+0x34008], desc[UR16][R176.64], !P3 ;  /* 0x34008000b00e7fae */ /* 0x000fe8000d921850 */
[----:B------:R-:W-:Y:S01]  /*ade0*/  ISETP.GE.U32.AND P3, PT, R34, 0x7ffffed7, PT ;  /* 0x7ffffed72200780c */ /* 0x000fe20003f66070 */
[C---:B------:R-:W-:Y:S01]  /*adf0*/  IMAD.WIDE R178, R184.reuse, 0x4, R178 ;  /* 0x00000004b8b27825 */ /* 0x040fe200078e02b2 */
[----:B------:R-:W-:Y:S01]  /*ae00*/  LDGSTS.E [R14+0x3000c], desc[UR16][R174.64], !P2 ;  /* 0x3000c000ae0e7fae */ /* 0x000fe2000d121850 */
[----:B------:R-:W1:Y:S02]  /*ae10*/  LDC R35, c[0x0][0x230] ;  /* 0x00008c00ff237b82 */ /* 0x000e640000000800 */
[C---:B------:R-:W-:Y:S01]  /*ae20*/  IMAD.WIDE R188, R184.reuse, 0x4, R206 ;  /* 0x00000004b8bc7825 */ /* 0x040fe200078e02ce */
[----:B------:R-:W-:Y:S03]  /*ae30*/  LDGSTS.E [R14+0x3400c], desc[UR16][R178.64], !P2 ;  /* 0x3400c000b20e7fae */ /* 0x000fe6000d121850 */
[C---:B------:R-:W-:Y:S01]  /*ae40*/  IMAD.WIDE R6, R184.reuse, 0x4, R198 ;  /* 0x00000004b8067825 */ /* 0x040fe200078e02c6 */
[----:B------:R2:W-:Y:S01]  /*ae50*/  STL.64 [R1+0x168], R188 ;  /* 0x000168bc01007387 */ /* 0x0005e20000100a00 */
[----:B------:R-:W1:Y:S03]  /*ae60*/  LDC R120, c[0x0][0x230] ;  /* 0x00008c00ff787b82 */ /* 0x000e660000000800 */
[----:B------:R2:W-:Y:S04]  /*ae70*/  STL.64 [R1+0x178], R6 ;  /* 0x0001780601007387 */ /* 0x0005e80000100a00 */
[----:B------:R2:W-:Y:S04]  /*ae80*/  LDGSTS.E [R14+0x38000], desc[UR16][R188.64], !P6 ;  /* 0x38000000bc0e7fae */ /* 0x0005e8000f121850 */
[----:B------:R2:W-:Y:S01]  /*ae90*/  LDGSTS.E [R14+0x3c000], desc[UR16][R6.64], !P6 ;  /* 0x3c000000060e7fae */ /* 0x0005e2000f121850 */
[----:B----4-:R-:W-:-:S03]  /*aea0*/  IMAD.WIDE R4, R184, 0x4, R192 ;  /* 0x00000004b8047825 */ /* 0x010fc600078e02c0 */
[----:B------:R-:W4:Y:S04]  /*aeb0*/  LDL.LU.64 R192, [R1+0x118] ;  /* 0x0001180001c07983 */ /* 0x000f280000300a00 */
[----:B------:R3:W-:Y:S01]  /*aec0*/  LDGSTS.E [R14+0x38004], desc[UR16][R4.64], !P3 ;  /* 0x38004000040e7fae */ /* 0x0007e2000d921850 */
[----:B------:R-:W-:-:S03]  /*aed0*/  IMAD.WIDE R2, R184, 0x4, R190 ;  /* 0x00000004b8027825 */ /* 0x000fc600078e02be */
[----:B------:R-:W4:Y:S04]  /*aee0*/  LDL.LU.64 R190, [R1+0x110] ;  /* 0x0001100001be7983 */ /* 0x000f280000300a00 */
[----:B------:R3:W-:Y:S01]  /*aef0*/  STL.64 [R1+0x148], R4 ;  /* 0x0001480401007387 */ /* 0x0007e20000100a00 */
[----:B--2---:R-:W-:-:S03]  /*af00*/  IMAD.WIDE R188, R184, 0x4, R204 ;  /* 0x00000004b8bc7825 */ /* 0x004fc600078e02cc */
[----:B------:R2:W-:Y:S04]  /*af10*/  STL.64 [R1+0x140], R2 ;  /* 0x0001400201007387 */ /* 0x0005e80000100a00 */
[----:B------:R-:W4:Y:S01]  /*af20*/  LDL.LU.64 R206, [R1+0x108] ;  /* 0x0001080001ce7983 */ /* 0x000f220000300a00 */
[----:B------:R-:W-:-:S03]  /*af30*/  IMAD.WIDE R6, R184, 0x4, R202 ;  /* 0x00000004b8067825 */ /* 0x000fc600078e02ca */
[----:B------:R-:W4:Y:S04]  /*af40*/  LDL.LU.64 R198, [R1+0x100] ;  /* 0x0001000001c67983 */ /* 0x000f280000300a00 */
[----:B------:R2:W-:Y:S01]  /*af50*/  LDGSTS.E [R14+0x3c004], desc[UR16][R2.64], !P3 ;  /* 0x3c004000020e7fae */ /* 0x0005e2000d921850 */
[----:B---3--:R-:W-:-:S03]  /*af60*/  IMAD.WIDE R4, R184, 0x4, R248 ;  /* 0x00000004b8047825 */ /* 0x008fc600078e02f8 */
[----:B------:R-:W-:Y:S04]  /*af70*/  STL.64 [R1+0x2b8], R188 ;  /* 0x0002b8bc01007387 */ /* 0x000fe80000100a00 */
[----:B------:R-:W-:Y:S01]  /*af80*/  STL.64 [R1+0x2e8], R6 ;  /* 0x0002e80601007387 */ /* 0x000fe20000100a00 */
[----:B--2---:R-:W-:-:S03]  /*af90*/  IMAD.WIDE R2, R184, 0x4, R200 ;  /* 0x00000004b8027825 */ /* 0x004fc600078e02c8 */
[----:B------:R-:W2:Y:S04]  /*afa0*/  LDL.LU.64 R200, [R1+0xf8] ;  /* 0x0000f80001c87983 */ /* 0x000ea80000300a00 */
[----:B------:R-:W3:Y:S04]  /*afb0*/  LDL.LU.64 R202, [R1+0xf0] ;  /* 0x0000f00001ca7983 */ /* 0x000ee80000300a00 */
[----:B------:R-:W-:Y:S04]  /*afc0*/  STL.64 [R1+0x310], R4 ;  /* 0x0003100401007387 */ /* 0x000fe80000100a00 */
[----:B------:R1:W-:Y:S04]  /*afd0*/  STL.64 [R1+0x330], R2 ;  /* 0x0003300201007387 */ /* 0x0003e80000100a00 */
[----:B------:R-:W3:Y:S04]  /*afe0*/  LDL.LU.64 R204, [R1+0xe8] ;  /* 0x0000e80001cc7983 */ /* 0x000ee80000300a00 */
[----:B------:R-:W2:Y:S01]  /*aff0*/  LDL.LU.64 R248, [R1+0xe0] ;  /* 0x0000e00001f87983 */ /* 0x000ea20000300a00 */
[----:B------:R-:W-:Y:S01]  /*b000*/  ISETP.GE.U32.AND P2, PT, R15, 0x7ffffed6, PT ;  /* 0x7ffffed60f00780c */ /* 0x000fe20003f46070 */
[----:B------:R-:W-:-:S05]  /*b010*/  VIADD R15, R182, 0xffffff14 ;  /* 0xffffff14b60f7836 */ /* 0x000fca0000000000 */
[----:B------:R-:W-:-:S07]  /*b020*/  ISETP.GE.U32.AND P6, PT, R15, 0x7ffffed5, PT ;  /* 0x7ffffed50f00780c */ /* 0x000fce0003fc6070 */
[----:B------:R-:W-:Y:S04]  /*b030*/  LDGSTS.E [R14+0x38008], desc[UR16][R188.64], !P2 ;  /* 0x38008000bc0e7fae */ /* 0x000fe8000d121850 */
[----:B------:R-:W-:Y:S04]  /*b040*/  LDGSTS.E [R14+0x3c008], desc[UR16][R6.64], !P2 ;  /* 0x3c008000060e7fae */ /* 0x000fe8000d121850 */
[----:B------:R-:W-:Y:S04]  /*b050*/  LDGSTS.E [R14+0x3800c], desc[UR16][R4.64], !P6 ;  /* 0x3800c000040e7fae */ /* 0x000fe8000f121850 */
[----:B------:R1:W-:Y:S04]  /*b060*/  LDGSTS.E [R14+0x3c00c], desc[UR16][R2.64], !P6 ;  /* 0x3c00c000020e7fae */ /* 0x0003e8000f121850 */
[----:B-1----:R-:W3:Y:S04]  /*b070*/  LDL.LU.64 R2, [R1+0xd8] ;  /* 0x0000d80001027983 */ /* 0x002ee80000300a00 */
[----:B------:R-:W3:Y:S04]  /*b080*/  LDL.LU.64 R188, [R1+0xd0] ;  /* 0x0000d00001bc7983 */ /* 0x000ee80000300a00 */
[----:B------:R-:W3:Y:S04]  /*b090*/  LDL.LU.64 R236, [R1+0xc8] ;  /* 0x0000c80001ec7983 */ /* 0x000ee80000300a00 */
[----:B------:R-:W3:Y:S01]  /*b0a0*/  LDL.LU.64 R240, [R1+0xc0] ;  /* 0x0000c00001f07983 */ /* 0x000ee20000300a00 */
[----:B------:R-:W-:-:S03]  /*b0b0*/  IADD3 R14, R183, -0xed, RZ ;  /* 0xffffff13b70e7810 */ /* 0x000fc60007ffe0ff */
[----:B------:R-:W3:Y:S04]  /*b0c0*/  LDL.LU.64 R246, [R1+0xb8] ;  /* 0x0000b80001f67983 */ /* 0x000ee80000300a00 */
[----:B------:R-:W3:Y:S04]  /*b0d0*/  LDL.LU.64 R214, [R1+0xb0] ;  /* 0x0000b00001d67983 */ /* 0x000ee80000300a00 */
[----:B------:R-:W3:Y:S01]  /*b0e0*/  LDL.LU.64 R250, [R1+0xa8] ;  /* 0x0000a80001fa7983 */ /* 0x000ee20000300a00 */
[----:B----4-:R-:W-:-:S04]  /*b0f0*/  IMAD.WIDE R182, R184, 0x4, R206 ;  /* 0x00000004b8b67825 */ /* 0x010fc800078e02ce */
[C---:B--2---:R-:W-:Y:S02]  /*b100*/  IMAD.WIDE R206, R184.reuse, 0x4, R248 ;  /* 0x00000004b8ce7825 */ /* 0x044fe400078e02f8 */
[----:B------:R-:W2:Y:S02]  /*b110*/  LDL.LU.64 R248, [R1+0xa0] ;  /* 0x0000a00001f87983 */ /* 0x000ea40000300a00 */
[----:B------:R-:W-:Y:S02]  /*b120*/  VIADD R34, R35, 0xffffff30 ;  /* 0xffffff3023227836 */ /* 0x000fe40000000000 */
[----:B------:R-:W1:Y:S01]  /*b130*/  LDC R35, c[0x0][0x230] ;  /* 0x00008c00ff237b82 */ /* 0x000e620000000800 */
[----:B------:R-:W-:Y:S01]  /*b140*/  VIADD R15, R185, 0xffffff2e ;  /* 0xffffff2eb90f7836 */ /* 0x000fe20000000000 */
[----:B------:R-:W4:Y:S01]  /*b150*/  LDL.LU.64 R212, [R1+0x98] ;  /* 0x0000980001d47983 */ /* 0x000f220000300a00 */
[----:B------:R-:W-:-:S04]  /*b160*/  IMAD.WIDE R192, R184, 0x4, R192 ;  /* 0x00000004b8c07825 */ /* 0x000fc800078e02c0 */
[C---:B------:R-:W-:Y:S01]  /*b170*/  IMAD.WIDE R190, R184.reuse, 0x4, R190 ;  /* 0x00000004b8be7825 */ /* 0x040fe200078e02be */
[----:B------:R-:W-:Y:S01]  /*b180*/  ISETP.GE.U32.AND P6, PT, R15, 0x7ffffeef, PT ;  /* 0x7ffffeef0f00780c */ /* 0x000fe20003fc6070 */
[----:B------:R-:W-:Y:S02]  /*b190*/  LDGSTS.E [R13+0x30000], desc[UR16][R192.64], !P5 ;  /* 0x30000000c00d7fae */ /* 0x000fe4000e921850 */
[----:B------:R-:W-:Y:S01]  /*b1a0*/  IMAD.WIDE R198, R184, 0x4, R198 ;  /* 0x00000004b8c67825 */ /* 0x000fe200078e02c6 */
[----:B------:R-:W-:Y:S01]  /*b1b0*/  ISETP.GE.U32.AND P3, PT, R34, 0x7ffffef1, PT ;  /* 0x7ffffef12200780c */ /* 0x000fe20003f66070 */
[----:B------:R-:W-:Y:S01]  /*b1c0*/  LDGSTS.E [R13+0x34000], desc[UR16][R190.64], !P5 ;  /* 0x34000000be0d7fae */ /* 0x000fe2000e921850 */
[----:B------:R-:W1:Y:S01]  /*b1d0*/  LDC R185, c[0x0][0x230] ;  /* 0x00008c00ffb97b82 */ /* 0x000e620000000800 */
[----:B------:R-:W-:Y:S02]  /*b1e0*/  VIADD R15, R120, 0xffffff2d ;  /* 0xffffff2d780f7836 */ /* 0x000fe40000000000 */
[----:B------:R-:W-:Y:S01]  /*b1f0*/  LDGSTS.E [R13+0x30004], desc[UR16][R182.64], !P4 ;  /* 0x30004000b60d7fae */ /* 0x000fe2000e121850 */
[----:B------:R-:W-:-:S02]  /*b200*/  IMAD.WIDE R200, R184, 0x4, R200 ;  /* 0x00000004b8c87825 */ /* 0x000fc400078e02c8 */
[----:B------:R-:W-:Y:S01]  /*b210*/  ISETP.GE.U32.AND P5, PT, R15, 0x7ffffeee, PT ;  /* 0x7ffffeee0f00780c */ /* 0x000fe20003fa6070 */
[----:B------:R-:W-:Y:S01]  /*b220*/  LDGSTS.E [R13+0x34004], desc[UR16][R198.64], !P4 ;  /* 0x34004000c60d7fae */ /* 0x000fe2000e121850 */
[----:B------:R-:W-:Y:S01]  /*b230*/  ISETP.GE.U32.AND P4, PT, R14, 0x7ffffed4, PT ;  /* 0x7ffffed40e00780c */ /* 0x000fe20003f86070 */
[C---:B---3--:R-:W-:Y:S02]  /*b240*/  IMAD.WIDE R202, R184.reuse, 0x4, R202 ;  /* 0x00000004b8ca7825 */ /* 0x048fe400078e02ca */
[----:B------:R-:W3:Y:S02]  /*b250*/  LDL.LU.64 R210, [R1+0x90] ;  /* 0x0000900001d27983 */ /* 0x000ee40000300a00 */
[----:B------:R-:W-:-:S04]  /*b260*/  IMAD.WIDE R204, R184, 0x4, R204 ;  /* 0x00000004b8cc7825 */ /* 0x000fc800078e02cc */
[C---:B------:R-:W-:Y:S01]  /*b270*/  IMAD.WIDE R224, R184.reuse, 0x4, R2 ;  /* 0x00000004b8e07825 */ /* 0x040fe200078e0202 */
[----:B------:R-:W-:Y:S03]  /*b280*/  LDGSTS.E [R13+0x30008], desc[UR16][R200.64], !P1 ;  /* 0x30008000c80d7fae */ /* 0x000fe6000c921850 */
[C---:B------:R-:W-:Y:S01]  /*b290*/  IMAD.WIDE R222, R184.reuse, 0x4, R188 ;  /* 0x00000004b8de7825 */ /* 0x040fe200078e02bc */
[----:B------:R-:W-:Y:S03]  /*b2a0*/  LDGSTS.E [R13+0x34008], desc[UR16][R202.64], !P1 ;  /* 0x34008000ca0d7fae */ /* 0x000fe6000c921850 */
[C---:B------:R-:W-:Y:S01]  /*b2b0*/  IMAD.WIDE R6, R184.reuse, 0x4, R236 ;  /* 0x00000004b8067825 */ /* 0x040fe200078e02ec */
[----:B------:R-:W-:Y:S03]  /*b2c0*/  LDGSTS.E [R13+0x3000c], desc[UR16][R204.64], !P3 ;  /* 0x3000c000cc0d7fae */ /* 0x000fe6000d921850 */
[----:B------:R-:W-:-:S04]  /*b2d0*/  IMAD.WIDE R4, R184, 0x4, R240 ;  /* 0x00000004b8047825 */ /* 0x000fc800078e02f0 */
[----:B------:R-:W-:Y:S01]  /*b2e0*/  IMAD.WIDE R214, R184, 0x4, R214 ;  /* 0x00000004b8d67825 */ /* 0x000fe200078e02d6 */
[----:B------:R-:W-:Y:S01]  /*b2f0*/  IADD3 R34, R121, -0xd1, RZ ;  /* 0xffffff2f79227810 */ /* 0x000fe20007ffe0ff */
[----:B------:R-:W3:Y:S02]  /*b300*/  LDC R120, c[0x0][0x230] ;  /* 0x00008c00ff787b82 */ /* 0x000ee40000000800 */
[----:B-1----:R-:W-:Y:S01]  /*b310*/  VIADD R15, R35, 0xffffff12 ;  /* 0xffffff12230f7836 */ /* 0x002fe20000000000 */
[----:B------:R-:W-:Y:S04]  /*b320*/  STL.64 [R1+0x110], R224 ;  /* 0x000110e001007387 */ /* 0x000fe80000100a00 */
[----:B------:R-:W-:Y:S01]  /*b330*/  ISETP.GE.U32.AND P1, PT, R15, 0x7ffffed3, PT ;  /* 0x7ffffed30f00780c */ /* 0x000fe20003f26070 */
[----:B------:R-:W-:Y:S01]  /*b340*/  LDGSTS.E [R13+0x3400c], desc[UR16][R206.64], !P3 ;  /* 0x3400c000ce0d7fae */ /* 0x000fe2000d921850 */
[----:B------:R-:W-:Y:S01]  /*b350*/  VIADD R14, R187, 0xffffff11 ;  /* 0xffffff11bb0e7836 */ /* 0x000fe20000000000 */
[----:B------:R-:W-:Y:S01]  /*b360*/  ISETP.GE.U32.AND P2, PT, R34, 0x7ffffef0, PT ;  /* 0x7ffffef02200780c */ /* 0x000fe20003f46070 */
[----:B------:R-:W1:Y:S01]  /*b370*/  LDC R187, c[0x0][0x230] ;  /* 0x00008c00ffbb7b82 */ /* 0x000e620000000800 */
[----:B------:R-:W3:Y:S04]  /*b380*/  LDL.LU.64 R2, [R1+0x88] ;  /* 0x0000880001027983 */ /* 0x000ee80000300a00 */
[----:B------:R-:W-:Y:S01]  /*b390*/  LDGSTS.E [R13+0x38000], desc[UR16][R224.64], !P4 ;  /* 0x38000000e00d7fae */ /* 0x000fe2000e121850 */
[----:B------:R-:W-:-:S02]  /*b3a0*/  ISETP.GE.U32.AND P3, PT, R14, 0x7ffffed2, PT ;  /* 0x7ffffed20e00780c */ /* 0x000fc40003f66070 */
[----:B------:R-:W1:Y:S01]  /*b3b0*/  LDC R34, c[0x0][0x230] ;  /* 0x00008c00ff227b82 */ /* 0x000e620000000800 */
[----:B------:R1:W-:Y:S04]  /*b3c0*/  STL.64 [R1+0x118], R222 ;  /* 0x000118de01007387 */ /* 0x0003e80000100a00 */
[----:B------:R1:W-:Y:S03]  /*b3d0*/  LDGSTS.E [R13+0x3c000], desc[UR16][R222.64], !P4 ;  /* 0x3c000000de0d7fae */ /* 0x0003e6000e121850 */
[----:B------:R-:W3:Y:S01]  /*b3e0*/  LDC R35, c[0x0][0x230] ;  /* 0x00008c00ff237b82 */ /* 0x000ee20000000800 */
[----:B------:R-:W3:Y:S04]  /*b3f0*/  LDL.LU.64 R188, [R1+0x80] ;  /* 0x0000800001bc7983 */ /* 0x000ee80000300a00 */
[----:B------:R1:W-:Y:S01]  /*b400*/  STL.64 [R1+0x120], R6 ;  /* 0x0001200601007387 */ /* 0x0003e20000100a00 */
[----:B------:R-:W-:-:S02]  /*b410*/  IMAD.WIDE R234, R184, 0x4, R234 ;  /* 0x00000004b8ea7825 */ /* 0x000fc400078e02ea */
[----:B------:R-:W3:Y:S02]  /*b420*/  LDC R121, c[0x0][0x230] ;  /* 0x00008c00ff797b82 */ /* 0x000ee40000000800 */
[----:B-1----:R-:W-:Y:S01]  /*b430*/  IMAD.WIDE R222, R184, 0x4, R246 ;  /* 0x00000004b8de7825 */ /* 0x002fe200078e02f6 */
[----:B------:R2:W-:Y:S04]  /*b440*/  STL.64 [R1+0x128], R4 ;  /* 0x0001280401007387 */ /* 0x0005e80000100a00 */
[----:B------:R1:W-:Y:S04]  /*b450*/  LDGSTS.E [R13+0x38004], desc[UR16][R6.64], !P1 ;  /* 0x38004000060d7fae */ /* 0x0003e8000c921850 */
[----:B------:R2:W-:Y:S04]  /*b460*/  LDGSTS.E [R13+0x3c004], desc[UR16][R4.64], !P1 ;  /* 0x3c004000040d7fae */ /* 0x0005e8000c921850 */
[----:B------:R-:W-:Y:S04]  /*b470*/  STL.64 [R1+0x130], R222 ;  /* 0x000130de01007387 */ /* 0x000fe80000100a00 */
[----:B------:R3:W-:Y:S01]  /*b480*/  STL.64 [R1+0x138], R214 ;  /* 0x000138d601007387 */ /* 0x0007e20000100a00 */
[----:B------:R-:W-:-:S02]  /*b490*/  VIADD R14, R185, 0xffffff10 ;  /* 0xffffff10b90e7836 */ /* 0x000fc40000000000 */
[C---:B-1----:R-:W-:Y:S01]  /*b4a0*/  IMAD.WIDE R6, R184.reuse, 0x4, R250 ;  /* 0x00000004b8067825 */ /* 0x042fe200078e02fa */
[----:B------:R-:W-:Y:S01]  /*b4b0*/  LDGSTS.E [R13+0x38008], desc[UR16][R222.64], !P3 ;  /* 0x38008000de0d7fae */ /* 0x000fe2000d921850 */
[----:B------:R-:W1:Y:S02]  /*b4c0*/  LDC R185, c[0x0][0x230] ;  /* 0x00008c00ffb97b82 */ /* 0x000e640000000800 */
[----:B--2---:R-:W-:Y:S01]  /*b4d0*/  IMAD.WIDE R4, R184, 0x4, R248 ;  /* 0x00000004b8047825 */ /* 0x004fe200078e02f8 */
[----:B------:R-:W-:Y:S01]  /*b4e0*/  ISETP.GE.U32.AND P4, PT, R14, 0x7ffffed1, PT ;  /* 0x7ffffed10e00780c */ /* 0x000fe20003f86070 */
[----:B------:R-:W2:Y:S01]  /*b4f0*/  LDL.LU.64 R248, [R1+0x78] ;  /* 0x0000780001f87983 */ /* 0x000ea20000300a00 */
[----:B------:R-:W-:-:S03]  /*b500*/  IADD3 R14, R208, -0xd6, RZ ;  /* 0xffffff2ad00e7810 */ /* 0x000fc60007ffe0ff */
[----:B------:R-:W-:Y:S01]  /*b510*/  STL.64 [R1+0x2e0], R6 ;  /* 0x0002e00601007387 */ /* 0x000fe20000100a00 */
[----:B----4-:R-:W-:-:S03]  /*b520*/  IMAD.WIDE R208, R184, 0x4, R212 ;  /* 0x00000004b8d07825 */ /* 0x010fc600078e02d4 */
[----:B------:R4:W-:Y:S04]  /*b530*/  STL.64 [R1+0x308], R4 ;  /* 0x0003080401007387 */ /* 0x0009e80000100a00 */
[----:B------:R-:W2:Y:S04]  /*b540*/  LDL.LU.64 R250, [R1+0x70] ;  /* 0x0000700001fa7983 */ /* 0x000ea80000300a00 */
[----:B------:R1:W-:Y:S04]  /*b550*/  LDGSTS.E [R13+0x3c008], desc[UR16][R214.64], !P3 ;  /* 0x3c008000d60d7fae */ /* 0x0003e8000d921850 */
[----:B------:R-:W-:Y:S04]  /*b560*/  LDGSTS.E [R13+0x3800c], desc[UR16][R6.64], !P4 ;  /* 0x3800c000060d7fae */ /* 0x000fe8000e121850 */
[----:B------:R2:W-:Y:S01]  /*b570*/  LDGSTS.E [R13+0x3c00c], desc[UR16][R4.64], !P4 ;  /* 0x3c00c000040d7fae */ /* 0x0005e2000e121850 */
[----:B---3--:R-:W-:-:S04]  /*b580*/  IMAD.WIDE R212, R184, 0x4, R2 ;  /* 0x00000004b8d47825 */ /* 0x008fc800078e0202 */
[C---:B-1----:R-:W-:Y:S01]  /*b590*/  IMAD.WIDE R214, R184.reuse, 0x4, R188 ;  /* 0x00000004b8d67825 */ /* 0x042fe200078e02bc */
[----:B------:R-:W3:Y:S04]  /*b5a0*/  LDL.LU.64 R2, [R1+0x68] ;  /* 0x0000680001027983 */ /* 0x000ee80000300a00 */
[----:B------:R-:W3:Y:S04]  /*b5b0*/  LDL.LU.64 R188, [R1+0x60] ;  /* 0x0000600001bc7983 */ /* 0x000ee80000300a00 */
[----:B----4-:R-:W4:Y:S04]  /*b5c0*/  LDL.LU.64 R4, [R1+0x58] ;  /* 0x0000580001047983 */ /* 0x010f280000300a00 */
[----:B------:R-:W4:Y:S01]  /*b5d0*/  LDL.LU.64 R236, [R1+0x50] ;  /* 0x0000500001ec7983 */ /* 0x000f220000300a00 */
[----:B--2---:R-:W-:Y:S01]  /*b5e0*/  IMAD.WIDE R244, R184, 0x4, R248 ;  /* 0x00000004b8f47825 */ /* 0x004fe200078e02f8 */
[----:B------:R-:W-:-:S02]  /*b5f0*/  IADD3 R15, R34, -0xd4, RZ ;  /* 0xffffff2c220f7810 */ /* 0x000fc40007ffe0ff */
[----:B------:R-:W2:Y:S01]  /*b600*/  LDL.LU.64 R248, [R1+0x48] ;  /* 0x0000480001f87983 */ /* 0x000ea20000300a00 */
[----:B------:R-:W-:Y:S01]  /*b610*/  ISETP.GE.U32.AND P4, PT, R14, 0x7ffffeeb, PT ;  /* 0x7ffffeeb0e00780c */ /* 0x000fe20003f86070 */
[----:B------:R-:W-:Y:S01]  /*b620*/  IMAD.WIDE R210, R184, 0x4, R210 ;  /* 0x00000004b8d27825 */ /* 0x000fe200078e02d2 */
[----:B------:R-:W-:Y:S01]  /*b630*/  ISETP.GE.U32.AND P1, PT, R15, 0x7ffffeed, PT ;  /* 0x7ffffeed0f00780c */ /* 0x000fe20003f26070 */
[----:B------:R-:W-:Y:S01]  /*b640*/  LDGSTS.E [R10+0x30000], desc[UR16][R208.64], !P2 ;  /* 0x30000000d00a7fae */ /* 0x000fe2000d121850 */
[----:B------:R-:W1:Y:S01]  /*b650*/  LDC R34, c[0x0][0x230] ;  /* 0x00008c00ff227b82 */ /* 0x000e620000000800 */
[----:B------:R-:W-:Y:S02]  /*b660*/  VIADD R14, R120, 0xffffff29 ;  /* 0xffffff29780e7836 */ /* 0x000fe40000000000 */
[----:B------:R-:W-:Y:S01]  /*b670*/  VIADD R13, R187, 0xffffff0f ;  /* 0xffffff0fbb0d7836 */ /* 0x000fe20000000000 */
[----:B------:R-:W-:Y:S01]  /*b680*/  LDGSTS.E [R10+0x34000], desc[UR16][R210.64], !P2 ;  /* 0x34000000d20a7fae */ /* 0x000fe2000d121850 */
[----:B------:R-:W-:Y:S01]  /*b690*/  IMAD.WIDE R238, R184, 0x4, R238 ;  /* 0x00000004b8ee7825 */ /* 0x000fe200078e02ee */
[----:B------:R-:W-:-:S02]  /*b6a0*/  ISETP.GE.U32.AND P2, PT, R14, 0x7ffffeea, PT ;  /* 0x7ffffeea0e00780c */ /* 0x000fc40003f46070 */
[----:B------:R-:W-:Y:S01]  /*b6b0*/  LDGSTS.E [R10+0x30004], desc[UR16][R212.64], !P6 ;  /* 0x30004000d40a7fae */ /* 0x000fe2000f121850 */
[----:B------:R-:W-:Y:S01]  /*b6c0*/  IADD3 R14, R35, -0xf2, RZ ;  /* 0xffffff0e230e7810 */ /* 0x000fe20007ffe0ff */
[C---:B------:R-:W-:Y:S01]  /*b6d0*/  IMAD.WIDE R242, R184.reuse, 0x4, R242 ;  /* 0x00000004b8f27825 */ /* 0x040fe200078e02f2 */
[----:B------:R-:W1:Y:S01]  /*b6e0*/  LDC R187, c[0x0][0x230] ;  /* 0x00008c00ffbb7b82 */ /* 0x000e620000000800 */
[----:B------:R-:W-:Y:S01]  /*b6f0*/  LDGSTS.E [R10+0x34004], desc[UR16][R214.64], !P6 ;  /* 0x34004000d60a7fae */ /* 0x000fe2000f121850 */
[----:B------:R-:W-:Y:S01]  /*b700*/  ISETP.GE.U32.AND P6, PT, R13, 0x7ffffed0, PT ;  /* 0x7ffffed00d00780c */ /* 0x000fe20003fc6070 */
[----:B------:R-:W-:Y:S02]  /*b710*/  VIADD R13, R185, 0xffffff0d ;  /* 0xffffff0db90d7836 */ /* 0x000fe40000000000 */
[----:B------:R-:W-:Y:S01]  /*b720*/  LDGSTS.E [R10+0x30008], desc[UR16][R234.64], !P5 ;  /* 0x30008000ea0a7fae */ /* 0x000fe2000e921850 */
[----:B------:R-:W-:Y:S02]  /*b730*/  IMAD.WIDE R224, R184, 0x4, R250 ;  /* 0x00000004b8e07825 */ /* 0x000fe400078e02fa */
[----:B------:R-:W1:Y:S01]  /*b740*/  LDC R185, c[0x0][0x230] ;  /* 0x00008c00ffb97b82 */ /* 0x000e620000000800 */
[----:B------:R-:W-:Y:S01]  /*b750*/  LDGSTS.E [R10+0x34008], desc[UR16][R238.64], !P5 ;  /* 0x34008000ee0a7fae */ /* 0x000fe2000e921850 */
[----:B------:R-:W-:-:S03]  /*b760*/  ISETP.GE.U32.AND P5, PT, R14, 0x7ffffecf, PT ;  /* 0x7ffffecf0e00780c */ /* 0x000fc60003fa6070 */
[----:B------:R-:W-:Y:S04]  /*b770*/  LDGSTS.E [R10+0x3000c], desc[UR16][R242.64], !P1 ;  /* 0x3000c000f20a7fae */ /* 0x000fe8000c921850 */
[----:B------:R-:W2:Y:S01]  /*b780*/  LDL.LU.64 R240, [R1+0x40] ;  /* 0x0000400001f07983 */ /* 0x000ea20000300a00 */
[----:B---3--:R-:W-:-:S03]  /*b790*/  IMAD.WIDE R222, R184, 0x4, R2 ;  /* 0x00000004b8de7825 */ /* 0x008fc600078e0202 */
[----:B------:R-:W-:Y:S01]  /*b7a0*/  LDGSTS.E [R10+0x3400c], desc[UR16][R244.64], !P1 ;  /* 0x3400c000f40a7fae */ /* 0x000fe2000c921850 */
[----:B------:R-:W-:Y:S01]  /*b7b0*/  ISETP.GE.U32.AND P1, PT, R13, 0x7ffffece, PT ;  /* 0x7ffffece0d00780c */ /* 0x000fe20003f26070 */
[----:B------:R-:W3:Y:S01]  /*b7c0*/  LDC R120, c[0x0][0x230] ;  /* 0x00008c00ff787b82 */ /* 0x000ee20000000800 */
[C---:B------:R-:W-:Y:S01]  /*b7d0*/  IMAD.WIDE R6, R184.reuse, 0x4, R188 ;  /* 0x00000004b8067825 */ /* 0x040fe200078e02bc */
[----:B------:R-:W3:Y:S04]  /*b7e0*/  LDL.LU.64 R246, [R1+0x38] ;  /* 0x0000380001f67983 */ /* 0x000ee80000300a00 */
[----:B------:R-:W3:Y:S01]  /*b7f0*/  LDL.LU.64 R250, [R1+0x30] ;  /* 0x0000300001fa7983 */ /* 0x000ee20000300a00 */
[C---:B----4-:R-:W-:Y:S01]  /*b800*/  IMAD.WIDE R4, R184.reuse, 0x4, R4 ;  /* 0x00000004b8047825 */ /* 0x050fe200078e0204 */
[----:B------:R-:W4:Y:S02]  /*b810*/  LDC R35, c[0x0][0x230] ;  /* 0x00008c00ff237b82 */ /* 0x000f240000000800 */
[----:B------:R1:W-:Y:S04]  /*b820*/  STL.64 [R1+0x150], R224 ;  /* 0x000150e001007387 */ /* 0x0003e80000100a00 */
[----:B------:R1:W-:Y:S01]  /*b830*/  STL.64 [R1+0x158], R222 ;  /* 0x000158de01007387 */ /* 0x0003e20000100a00 */
[----:B------:R-:W-:-:S03]  /*b840*/  IMAD.WIDE R236, R184, 0x4, R236 ;  /* 0x00000004b8ec7825 */ /* 0x000fc600078e02ec */
[----:B------:R-:W4:Y:S04]  /*b850*/  LDL.LU.64 R2, [R1+0x28] ;  /* 0x0000280001027983 */ /* 0x000f280000300a00 */
[----:B------:R-:W4:Y:S04]  /*b860*/  LDL.LU.64 R188, [R1+0x20] ;  /* 0x0000200001bc7983 */ /* 0x000f280000300a00 */
[----:B------:R1:W-:Y:S04]  /*b870*/  STL.64 [R1+0x160], R6 ;  /* 0x0001600601007387 */ /* 0x0003e80000100a00 */
[----:B------:R-:W-:Y:S04]  /*b880*/  LDGSTS.E [R10+0x38000], desc[UR16][R224.64], !P6 ;  /* 0x38000000e00a7fae */ /* 0x000fe8000f121850 */
[----:B------:R-:W-:Y:S04]  /*b890*/  LDGSTS.E [R10+0x3c000], desc[UR16][R222.64], !P6 ;  /* 0x3c000000de0a7fae */ /* 0x000fe8000f121850 */
[----:B------:R-:W-:Y:S04]  /*b8a0*/  LDGSTS.E [R10+0x38004], desc[UR16][R6.64], !P5 ;  /* 0x38004000060a7fae */ /* 0x000fe8000e921850 */
[----:B-1----:R-:W4:Y:S04]  /*b8b0*/  LDL.LU.64 R224, [R1+0x4b0] ;  /* 0x0004b00001e07983 */ /* 0x002f280000300a00 */
[----:B------:R-:W4:Y:S04]  /*b8c0*/  LDL.LU.64 R222, [R1+0x4a8] ;  /* 0x0004a80001de7983 */ /* 0x000f280000300a00 */
[----:B------:R1:W-:Y:S04]  /*b8d0*/  STL.64 [R1+0x170], R4 ;  /* 0x0001700401007387 */ /* 0x0003e80000100a00 */
[----:B------:R-:W-:Y:S04]  /*b8e0*/  LDGSTS.E [R10+0x3c004], desc[UR16][R4.64], !P5 ;  /* 0x3c004000040a7fae */ /* 0x000fe8000e921850 */
[----:B------:R-:W4:Y:S04]  /*b8f0*/  LDL.LU.64 R6, [R1+0x10] ;  /* 0x0000100001067983 */ /* 0x000f280000300a00 */
[----:B------:R-:W-:Y:S04]  /*b900*/  LDGSTS.E [R10+0x38008], desc[UR16][R236.64], !P1 ;  /* 0x38008000ec0a7fae */ /* 0x000fe8000c921850 */
[----:B-1----:R-:W4:Y:S04]  /*b910*/  LDL.LU.64 R4, [R1+0x8] ;  /* 0x0000080001047983 */ /* 0x002f280000300a00 */
[----:B------:R1:W-:Y:S01]  /*b920*/  STL.64 [R1+0x180], R236 ;  /* 0x000180ec01007387 */ /* 0x0003e20000100a00 */
[----:B--2---:R-:W-:-:S05]  /*b930*/  IMAD.WIDE R248, R184, 0x4, R248 ;  /* 0x00000004b8f87825 */ /* 0x004fca00078e02f8 */
[----:B------:R2:W-:Y:S04]  /*b940*/  STL.64 [R1+0x188], R248 ;  /* 0x000188f801007387 */ /* 0x0005e80000100a00 */
[----:B-1----:R-:W4:Y:S04]  /*b950*/  LDL.LU.64 R236, [R1+0x4a0] ;  /* 0x0004a00001ec7983 */ /* 0x002f280000300a00 */
[----:B------:R1:W-:Y:S04]  /*b960*/  LDGSTS.E [R10+0x3c008], desc[UR16][R248.64], !P1 ;  /* 0x3c008000f80a7fae */ /* 0x0003e8000c921850 */
[----:B--2---:R-:W1:Y:S01]  /*b970*/  LDL.LU.64 R248, [R1+0x498] ;  /* 0x0004980001f87983 */ /* 0x004e620000300a00 */
[----:B------:R-:W-:-:S02]  /*b980*/  VIADD R15, R121, 0xffffff2b ;  /* 0xffffff2b790f7836 */ /* 0x000fc40000000000 */
[----:B------:R-:W2:Y:S03]  /*b990*/  LDC R121, c[0x0][0x230] ;  /* 0x00008c00ff797b82 */ /* 0x000ea60000000800 */
[----:B------:R-:W-:Y:S01]  /*b9a0*/  ISETP.GE.U32.AND P3, PT, R15, 0x7ffffeec, PT ;  /* 0x7ffffeec0f00780c */ /* 0x000fe20003f66070 */
[----:B------:R-:W-:-:S04]  /*b9b0*/  IMAD.WIDE R240, R184, 0x4, R240 ;  /* 0x00000004b8f07825 */ /* 0x000fc800078e02f0 */
[----:B------:R-:W1:Y:S01]  /*b9c0*/  LDC R15, c[0x0][0x230] ;  /* 0x00008c00ff0f7b82 */ /* 0x000e620000000800 */
[----:B--2---:R-:W-:Y:S01]  /*b9d0*/  IADD3 R13, R121, -0xf4, RZ ;  /* 0xffffff0c790d7810 */ /* 0x004fe20007ffe0ff */
[----:B------:R2:W-:Y:S01]  /*b9e0*/  STL.64 [R1+0x2b0], R240 ;  /* 0x0002b0f001007387 */ /* 0x0005e20000100a00 */
[----:B------:R-:W-:-:S05]  /*b9f0*/  VIADD R14, R34, 0xffffff28 ;  /* 0xffffff28220e7836 */ /* 0x000fca0000000000 */
[----:B------:R-:W1:Y:S01]  /*ba00*/  LDC R121, c[0x0][0x230] ;  /* 0x00008c00ff797b82 */ /* 0x000e620000000800 */
[----:B------:R-:W-:-:S07]  /*ba10*/  ISETP.GE.U32.AND P6, PT, R13, 0x7ffffecd, PT ;  /* 0x7ffffecd0d00780c */ /* 0x000fce0003fc6070 */
[----:B------:R-:W1:Y:S06]  /*ba20*/  LDC R34, c[0x0][0x230] ;  /* 0x00008c00ff227b82 */ /* 0x000e6c0000000800 */
[----:B------:R-:W-:Y:S01]  /*ba30*/  LDGSTS.E [R10+0x3800c], desc[UR16][R240.64], !P6 ;  /* 0x3800c000f00a7fae */ /* 0x000fe2000f121850 */
[----:B---3--:R-:W-:-:S04]  /*ba40*/  IMAD.WIDE R246, R184, 0x4, R246 ;  /* 0x00000004b8f67825 */ /* 0x008fc800078e02f6 */
[C---:B------:R-:W-:Y:S01]  /*ba50*/  IMAD.WIDE R250, R184.reuse, 0x4, R250 ;  /* 0x00000004b8fa7825 */ /* 0x040fe200078e02fa */
[----:B------:R3:W-:Y:S04]  /*ba60*/  STL.64 [R1+0x2d8], R246 ;  /* 0x0002d8f601007387 */ /* 0x0007e80000100a00 */
[----:B--2---:R-:W2:Y:S04]  /*ba70*/  LDL.LU.64 R240, [R1+0x490] ;  /* 0x0004900001f07983 */ /* 0x004ea80000300a00 */
[----:B------:R1:W-:Y:S01]  /*ba80*/  LDGSTS.E [R10+0x3c00c], desc[UR16][R246.64], !P6 ;  /* 0x3c00c000f60a7fae */ /* 0x0003e2000f121850 */
[----:B----4-:R-:W-:-:S04]  /*ba90*/  IMAD.WIDE R2, R184, 0x4, R2 ;  /* 0x00000004b8027825 */ /* 0x010fc800078e0202 */
[C---:B------:R-:W-:Y:S01]  /*baa0*/  IMAD.WIDE R188, R184.reuse, 0x4, R188 ;  /* 0x00000004b8bc7825 */ /* 0x040fe200078e02bc */
[----:B---3--:R-:W3:Y:S04]  /*bab0*/  LDL.LU.64 R246, [R1+0x488] ;  /* 0x0004880001f67983 */ /* 0x008ee80000300a00 */
[----:B------:R4:W-:Y:S01]  /*bac0*/  STL.64 [R1+0x30], R250 ;  /* 0x000030fa01007387 */ /* 0x0009e20000100a00 */
[----:B-1----:R-:W-:-:S05]  /*bad0*/  IMAD.WIDE R248, R184, 0x4, R248 ;  /* 0x00000004b8f87825 */ /* 0x002fca00078e02f8 */
[----:B------:R-:W-:Y:S04]  /*bae0*/  LDGSTS.E [R11+0x30000], desc[UR16][R248.64], !P3 ;  /* 0x30000000f80b7fae */ /* 0x000fe8000d921850 */
[----:B------:R-:W-:Y:S04]  /*baf0*/  LDGSTS.E [R11+0x34000], desc[UR16][R250.64], !P3 ;  /* 0x34000000fa0b7fae */ /* 0x000fe8000d921850 */
[----:B------:R-:W-:Y:S04]  /*bb00*/  LDGSTS.E [R11+0x30004], desc[UR16][R2.64], !P4 ;  /* 0x30004000020b7fae */ /* 0x000fe8000e121850 */
[----:B------:R1:W-:Y:S04]  /*bb10*/  LDGSTS.E [R11+0x34004], desc[UR16][R188.64], !P4 ;  /* 0x34004000bc0b7fae */ /* 0x0003e8000e121850 */
[----:B----4-:R-:W4:Y:S04]  /*bb20*/  LDL.LU.64 R250, [R1+0x480] ;  /* 0x0004800001fa7983 */ /* 0x010f280000300a00 */
[----:B------:R1:W-:Y:S04]  /*bb30*/  STL.64 [R1+0x60], R2 ;  /* 0x0000600201007387 */ /* 0x0003e80000100a00 */
[----:B------:R1:W-:Y:S04]  /*bb40*/  STL.64 [R1+0x70], R188 ;  /* 0x000070bc01007387 */ /* 0x0003e80000100a00 */
[----:B-1----:R-:W2:Y:S04]  /*bb50*/  LDL.LU.64 R2, [R1+0x478] ;  /* 0x0004780001027983 */ /* 0x002ea80000300a00 */
[----:B------:R-:W3:Y:S01]  /*bb60*/  LDL.LU.64 R188, [R1+0x470] ;  /* 0x0004700001bc7983 */ /* 0x000ee20000300a00 */
[----:B------:R-:W-:Y:S01]  /*bb70*/  ISETP.GE.U32.AND P5, PT, R14, 0x7ffffee9, PT ;  /* 0x7ffffee90e00780c */ /* 0x000fe20003fa6070 */
[----:B------:R-:W-:-:S02]  /*bb80*/  VIADD R14, R15, 0xffffff27 ;  /* 0xffffff270f0e7836 */ /* 0x000fc40000000000 */
[----:B------:R-:W-:Y:S01]  /*bb90*/  VIADD R10, R187, 0xffffff0b ;  /* 0xffffff0bbb0a7836 */ /* 0x000fe20000000000 */
[----:B------:R-:W1:Y:S02]  /*bba0*/  LDC R15, c[0x0][0x230] ;  /* 0x00008c00ff0f7b82 */ /* 0x000e640000000800 */
[----:B------:R-:W-:-:S06]  /*bbb0*/  ISETP.GE.U32.AND P1, PT, R14, 0x7ffffee8, PT ;  /* 0x7ffffee80e00780c */ /* 0x000fcc0003f26070 */
[----:B------:R-:W1:Y:S01]  /*bbc0*/  LDC R14, c[0x0][0x230] ;  /* 0x00008c00ff0e7b82 */ /* 0x000e620000000800 */
[----:B------:R-:W-:Y:S01]  /*bbd0*/  ISETP.GE.U32.AND P4, PT, R10, 0x7ffffecc, PT ;  /* 0x7ffffecc0a00780c */ /* 0x000fe20003f86070 */
[----:B------:R-:W-:-:S04]  /*bbe0*/  IMAD.WIDE R6, R184, 0x4, R6 ;  /* 0x00000004b8067825 */ /* 0x000fc800078e0206 */
[----:B------:R-:W-:Y:S02]  /*bbf0*/  VIADD R10, R121, 0xffffff0a ;  /* 0xffffff0a790a7836 */ /* 0x000fe40000000000 */
[----:B------:R-:W-:Y:S01]  /*bc00*/  IMAD.WIDE R4, R184, 0x4, R4 ;  /* 0x00000004b8047825 */ /* 0x000fe200078e0204 */
[----:B------:R-:W4:Y:S03]  /*bc10*/  LDC R121, c[0x0][0x230] ;  /* 0x00008c00ff797b82 */ /* 0x000f260000000800 */
[----:B------:R-:W-:-:S05]  /*bc20*/  VIADD R13, R120, 0xffffff26 ;  /* 0xffffff26780d7836 */ /* 0x000fca0000000000 */
[----:B------:R-:W-:Y:S01]  /*bc30*/  ISETP.GE.U32.AND P6, PT, R13, 0x7ffffee7, PT ;  /* 0x7ffffee70d00780c */ /* 0x000fe20003fc6070 */
[----:B------:R-:W4:Y:S01]  /*bc40*/  LDC R120, c[0x0][0x230] ;  /* 0x00008c00ff787b82 */ /* 0x000f220000000800 */
[----:B------:R-:W-:-:S04]  /*bc50*/  IADD3 R13, R35, -0xdb, RZ ;  /* 0xffffff25230d7810 */ /* 0x000fc80007ffe0ff */
[----:B------:R-:W-:Y:S01]  /*bc60*/  ISETP.GE.U32.AND P3, PT, R13, 0x7ffffee6, PT ;  /* 0x7ffffee60d00780c */ /* 0x000fe20003f66070 */
[----:B------:R-:W-:Y:S02]  /*bc70*/  VIADD R13, R34, 0xffffff24 ;  /* 0xffffff24220d7836 */ /* 0x000fe40000000000 */
[----:B------:R-:W4:Y:S08]  /*bc80*/  LDC R34, c[0x0][0x230] ;  /* 0x00008c00ff227b82 */ /* 0x000f300000000800 */
[----:B------:R-:W4:Y:S01]  /*bc90*/  LDC R35, c[0x0][0x230] ;  /* 0x00008c00ff237b82 */ /* 0x000f220000000800 */
[----:B---3--:R-:W-:-:S04]  /*bca0*/  IMAD.WIDE R188, R184, 0x4, R188 ;  /* 0x00000004b8bc7825 */ /* 0x008fc800078e02bc */
[----:B--2---:R-:W-:Y:S01]  /*bcb0*/  IMAD.WIDE R2, R184, 0x4, R2 ;  /* 0x00000004b8027825 */ /* 0x004fe200078e0202 */
[----:B------:R4:W-:Y:S04]  /*bcc0*/  LDGSTS.E [R11+0x30008], desc[UR16][R188.64], !P2 ;  /* 0x30008000bc0b7fae */ /* 0x0009e8000d121850 */
[----:B------:R2:W-:Y:S01]  /*bcd0*/  LDGSTS.E [R11+0x34008], desc[UR16][R6.64], !P2 ;  /* 0x34008000060b7fae */ /* 0x0005e2000d121850 */
[----:B------:R-:W-:Y:S02]  /*bce0*/  ISETP.GE.U32.AND P2, PT, R10, 0x7ffffecb, PT ;  /* 0x7ffffecb0a00780c */ /* 0x000fe40003f46070 */
[----:B-1----:R-:W-:Y:S01]  /*bcf0*/  IADD3 R10, R14, -0xf7, RZ ;  /* 0xffffff090e0a7810 */ /* 0x002fe20007ffe0ff */
[----:B------:R4:W-:Y:S01]  /*bd00*/  STL.64 [R1+0x78], R188 ;  /* 0x000078bc01007387 */ /* 0x0009e20000100a00 */
[----:B------:R-:W1:Y:S03]  /*bd10*/  LDC R14, c[0x0][0x230] ;  /* 0x00008c00ff0e7b82 */ /* 0x000e660000000800 */
[----:B------:R3:W-:Y:S04]  /*bd20*/  LDGSTS.E [R11+0x3000c], desc[UR16][R4.64], !P5 ;  /* 0x3000c000040b7fae */ /* 0x0007e8000e921850 */
[----:B------:R2:W-:Y:S04]  /*bd30*/  STL.64 [R1+0x88], R6 ;  /* 0x0000880601007387 */ /* 0x0005e80000100a00 */
[----:B------:R3:W-:Y:S01]  /*bd40*/  LDGSTS.E [R11+0x3400c], desc[UR16][R2.64], !P5 ;  /* 0x3400c000020b7fae */ /* 0x0007e2000e921850 */
[----:B----4-:R-:W-:Y:S01]  /*bd50*/  IMAD.WIDE R188, R184, 0x4, R250 ;  /* 0x00000004b8bc7825 */ /* 0x010fe200078e02fa */
[----:B------:R-:W-:-:S03]  /*bd60*/  ISETP.GE.U32.AND P5, PT, R10, 0x7ffffeca, PT ;  /* 0x7ffffeca0a00780c */ /* 0x000fc60003fa6070 */
[----:B------:R-:W-:Y:S01]  /*bd70*/  VIADD R10, R185, 0xffffff08 ;  /* 0xffffff08b90a7836 */ /* 0x000fe20000000000 */
[----:B------:R4:W-:Y:S01]  /*bd80*/  LDGSTS.E [R11+0x38000], desc[UR16][R188.64], !P4 ;  /* 0x38000000bc0b7fae */ /* 0x0009e2000e121850 */
[----:B--2---:R-:W-:-:S03]  /*bd90*/  IMAD.WIDE R6, R184, 0x4, R246 ;  /* 0x00000004b8067825 */ /* 0x004fc600078e02f6 */
[----:B------:R3:W-:Y:S04]  /*bda0*/  STL.64 [R1+0x98], R4 ;  /* 0x0000980401007387 */ /* 0x0007e80000100a00 */
[----:B------:R2:W-:Y:S01]  /*bdb0*/  LDGSTS.E [R11+0x3c000], desc[UR16][R6.64], !P4 ;  /* 0x3c000000060b7fae */ /* 0x0005e2000e121850 */
[----:B------:R-:W-:-:S03]  /*bdc0*/  ISETP.GE.U32.AND P4, PT, R10, 0x7ffffec9, PT ;  /* 0x7ffffec90a00780c */ /* 0x000fc60003f86070 */
[----:B------:R4:W-:Y:S01]  /*bdd0*/  STL.64 [R1+0xa0], R2 ;  /* 0x0000a00201007387 */ /* 0x0009e20000100a00 */
[----:B---3--:R-:W-:-:S03]  /*bde0*/  IMAD.WIDE R4, R184, 0x4, R240 ;  /* 0x00000004b8047825 */ /* 0x008fc600078e02f0 */
[----:B------:R3:W-:Y:S04]  /*bdf0*/  STL.64 [R1+0x190], R188 ;  /* 0x000190bc01007387 */ /* 0x0007e80000100a00 */
[----:B------:R2:W-:Y:S01]  /*be00*/  STL.64 [R1+0x198], R6 ;  /* 0x0001980601007387 */ /* 0x0005e20000100a00 */
[----:B----4-:R-:W-:-:S03]  /*be10*/  IMAD.WIDE R2, R184, 0x4, R236 ;  /* 0x00000004b8027825 */ /* 0x010fc600078e02ec */
[----:B------:R4:W-:Y:S01]  /*be20*/  STL.64 [R1+0x1a0], R4 ;  /* 0x0001a00401007387 */ /* 0x0009e20000100a00 */
[----:B---3--:R-:W-:-:S03]  /*be30*/  IMAD.WIDE R188, R184, 0x4, R150 ;  /* 0x00000004b8bc7825 */ /* 0x008fc600078e0296 */
[----:B------:R4:W-:Y:S01]  /*be40*/  LDGSTS.E [R11+0x38004], desc[UR16][R4.64], !P2 ;  /* 0x38004000040b7fae */ /* 0x0009e2000d121850 */
[----:B--2---:R-:W-:-:S03]  /*be50*/  IMAD.WIDE R6, R184, 0x4, R32 ;  /* 0x00000004b8067825 */ /* 0x004fc600078e0220 */
[----:B------:R2:W-:Y:S01]  /*be60*/  STL.64 [R1+0x1a8], R2 ;  /* 0x0001a80201007387 */ /* 0x0005e20000100a00 */
[----:B------:R-:W3:Y:S03]  /*be70*/  LDC R32, c[0x0][0x230] ;  /* 0x00008c00ff207b82 */ /* 0x000ee60000000800 */
[----:B------:R2:W-:Y:S01]  /*be80*/  LDGSTS.E [R11+0x3c004], desc[UR16][R2.64], !P2 ;  /* 0x3c004000020b7fae */ /* 0x0005e2000d121850 */
[----:B----4-:R-:W-:-:S03]  /*be90*/  IMAD.WIDE R4, R184, 0x4, R222 ;  /* 0x00000004b8047825 */ /* 0x010fc600078e02de */
[----:B------:R-:W-:Y:S01]  /*bea0*/  STL.64 [R1+0x1b0], R188 ;  /* 0x0001b0bc01007387 */ /* 0x000fe20000100a00 */
[----:B------:R-:W4:Y:S01]  /*beb0*/  LDC R33, c[0x0][0x230] ;  /* 0x00008c00ff217b82 */ /* 0x000f220000000800 */
[C---:B------:R-:W-:Y:S02]  /*bec0*/  IMAD.WIDE R246, R184.reuse, 0x4, R226 ;  /* 0x00000004b8f67825 */ /* 0x040fe400078e02e2 */
[----:B------:R-:W-:Y:S02]  /*bed0*/  LDGSTS.E [R11+0x38008], desc[UR16][R188.64], !P5 ;  /* 0x38008000bc0b7fae */ /* 0x000fe4000e921850 */
[C---:B--2---:R-:W-:Y:S02]  /*bee0*/  IMAD.WIDE R2, R184.reuse, 0x4, R224 ;  /* 0x00000004b8027825 */ /* 0x044fe400078e02e0 */
[----:B------:R-:W-:Y:S02]  /*bef0*/  STL.64 [R1+0x1b8], R6 ;  /* 0x0001b80601007387 */ /* 0x000fe40000100a00 */
[----:B------:R-:W-:-:S02]  /*bf00*/  IMAD.WIDE R250, R184, 0x4, R228 ;  /* 0x00000004b8fa7825 */ /* 0x000fc400078e02e4 */
[----:B------:R-:W-:Y:S04]  /*bf10*/  LDGSTS.E [R11+0x3c008], desc[UR16][R6.64], !P5 ;  /* 0x3c008000060b7fae */ /* 0x000fe8000e921850 */
[----:B------:R2:W-:Y:S04]  /*bf20*/  STL.64 [R1+0x1c0], R4 ;  /* 0x0001c00401007387 */ /* 0x0005e80000100a00 */
[----:B------:R2:W-:Y:S04]  /*bf30*/  LDGSTS.E [R11+0x3800c], desc[UR16][R4.64], !P4 ;  /* 0x3800c000040b7fae */ /* 0x0005e8000e121850 */
[----:B------:R1:W-:Y:S04]  /*bf40*/  STL.64 [R1+0x298], R2 ;  /* 0x0002980201007387 */ /* 0x0003e80000100a00 */
[----:B------:R1:W-:Y:S01]  /*bf50*/  LDGSTS.E [R11+0x3c00c], desc[UR16][R2.64], !P4 ;  /* 0x3c00c000020b7fae */ /* 0x0003e2000e121850 */
[----:B--2---:R-:W-:-:S03]  /*bf60*/  IMAD.WIDE R4, R184, 0x4, R230 ;  /* 0x00000004b8047825 */ /* 0x004fc600078e02e6 */
[----:B------:R-:W-:Y:S04]  /*bf70*/  LDGSTS.E [R12+0x30000], desc[UR16][R246.64], !P1 ;  /* 0x30000000f60c7fae */ /* 0x000fe8000c921850 */
[----:B------:R-:W-:Y:S01]  /*bf80*/  LDGSTS.E [R12+0x34000], desc[UR16][R250.64], !P1 ;  /* 0x34000000fa0c7fae */ /* 0x000fe2000c921850 */
[----:B-1----:R-:W-:-:S03]  /*bf90*/  IMAD.WIDE R2, R184, 0x4, R232 ;  /* 0x00000004b8027825 */ /* 0x002fc600078e02e8 */
[----:B------:R-:W-:Y:S01]  /*bfa0*/  STL.64 [R1+0x8], R4 ;  /* 0x0000080401007387 */ /* 0x000fe20000100a00 */
[----:B------:R-:W-:-:S03]  /*bfb0*/  IMAD.WIDE R6, R184, 0x4, R94 ;  /* 0x00000004b8067825 */ /* 0x000fc600078e025e */
[----:B------:R-:W-:Y:S04]  /*bfc0*/  LDGSTS.E [R12+0x30004], desc[UR16][R4.64], !P6 ;  /* 0x30004000040c7fae */ /* 0x000fe8000f121850 */
[----:B------:R1:W-:Y:S01]  /*bfd0*/  STL.64 [R1+0x58], R2 ;  /* 0x0000580201007387 */ /* 0x0003e20000100a00 */
[----:B------:R-:W-:-:S03]  /*bfe0*/  IMAD.WIDE R236, R184, 0x4, R136 ;  /* 0x00000004b8ec7825 */ /* 0x000fc600078e0288 */
[----:B------:R1:W-:Y:S01]  /*bff0*/  LDGSTS.E [R12+0x34004], desc[UR16][R2.64], !P6 ;  /* 0x34004000020c7fae */ /* 0x0003e2000f121850 */
[----:B------:R-:W-:-:S03]  /*c000*/  IMAD.WIDE R230, R184, 0x4, R96 ;  /* 0x00000004b8e67825 */ /* 0x000fc600078e0260 */
[----:B------:R2:W-:Y:S01]  /*c010*/  STL.64 [R1+0x68], R6 ;  /* 0x0000680601007387 */ /* 0x0005e20000100a00 */
[----:B------:R-:W-:-:S03]  /*c020*/  IMAD.WIDE R226, R184, 0x4, R98 ;  /* 0x00000004b8e27825 */ /* 0x000fc600078e0262 */
[----:B------:R-:W-:Y:S01]  /*c030*/  LDGSTS.E [R12+0x30008], desc[UR16][R6.64], !P3 ;  /* 0x30008000060c7fae */ /* 0x000fe2000d921850 */
[----:B-1----:R-:W-:-:S04]  /*c040*/  IMAD.WIDE R2, R184, 0x4, R134 ;  /* 0x00000004b8027825 */ /* 0x002fc800078e0286 */
[C---:B------:R-:W-:Y:S01]  /*c050*/  IMAD.WIDE R4, R184.reuse, 0x4, R126 ;  /* 0x00000004b8047825 */ /* 0x040fe200078e027e */
[----:B------:R-:W-:Y:S03]  /*c060*/  STL.64 [R1+0x90], R2 ;  /* 0x0000900201007387 */ /* 0x000fe60000100a00 */
[C---:B------:R-:W-:Y:S01]  /*c070*/  IMAD.WIDE R222, R184.reuse, 0x4, R132 ;  /* 0x00000004b8de7825 */ /* 0x040fe200078e0284 */
[----:B------:R-:W-:Y:S03]  /*c080*/  STL.64 [R1+0x1d0], R236 ;  /* 0x0001d0ec01007387 */ /* 0x000fe60000100a00 */
[C---:B------:R-:W-:Y:S01]  /*c090*/  IMAD.WIDE R240, R184.reuse, 0x4, R84 ;  /* 0x00000004b8f07825 */ /* 0x040fe200078e0254 */
[----:B------:R-:W-:Y:S03]  /*c0a0*/  STL.64 [R1+0x1e0], R230 ;  /* 0x0001e0e601007387 */ /* 0x000fe60000100a00 */
[C---:B------:R-:W-:Y:S01]  /*c0b0*/  IMAD.WIDE R232, R184.reuse, 0x4, R86 ;  /* 0x00000004b8e87825 */ /* 0x040fe200078e0256 */
[----:B------:R-:W-:Y:S03]  /*c0c0*/  STL.64 [R1+0x240], R226 ;  /* 0x000240e201007387 */ /* 0x000fe60000100a00 */
[----:B------:R-:W-:Y:S01]  /*c0d0*/  IMAD.WIDE R228, R184, 0x4, R88 ;  /* 0x00000004b8e47825 */ /* 0x000fe200078e0258 */
[----:B------:R1:W-:Y:S04]  /*c0e0*/  STL.64 [R1], R4 ;  /* 0x0000000401007387 */ /* 0x0003e80000100a00 */
[----:B------:R-:W-:Y:S04]  /*c0f0*/  STL.64 [R1+0x328], R222 ;  /* 0x000328de01007387 */ /* 0x000fe80000100a00 */
[----:B------:R-:W-:Y:S04]  /*c100*/  STL.64 [R1+0x50], R240 ;  /* 0x000050f001007387 */ /* 0x000fe80000100a00 */
[----:B------:R-:W-:Y:S04]  /*c110*/  STL.64 [R1+0x1d8], R232 ;  /* 0x0001d8e801007387 */ /* 0x000fe80000100a00 */
[----:B--2---:R-:W2:Y:S01]  /*c120*/  LDL.LU.64 R6, [R1+0x468] ;  /* 0x0004680001067983 */ /* 0x004ea20000300a00 */
[----:B------:R-:W-:-:S03]  /*c130*/  ISETP.GE.U32.AND P2, PT, R13, 0x7ffffee5, PT ;  /* 0x7ffffee50d00780c */ /* 0x000fc60003f46070 */
[----:B------:R-:W-:Y:S04]  /*c140*/  STL.64 [R1+0x1e8], R228 ;  /* 0x0001e8e401007387 */ /* 0x000fe80000100a00 */
[----:B------:R-:W-:Y:S01]  /*c150*/  LDGSTS.E [R12+0x34008], desc[UR16][R4.64], !P3 ;  /* 0x34008000040c7fae */ /* 0x000fe2000d921850 */
[----:B------:R-:W-:Y:S01]  /*c160*/  IADD3 R13, R120, -0xf9, RZ ;  /* 0xffffff07780d7810 */ /* 0x000fe20007ffe0ff */
[----:B------:R-:W-:Y:S01]  /*c170*/  VIADD R10, R15, 0xffffff06 ;  /* 0xffffff060f0a7836 */ /* 0x000fe20000000000 */
[----:B------:R-:W4:Y:S01]  /*c180*/  LDC R120, c[0x0][0x230] ;  /* 0x00008c00ff787b82 */ /* 0x000f220000000800 */
[----:B------:R-:W-:Y:S01]  /*c190*/  VIADD R11, R14, 0xffffff05 ;  /* 0xffffff050e0b7836 */ /* 0x000fe20000000000 */
[----:B------:R-:W-:Y:S01]  /*c1a0*/  ISETP.GE.U32.AND P5, PT, R13, 0x7ffffec8, PT ;  /* 0x7ffffec80d00780c */ /* 0x000fe20003fa6070 */
[----:B------:R-:W-:Y:S04]  /*c1b0*/  LDGSTS.E [R12+0x3000c], desc[UR16][R2.64], !P2 ;  /* 0x3000c000020c7fae */ /* 0x000fe8000d121850 */
[----:B-1----:R-:W2:Y:S01]  /*c1c0*/  LDL.LU.64 R4, [R1+0x460] ;  /* 0x0004600001047983 */ /* 0x002ea20000300a00 */
[----:B------:R-:W-:Y:S01]  /*c1d0*/  ISETP.GE.U32.AND P4, PT, R10, 0x7ffffec7, PT ;  /* 0x7ffffec70a00780c */ /* 0x000fe20003f86070 */
[C---:B------:R-:W-:Y:S01]  /*c1e0*/  IMAD.WIDE R224, R184.reuse, 0x4, R90 ;  /* 0x00000004b8e07825 */ /* 0x040fe200078e025a */
[----:B------:R-:W-:Y:S01]  /*c1f0*/  IADD3 R10, R121, -0xfc, RZ ;  /* 0xffffff04790a7810 */ /* 0x000fe20007ffe0ff */
[----:B------:R-:W-:Y:S01]  /*c200*/  LDGSTS.E [R12+0x3400c], desc[UR16][R240.64], !P2 ;  /* 0x3400c000f00c7fae */ /* 0x000fe2000d121850 */
[----:B------:R-:W-:Y:S01]  /*c210*/  ISETP.GE.U32.AND P1, PT, R11, 0x7ffffec6, PT ;  /* 0x7ffffec60b00780c */ /* 0x000fe20003f26070 */
[----:B------:R-:W-:Y:S01]  /*c220*/  IMAD.WIDE R188, R184, 0x4, R92 ;  /* 0x00000004b8bc7825 */ /* 0x000fe200078e025c */
[----:B------:R-:W-:Y:S01]  /*c230*/  ISETP.GE.U32.AND P6, PT, R10, 0x7ffffec5, PT ;  /* 0x7ffffec50a00780c */ /* 0x000fe20003fc6070 */
[----:B------:R-:W-:Y:S01]  /*c240*/  LDGSTS.E [R12+0x38000], desc[UR16][R236.64], !P5 ;  /* 0x38000000ec0c7fae */ /* 0x000fe2000e921850 */
[----:B------:R-:W1:Y:S03]  /*c250*/  LDC R13, c[0x0][0x230] ;  /* 0x00008c00ff0d7b82 */ /* 0x000e660000000800 */
[----:B------:R-:W-:Y:S04]  /*c260*/  LDGSTS.E [R12+0x3c000], desc[UR16][R232.64], !P5 ;  /* 0x3c000000e80c7fae */ /* 0x000fe8000e921850 */
[----:B------:R-:W-:Y:S01]  /*c270*/  LDGSTS.E [R12+0x38004], desc[UR16][R230.64], !P4 ;  /* 0x38004000e60c7fae */ /* 0x000fe2000e121850 */
[----:B------:R-:W3:Y:S03]  /*c280*/  LDC R14, c[0x0][0x230] ;  /* 0x00008c00ff0e7b82 */ /* 0x000ee60000000800 */
[----:B------:R-:W-:Y:S04]  /*c290*/  LDGSTS.E [R12+0x3c004], desc[UR16][R228.64], !P4 ;  /* 0x3c004000e40c7fae */ /* 0x000fe8000e121850 */
[----:B------:R4:W-:Y:S01]  /*c2a0*/  LDGSTS.E [R12+0x38008], desc[UR16][R226.64], !P1 ;  /* 0x38008000e20c7fae */ /* 0x0009e2000c921850 */
[----:B------:R-:W1:Y:S03]  /*c2b0*/  LDC R15, c[0x0][0x230] ;  /* 0x00008c00ff0f7b82 */ /* 0x000e660000000800 */
[----:B------:R4:W-:Y:S04]  /*c2c0*/  STL.64 [R1+0x1f8], R224 ;  /* 0x0001f8e001007387 */ /* 0x0009e80000100a00 */
[----:B------:R4:W-:Y:S02]  /*c2d0*/  LDGSTS.E [R12+0x3c008], desc[UR16][R224.64], !P1 ;  /* 0x3c008000e00c7fae */ /* 0x0009e4000c921850 */
[----:B----4-:R-:W-:-:S02]  /*c2e0*/  IMAD.WIDE R226, R184, 0x4, R116 ;  /* 0x00000004b8e27825 */ /* 0x010fc400078e0274 */
[----:B------:R-:W5:Y:S04]  /*c2f0*/  LDL.LU.64 R2, [R1+0x458] ;  /* 0x0004580001027983 */ /* 0x000f680000300a00 */
[----:B------:R4:W-:Y:S01]  /*c300*/  LDGSTS.E [R12+0x3800c], desc[UR16][R222.64], !P6 ;  /* 0x3800c000de0c7fae */ /* 0x0009e2000f121850 */
[----:B------:R-:W-:-:S03]  /*c310*/  IMAD.WIDE R224, R184, 0x4, R124 ;  /* 0x00000004b8e07825 */ /* 0x000fc600078e027c */
[----:B------:R3:W-:Y:S04]  /*c320*/  STL.64 [R1+0x208], R188 ;  /* 0x000208bc01007387 */ /* 0x0007e80000100a00 */
[----:B------:R3:W-:Y:S01]  /*c330*/  LDGSTS.E [R12+0x3c00c], desc[UR16][R188.64], !P6 ;  /* 0x3c00c000bc0c7fae */ /* 0x0007e2000f121850 */
[----:B----4-:R-:W-:-:S03]  /*c340*/  IMAD.WIDE R222, R184, 0x4, R100 ;  /* 0x00000004b8de7825 */ /* 0x010fc600078e0264 */
[----:B------:R4:W-:Y:S04]  /*c350*/  STL.64 [R1+0x10], R226 ;  /* 0x000010e201007387 */ /* 0x0009e80000100a00 */
[----:B------:R-:W-:Y:S01]  /*c360*/  STL.64 [R1+0x18], R224 ;  /* 0x000018e001007387 */ /* 0x000fe20000100a00 */
[----:B---3--:R-:W-:-:S03]  /*c370*/  IMAD.WIDE R188, R184, 0x4, R102 ;  /* 0x00000004b8bc7825 */ /* 0x008fc600078e0266 */
[----:B------:R-:W-:Y:S04]  /*c380*/  STL.64 [R1+0x20], R222 ;  /* 0x000020de01007387 */ /* 0x000fe80000100a00 */
[----:B------:R3:W-:Y:S04]  /*c390*/  STL.64 [R1+0x28], R188 ;  /* 0x000028bc01007387 */ /* 0x0007e80000100a00 */
[----:B------:R-:W2:Y:S01]  /*c3a0*/  LDL R185, [R1+0x418] ;  /* 0x0004180001b97983 */ /* 0x000ea20000100800 */
[----:B------:R-:W-:Y:S02]  /*c3b0*/  VIADD R11, R34, 0xffffff23 ;  /* 0xffffff23220b7836 */ /* 0x000fe40000000000 */
[----:B------:R-:W-:-:S03]  /*c3c0*/  VIADD R10, R35, 0xffffff22 ;  /* 0xffffff22230a7836 */ /* 0x000fc60000000000 */
[----:B------:R-:W-:Y:S02]  /*c3d0*/  ISETP.GE.U32.AND P6, PT, R11, 0x7ffffee4, PT ;  /* 0x7ffffee40b00780c */ /* 0x000fe40003fc6070 */
[----:B------:R-:W-:Y:S01]  /*c3e0*/  ISETP.GE.U32.AND P1, PT, R10, 0x7ffffee3, PT ;  /* 0x7ffffee30a00780c */ /* 0x000fe20003f26070 */
[----:B------:R-:W-:Y:S01]  /*c3f0*/  VIADD R12, R14, 0xffffff20 ;  /* 0xffffff200e0c7836 */ /* 0x000fe20000000000 */
[----:B-1----:R-:W-:Y:S01]  /*c400*/  IADD3 R13, R13, -0xdf, RZ ;  /* 0xffffff210d0d7810 */ /* 0x002fe20007ffe0ff */
[----:B------:R-:W-:Y:S01]  /*c410*/  VIADD R11, R15, 0xffffff03 ;  /* 0xffffff030f0b7836 */ /* 0x000fe20000000000 */
[----:B------:R-:W-:Y:S02]  /*c420*/  IADD3 R10, R32, -0xfe, RZ ;  /* 0xffffff02200a7810 */ /* 0x000fe40007ffe0ff */
[----:B------:R-:W-:Y:S02]  /*c430*/  ISETP.GE.U32.AND P2, PT, R13, 0x7ffffee2, PT ;  /* 0x7ffffee20d00780c */ /* 0x000fe40003f46070 */
[----:B------:R-:W-:-:S02]  /*c440*/  ISETP.GE.U32.AND P3, PT, R12, 0x7ffffee1, PT ;  /* 0x7ffffee10c00780c */ /* 0x000fc40003f66070 */
[----:B------:R-:W-:Y:S01]  /*c450*/  ISETP.GE.U32.AND P5, PT, R10, 0x7ffffec3, PT ;  /* 0x7ffffec30a00780c */ /* 0x000fe20003fa6070 */
[----:B------:R4:W-:Y:S01]  /*c460*/  LDGSTS.E [R9+0x30000], desc[UR16][R226.64], !P6 ;  /* 0x30000000e2097fae */ /* 0x0009e2000f121850 */
[----:B------:R-:W-:Y:S01]  /*c470*/  VIADD R10, R33, 0xffffff01 ;  /* 0xffffff01210a7836 */ /* 0x000fe20000000000 */
[----:B------:R-:W-:Y:S02]  /*c480*/  ISETP.GE.U32.AND P4, PT, R11, 0x7ffffec4, PT ;  /* 0x7ffffec40b00780c */ /* 0x000fe40003f86070 */
[----:B------:R-:W-:Y:S01]  /*c490*/  LDGSTS.E [R9+0x34000], desc[UR16][R224.64], !P6 ;  /* 0x34000000e0097fae */ /* 0x000fe2000f121850 */
[----:B------:R-:W-:-:S03]  /*c4a0*/  VIADD R11, R120, 0xffffff00 ;  /* 0xffffff00780b7836 */ /* 0x000fc60000000000 */
[----:B------:R-:W-:Y:S01]  /*c4b0*/  LDGSTS.E [R9+0x30004], desc[UR16][R222.64], !P1 ;  /* 0x30004000de097fae */ /* 0x000fe2000c921850 */
[----:B------:R-:W-:-:S03]  /*c4c0*/  IMAD.WIDE R236, R184, 0x4, R82 ;  /* 0x00000004b8ec7825 */ /* 0x000fc600078e0252 */
[----:B------:R3:W-:Y:S01]  /*c4d0*/  LDGSTS.E [R9+0x34004], desc[UR16][R188.64], !P1 ;  /* 0x34004000bc097fae */ /* 0x0007e2000c921850 */
[----:B------:R-:W-:Y:S01]  /*c4e0*/  ISETP.GE.U32.AND P6, PT, R10, 0x7ffffec2, PT ;  /* 0x7ffffec20a00780c */ /* 0x000fe20003fc6070 */
[----:B------:R-:W-:Y:S01]  /*c4f0*/  IMAD.WIDE R230, R184, 0x4, R118 ;  /* 0x00000004b8e67825 */ /* 0x000fe200078e0276 */
[----:B------:R-:W-:-:S03]  /*c500*/  ISETP.GE.U32.AND P1, PT, R11, 0x7ffffec1, PT ;  /* 0x7ffffec10b00780c */ /* 0x000fc60003f26070 */
[----:B----4-:R-:W-:-:S04]  /*c510*/  IMAD.WIDE R226, R184, 0x4, R130 ;  /* 0x00000004b8e27825 */ /* 0x010fc800078e0282 */
[----:B---3--:R-:W-:-:S04]  /*c520*/  IMAD.WIDE R188, R184, 0x4, R80 ;  /* 0x00000004b8bc7825 */ /* 0x008fc800078e0250 */
[C---:B------:R-:W-:Y:S01]  /*c530*/  IMAD.WIDE R240, R184.reuse, 0x4, R104 ;  /* 0x00000004b8f07825 */ /* 0x040fe200078e0268 */
[----:B------:R-:W-:Y:S03]  /*c540*/  STL.64 [R1+0x40], R188 ;  /* 0x000040bc01007387 */ /* 0x000fe60000100a00 */
[C---:B------:R-:W-:Y:S01]  /*c550*/  IMAD.WIDE R222, R184.reuse, 0x4, R122 ;  /* 0x00000004b8de7825 */ /* 0x040fe200078e027a */
[----:B------:R-:W-:Y:S03]  /*c560*/  STL.64 [R1+0x80], R236 ;  /* 0x000080ec01007387 */ /* 0x000fe60000100a00 */
[C---:B------:R-:W-:Y:S01]  /*c570*/  IMAD.WIDE R232, R184.reuse, 0x4, R106 ;  /* 0x00000004b8e87825 */ /* 0x040fe200078e026a */
[----:B------:R1:W-:Y:S03]  /*c580*/  STL.64 [R1+0x210], R230 ;  /* 0x000210e601007387 */ /* 0x0003e60000100a00 */
[C---:B------:R-:W-:Y:S01]  /*c590*/  IMAD.WIDE R12, R184.reuse, 0x4, R128 ;  /* 0x00000004b80c7825 */ /* 0x040fe200078e0280 */
[----:B------:R-:W-:Y:S03]  /*c5a0*/  LDGSTS.E [R9+0x30008], desc[UR16][R188.64], !P2 ;  /* 0x30008000bc097fae */ /* 0x000fe6000d121850 */
[C---:B------:R-:W-:Y:S01]  /*c5b0*/  IMAD.WIDE R228, R184.reuse, 0x4, R108 ;  /* 0x00000004b8e47825 */ /* 0x040fe200078e026c */
[----:B------:R-:W-:Y:S03]  /*c5c0*/  STL.64 [R1+0x220], R226 ;  /* 0x000220e201007387 */ /* 0x000fe60000100a00 */
[C---:B------:R-:W-:Y:S01]  /*c5d0*/  IMAD.WIDE R224, R184.reuse, 0x4, R110 ;  /* 0x00000004b8e07825 */ /* 0x040fe200078e026e */
[----:B------:R-:W-:Y:S04]  /*c5e0*/  LDGSTS.E [R9+0x34008], desc[UR16][R240.64], !P2 ;  /* 0x34008000f0097fae */ /* 0x000fe8000d121850 */
[----:B------:R-:W-:Y:S01]  /*c5f0*/  STL.64 [R1+0x230], R222 ;  /* 0x000230de01007387 */ /* 0x000fe20000100a00 */
[----:B------:R-:W-:-:S03]  /*c600*/  IMAD.WIDE R14, R184, 0x4, R112 ;  /* 0x00000004b80e7825 */ /* 0x000fc600078e0270 */
[----:B------:R-:W-:Y:S01]  /*c610*/  LDGSTS.E [R9+0x3000c], desc[UR16][R236.64], !P3 ;  /* 0x3000c000ec097fae */ /* 0x000fe2000d921850 */
[----:B------:R-:W-:-:S03]  /*c620*/  IMAD.WIDE R10, R184, 0x4, R114 ;  /* 0x00000004b80a7825 */ /* 0x000fc600078e0272 */
[----:B------:R-:W-:Y:S04]  /*c630*/  STL.64 [R1+0x38], R240 ;  /* 0x000038f001007387 */ /* 0x000fe80000100a00 */
[----:B------:R-:W-:Y:S04]  /*c640*/  LDGSTS.E [R9+0x3400c], desc[UR16][R232.64], !P3 ;  /* 0x3400c000e8097fae */ /* 0x000fe8000d921850 */
[----:B------:R-:W-:Y:S04]  /*c650*/  STL.64 [R1+0x300], R12 ;  /* 0x0003000c01007387 */ /* 0x000fe80000100a00 */
[----:B------:R1:W-:Y:S04]  /*c660*/  LDGSTS.E [R9+0x38000], desc[UR16][R230.64], !P4 ;  /* 0x38000000e6097fae */ /* 0x0003e8000e121850 */
[----:B------:R-:W-:Y:S04]  /*c670*/  STL.64 [R1+0x48], R232 ;  /* 0x000048e801007387 */ /* 0x000fe80000100a00 */
[----:B------:R3:W-:Y:S04]  /*c680*/  LDGSTS.E [R9+0x3c000], desc[UR16][R228.64], !P4 ;  /* 0x3c000000e4097fae */ /* 0x0007e8000e121850 */
[----:B------:R3:W-:Y:S01]  /*c690*/  STL.64 [R1+0x218], R228 ;  /* 0x000218e401007387 */ /* 0x0007e20000100a00 */
[----:B-1----:R-:W-:-:S03]  /*c6a0*/  IMAD.WIDE R230, R186, 0x4, R142 ;  /* 0x00000004bae67825 */ /* 0x002fc600078e028e */
[----:B------:R1:W-:Y:S04]  /*c6b0*/  LDGSTS.E [R9+0x38004], desc[UR16][R226.64], !P5 ;  /* 0x38004000e2097fae */ /* 0x0003e8000e921850 */
[----:B------:R-:W5:Y:S04]  /*c6c0*/  LDL.LU.64 R188, [R1+0x450] ;  /* 0x0004500001bc7983 */ /* 0x000f680000300a00 */
[----:B------:R4:W-:Y:S01]  /*c6d0*/  LDGSTS.E [R9+0x3c004], desc[UR16][R224.64], !P5 ;  /* 0x3c004000e0097fae */ /* 0x0009e2000e921850 */
[----:B---3--:R-:W-:-:S03]  /*c6e0*/  IMAD.WIDE R228, R186, 0x4, R26 ;  /* 0x00000004bae47825 */ /* 0x008fc600078e021a */
[----:B------:R4:W-:Y:S01]  /*c6f0*/  STL.64 [R1+0x228], R224 ;  /* 0x000228e001007387 */ /* 0x0009e20000100a00 */
[----:B-1----:R-:W-:-:S03]  /*c700*/  IMAD.WIDE R226, R186, 0x4, R144 ;  /* 0x00000004bae27825 */ /* 0x002fc600078e0290 */
[----:B------:R1:W-:Y:S04]  /*c710*/  LDGSTS.E [R9+0x38008], desc[UR16][R222.64], !P6 ;  /* 0x38008000de097fae */ /* 0x0003e8000f121850 */
[----:B------:R3:W-:Y:S04]  /*c720*/  STL.64 [R1+0x238], R14 ;  /* 0x0002380e01007387 */ /* 0x0007e80000100a00 */
[----:B------:R3:W-:Y:S01]  /*c730*/  LDGSTS.E [R9+0x3c008], desc[UR16][R14.64], !P6 ;  /* 0x3c0080000e097fae */ /* 0x0007e2000f121850 */
[----:B----4-:R-:W-:-:S03]  /*c740*/  IMAD.WIDE R224, R186, 0x4, R56 ;  /* 0x00000004bae07825 */ /* 0x010fc600078e0238 */
[----:B------:R4:W-:Y:S01]  /*c750*/  STL.64 [R1+0x248], R10 ;  /* 0x0002480a01007387 */ /* 0x0009e20000100a00 */
[----:B-1----:R-:W-:-:S03]  /*c760*/  IMAD.WIDE R222, R186, 0x4, R54 ;  /* 0x00000004bade7825 */ /* 0x002fc600078e0236 */
[----:B------:R1:W-:Y:S04]  /*c770*/  LDGSTS.E [R9+0x3800c], desc[UR16][R12.64], !P1 ;  /* 0x3800c0000c097fae */ /* 0x0003e8000c921850 */
[----:B------:R4:W-:Y:S01]  /*c780*/  LDGSTS.E [R9+0x3c00c], desc[UR16][R10.64], !P1 ;  /* 0x3c00c0000a097fae */ /* 0x0009e2000c921850 */
[----:B---3--:R-:W-:-:S03]  /*c790*/  IMAD.WIDE R14, R186, 0x4, R50 ;  /* 0x00000004ba0e7825 */ /* 0x008fc600078e0232 */
[----:B------:R3:W-:Y:S04]  /*c7a0*/  STL.64 [R1+0x250], R230 ;  /* 0x000250e601007387 */ /* 0x0007e80000100a00 */
[----:B------:R3:W-:Y:S01]  /*c7b0*/  STL.64 [R1+0x378], R228 ;  /* 0x000378e401007387 */ /* 0x0007e20000100a00 */
[----:B-1----:R-:W-:-:S03]  /*c7c0*/  IMAD.WIDE R12, R186, 0x4, R68 ;  /* 0x00000004ba0c7825 */ /* 0x002fc600078e0244 */
[----:B------:R-:W0:Y:S01]  /*c7d0*/  LDGDEPBAR ;  /* 0x00000000000079af */ /* 0x000e220000000000 */
[----:B----4-:R-:W-:-:S03]  /*c7e0*/  IMAD.WIDE R10, R186, 0x4, R62 ;  /* 0x00000004ba0a7825 */ /* 0x010fc600078e023e */
[----:B------:R1:W-:Y:S04]  /*c7f0*/  STL.64 [R1+0x3a0], R226 ;  /* 0x0003a0e201007387 */ /* 0x0003e80000100a00 */
[----:B------:R4:W-:Y:S04]  /*c800*/  STL.64 [R1+0x3c0], R224 ;  /* 0x0003c0e001007387 */ /* 0x0009e80000100a00 */
[----:B------:R4:W-:Y:S04]  /*c810*/  STL.64 [R1+0x3e0], R222 ;  /* 0x0003e0de01007387 */ /* 0x0009e80000100a00 */
[----:B------:R4:W-:Y:S04]  /*c820*/  STL.64 [R1+0x3f8], R14 ;  /* 0x0003f80e01007387 */ /* 0x0009e80000100a00 */
[----:B------:R4:W-:Y:S04]  /*c830*/  STL.64 [R1+0x408], R12 ;  /* 0x0004080c01007387 */ /* 0x0009e80000100a00 */
[----:B------:R4:W-:Y:S01]  /*c840*/  STL.64 [R1+0x410], R10 ;  /* 0x0004100a01007387 */ /* 0x0009e20000100a00 */
[----:B------:R-:W-:-:S03]  /*c850*/  CS2R R120, SRZ ;  /* 0x0000000000787805 */ /* 0x000fc6000001ff00 */
[----:B--2---:R3:W-:Y:S04]  /*c860*/  LDGSTS.E [R4+0x5c000], desc[UR16][R230.64], P0 ;  /* 0x5c000000e6047fae */ /* 0x0047e80008121850 */
[----:B------:R2:W-:Y:S04]  /*c870*/  LDGSTS.E [R4+0x5c400], desc[UR16][R228.64], P0 ;  /* 0x5c400000e4047fae */ /* 0x0005e80008121850 */
[----:B------:R1:W-:Y:S01]  /*c880*/  LDGSTS.E [R4+0x5c800], desc[UR16][R226.64], P0 ;  /* 0x5c800000e2047fae */ /* 0x0003e20008121850 */
[----:B---3--:R-:W-:-:S03]  /*c890*/  IMAD.WIDE R230, R186, 0x4, R66 ;  /* 0x00000004bae67825 */ /* 0x008fc600078e0242 */
[----:B------:R4:W-:Y:S01]  /*c8a0*/  LDGSTS.E [R4+0x5cc00], desc[UR16][R224.64], P0 ;  /* 0x5cc00000e0047fae */ /* 0x0009e20008121850 */
[----:B--2---:R-:W-:-:S03]  /*c8b0*/  IMAD.WIDE R228, R186, 0x4, R58 ;  /* 0x00000004bae47825 */ /* 0x004fc600078e023a */
[----:B------:R2:W-:Y:S01]  /*c8c0*/  LDGSTS.E [R4+0x5d000], desc[UR16][R222.64], P0 ;  /* 0x5d000000de047fae */ /* 0x0005e20008121850 */
[----:B-1----:R-:W-:-:S03]  /*c8d0*/  IMAD.WIDE R226, R186, 0x4, R146 ;  /* 0x00000004bae27825 */ /* 0x002fc600078e0292 */
[----:B------:R1:W-:Y:S01]  /*c8e0*/  LDGSTS.E [R4+0x5d400], desc[UR16][R14.64], P0 ;  /* 0x5d4000000e047fae */ /* 0x0003e20008121850 */
[----:B----4-:R-:W-:-:S03]  /*c8f0*/  IMAD.WIDE R224, R186, 0x4, R60 ;  /* 0x00000004bae07825 */ /* 0x010fc600078e023c */
[----:B------:R3:W-:Y:S01]  /*c900*/  LDGSTS.E [R4+0x5d800], desc[UR16][R12.64], P0 ;  /* 0x5d8000000c047fae */ /* 0x0007e20008121850 */
[----:B--2---:R-:W-:-:S03]  /*c910*/  IMAD.WIDE R222, R186, 0x4, R64 ;  /* 0x00000004bade7825 */ /* 0x004fc600078e0240 */
[----:B------:R2:W-:Y:S01]  /*c920*/  STL.64 [R1+0x258], R230 ;  /* 0x000258e601007387 */ /* 0x0005e20000100a00 */
[----:B-1----:R-:W-:-:S03]  /*c930*/  IMAD.WIDE R14, R186, 0x4, R30 ;  /* 0x00000004ba0e7825 */ /* 0x002fc600078e021e */
[----:B------:R1:W-:Y:S04]  /*c940*/  LDGSTS.E [R4+0x5dc00], desc[UR16][R10.64], P0 ;  /* 0x5dc000000a047fae */ /* 0x0003e80008121850 */
[----:B------:R4:W-:Y:S01]  /*c950*/  STL.64 [R1+0x278], R228 ;  /* 0x000278e401007387 */ /* 0x0009e20000100a00 */
[----:B---3--:R-:W-:-:S03]  /*c960*/  IMAD.WIDE R12, R186, 0x4, R148 ;  /* 0x00000004ba0c7825 */ /* 0x008fc600078e0294 */
[----:B------:R3:W-:Y:S01]  /*c970*/  STL.64 [R1+0x370], R226 ;  /* 0x000370e201007387 */ /* 0x0007e20000100a00 */
[----:B-1----:R-:W-:-:S03]  /*c980*/  IMAD.WIDE R10, R186, 0x4, R138 ;  /* 0x00000004ba0a7825 */ /* 0x002fc600078e028a */
[----:B------:R2:W-:Y:S04]  /*c990*/  LDGSTS.E [R6+0x5c100], desc[UR16][R230.64], P0 ;  /* 0x5c100000e6067fae */ /* 0x0005e80008121850 */
[----:B------:R1:W-:Y:S04]  /*c9a0*/  STL.64 [R1+0x398], R224 ;  /* 0x000398e001007387 */ /* 0x0003e80000100a00 */
[----:B------:R4:W-:Y:S01]  /*c9b0*/  LDGSTS.E [R6+0x5c500], desc[UR16][R228.64], P0 ;  /* 0x5c500000e4067fae */ /* 0x0009e20008121850 */
[----:B--2---:R-:W-:-:S03]  /*c9c0*/  IMAD.WIDE R230, R186, 0x4, R70 ;  /* 0x00000004bae67825 */ /* 0x004fc600078e0246 */
[----:B------:R2:W-:Y:S04]  /*c9d0*/  STL.64 [R1+0x3b8], R222 ;  /* 0x0003b8de01007387 */ /* 0x0005e80000100a00 */
[----:B------:R3:W-:Y:S01]  /*c9e0*/  LDGSTS.E [R6+0x5c900], desc[UR16][R226.64], P0 ;  /* 0x5c900000e2067fae */ /* 0x0007e20008121850 */
[----:B----4-:R-:W-:-:S03]  /*c9f0*/  IMAD.WIDE R228, R186, 0x4, R72 ;  /* 0x00000004bae47825 */ /* 0x010fc600078e0248 */
[----:B------:R4:W-:Y:S04]  /*ca00*/  STL.64 [R1+0x3d8], R14 ;  /* 0x0003d80e01007387 */ /* 0x0009e80000100a00 */
[----:B------:R1:W-:Y:S01]  /*ca10*/  LDGSTS.E [R6+0x5cd00], desc[UR16][R224.64], P0 ;  /* 0x5cd00000e0067fae */ /* 0x0003e20008121850 */
[----:B---3--:R-:W-:-:S03]  /*ca20*/  IMAD.WIDE R226, R186, 0x4, R74 ;  /* 0x00000004bae27825 */ /* 0x008fc600078e024a */
[----:B------:R3:W-:Y:S04]  /*ca30*/  STL.64 [R1+0x3f0], R12 ;  /* 0x0003f00c01007387 */ /* 0x0007e80000100a00 */
[----:B------:R2:W-:Y:S01]  /*ca40*/  LDGSTS.E [R6+0x5d100], desc[UR16][R222.64], P0 ;  /* 0x5d100000de067fae */ /* 0x0005e20008121850 */
[----:B-1----:R-:W-:-:S03]  /*ca50*/  IMAD.WIDE R224, R186, 0x4, R76 ;  /* 0x00000004bae07825 */ /* 0x002fc600078e024c */
[----:B------:R1:W-:Y:S04]  /*ca60*/  STL.64 [R1+0x400], R10 ;  /* 0x0004000a01007387 */ /* 0x0003e80000100a00 */
[----:B------:R4:W-:Y:S01]  /*ca70*/  LDGSTS.E [R6+0x5d500], desc[UR16][R14.64], P0 ;  /* 0x5d5000000e067fae */ /* 0x0009e20008121850 */
[----:B--2---:R-:W-:-:S03]  /*ca80*/  IMAD.WIDE R222, R186, 0x4, R78 ;  /* 0x00000004bade7825 */ /* 0x004fc600078e024e */
[----:B------:R3:W-:Y:S04]  /*ca90*/  LDGSTS.E [R6+0x5d900], desc[UR16][R12.64], P0 ;  /* 0x5d9000000c067fae */ /* 0x0007e80008121850 */
[----:B------:R2:W-:Y:S01]  /*caa0*/  STL.64 [R1+0x260], R230 ;  /* 0x000260e601007387 */ /* 0x0005e20000100a00 */
[----:B----4-:R-:W-:-:S03]  /*cab0*/  IMAD.WIDE R14, R186, 0x4, R38 ;  /* 0x00000004ba0e7825 */ /* 0x010fc600078e0226 */
        /* <DEDUP_REMOVED lines=29> */
[----:B------:R2:W-:Y:S04]  /*cc90*/  STL.64 [R1+0x2c8], R224 ;  /* 0x0002c8e001007387 */ /* 0x0005e80000100a00 */
[----:B------:R2:W-:Y:S04]  /*cca0*/  STL.64 [R1+0x360], R222 ;  /* 0x000360de01007387 */ /* 0x0005e80000100a00 */
[----:B------:R2:W-:Y:S04]  /*ccb0*/  LDGSTS.E [R8+0x5c300], desc[UR16][R230.64], P0 ;  /* 0x5c300000e6087fae */ /* 0x0005e80008121850 */
[----:B------:R2:W-:Y:S04]  /*ccc0*/  STL.64 [R1+0x388], R14 ;  /* 0x0003880e01007387 */ /* 0x0005e80000100a00 */
[----:B------:R2:W-:Y:S04]  /*ccd0*/  LDGSTS.E [R8+0x5c700], desc[UR16][R228.64], P0 ;  /* 0x5c700000e4087fae */ /* 0x0005e80008121850 */
[----:B------:R2:W-:Y:S04]  /*cce0*/  STL.64 [R1+0x3a8], R12 ;  /* 0x0003a80c01007387 */ /* 0x0005e80000100a00 */
[----:B------:R2:W-:Y:S04]  /*ccf0*/  LDGSTS.E [R8+0x5cb00], desc[UR16][R226.64], P0 ;  /* 0x5cb00000e2087fae */ /* 0x0005e80008121850 */
[----:B------:R2:W-:Y:S04]  /*cd00*/  STL.64 [R1+0x3c8], R10 ;  /* 0x0003c80a01007387 */ /* 0x0005e80000100a00 */
[----:B------:R2:W-:Y:S04]  /*cd10*/  LDGSTS.E [R8+0x5cf00], desc[UR16][R224.64], P0 ;  /* 0x5cf00000e0087fae */ /* 0x0005e80008121850 */
[----:B------:R2:W-:Y:S04]  /*cd20*/  LDGSTS.E [R8+0x5d300], desc[UR16][R222.64], P0 ;  /* 0x5d300000de087fae */ /* 0x0005e80008121850 */
[----:B------:R2:W-:Y:S04]  /*cd30*/  LDGSTS.E [R8+0x5d700], desc[UR16][R14.64], P0 ;  /* 0x5d7000000e087fae */ /* 0x0005e80008121850 */
[----:B------:R2:W-:Y:S04]  /*cd40*/  LDGSTS.E [R8+0x5db00], desc[UR16][R12.64], P0 ;  /* 0x5db000000c087fae */ /* 0x0005e80008121850 */
[----:B------:R2:W-:Y:S01]  /*cd50*/  LDGSTS.E [R8+0x5df00], desc[UR16][R10.64], P0 ;  /* 0x5df000000a087fae */ /* 0x0005e20008121850 */
[----:B------:R-:W-:-:S03]  /*cd60*/  ISETP.GE.AND P0, PT, R185, 0x40, PT ;  /* 0x00000040b900780c */ /* 0x000fc60003f06270 */
[----:B------:R-:W0:Y:S01]  /*cd70*/  LDGDEPBAR ;  /* 0x00000000000079af */ /* 0x000e220000000000 */
[----:B------:R-:W-:Y:S02]  /*cd80*/  CS2R R122, SRZ ;  /* 0x00000000007a7805 */ /* 0x000fe4000001ff00 */
[----:B------:R-:W-:Y:S02]  /*cd90*/  CS2R R124, SRZ ;  /* 0x00000000007c7805 */ /* 0x000fe4000001ff00 */
[----:B------:R-:W-:Y:S02]  /*cda0*/  CS2R R126, SRZ ;  /* 0x00000000007e7805 */ /* 0x000fe4000001ff00 */
[----:B------:R-:W-:Y:S02]  /*cdb0*/  CS2R R128, SRZ ;  /* 0x0000000000807805 */ /* 0x000fe4000001ff00 */
[----:B------:R-:W-:Y:S02]  /*cdc0*/  CS2R R130, SRZ ;  /* 0x0000000000827805 */ /* 0x000fe4000001ff00 */
[----:B------:R-:W-:-:S02]  /*cdd0*/  CS2R R132, SRZ ;  /* 0x0000000000847805 */ /* 0x000fc4000001ff00 */
        /* <DEDUP_REMOVED lines=56> */
[----:B------:R-:W-:Y:S01]  /*d160*/  CS2R R54, SRZ ;  /* 0x0000000000367805 */ /* 0x000fe2000001ff00 */
[----:B--2---:R-:W-:Y:S06]  /*d170*/  @!P0 BRA `(.L_x_0) ;  /* 0x0000008c00608947 */ /* 0x004fec0003800000 */
[----:B------:R-:W2:Y:S01]  /*d180*/  LDL.LU.64 R228, [R1+0x30] ;  /* 0x0000300001e47983 */ /* 0x000ea20000300a00 */
[----:B------:R-:W-:-:S03]  /*d190*/  MOV R4, R220 ;  /* 0x000000dc00047202 */ /* 0x000fc60000000f00 */
[----:B------:R-:W3:Y:S01]  /*d1a0*/  LDL.LU.64 R230, [R1+0x60] ;  /* 0x0000600001e67983 */ /* 0x000ee20000300a00 */
[----:B------:R-:W-:-:S03]  /*d1b0*/  IMAD.MOV.U32 R6, RZ, RZ, R221 ;  /* 0x000000ffff067224 */ /* 0x000fc600078e00dd */
[----:B------:R-:W4:Y:S01]  /*d1c0*/  LDL.LU.64 R232, [R1+0x70] ;  /* 0x0000700001e87983 */ /* 0x000f220000300a00 */
[----:B------:R-:W-:-:S03]  /*d1d0*/  IMAD.MOV.U32 R7, RZ, RZ, R218 ;  /* 0x000000ffff077224 */ /* 0x000fc600078e00da */
[----:B------:R-:W4:Y:S01]  /*d1e0*/  LDL.LU.64 R236, [R1+0x88] ;  /* 0x0000880001ec7983 */ /* 0x000f220000300a00 */
[----:B------:R-:W-:-:S03]  /*d1f0*/  MOV R8, R219 ;  /* 0x000000db00087202 */ /* 0x000fc60000000f00 */
[----:B------:R-:W4:Y:S01]  /*d200*/  LDL.LU.64 R240, [R1+0xa0] ;  /* 0x0000a00001f07983 */ /* 0x000f220000300a00 */
[----:B------:R-:W-:-:S03]  /*d210*/  IMAD.MOV.U32 R9, RZ, RZ, R216 ;  /* 0x000000ffff097224 */ /* 0x000fc600078e00d8 */
[----:B------:R-:W-:Y:S04]  /*d220*/  STL.64 [R1+0x460], R184 ;  /* 0x000460b801007387 */ /* 0x000fe80000100a00 */
[----:B-----5:R-:W-:Y:S04]  /*d230*/  STL.64 [R1+0x458], R188 ;  /* 0x000458bc01007387 */ /* 0x020fe80000100a00 */
[----:B------:R-:W-:Y:S04]  /*d240*/  STL.64 [R1+0x450], R2 ;  /* 0x0004500201007387 */ /* 0x000fe80000100a00 */
[----:B------:R1:W-:Y:S04]  /*d250*/  STL.64 [R1+0x468], R4 ;  /* 0x0004680401007387 */ /* 0x0003e80000100a00 */
[----:B-1----:R-:W4:Y:S04]  /*d260*/  LDL.LU.64 R4, [R1+0x58] ;  /* 0x0000580001047983 */ /* 0x002f280000300a00 */
[----:B------:R1:W-:Y:S04]  /*d270*/  STL.64 [R1+0x470], R6 ;  /* 0x0004700601007387 */ /* 0x0003e80000100a00 */
[----:B-1----:R-:W4:Y:S04]  /*d280*/  LDL.LU.64 R6, [R1+0x98] ;  /* 0x0000980001067983 */ /* 0x002f280000300a00 */
[----:B------:R1:W-:Y:S01]  /*d290*/  STL.64 [R1+0x478], R8 ;  /* 0x0004780801007387 */ /* 0x0003e20000100a00 */
[----:B------:R-:W-:-:S03]  /*d2a0*/  IMAD.MOV.U32 R10, RZ, RZ, R217 ;  /* 0x000000ffff0a7224 */ /* 0x000fc600078e00d9 */
[----:B-1----:R-:W4:Y:S01]  /*d2b0*/  LDL.LU.64 R8, [R1+0x78] ;  /* 0x0000780001087983 */ /* 0x002f220000300a00 */
[----:B------:R-:W-:Y:S01]  /*d2c0*/  MOV R11, R196 ;  /* 0x000000c4000b7202 */ /* 0x000fe20000000f00 */
[----:B------:R-:W-:Y:S01]  /*d2d0*/  IMAD.MOV.U32 R12, RZ, RZ, R197 ;  /* 0x000000ffff0c7224 */ /* 0x000fe200078e00c5 */
[----:B------:R-:W-:Y:S01]  /*d2e0*/  MOV R14, R195 ;  /* 0x000000c3000e7202 */ /* 0x000fe20000000f00 */
[----:B------:R-:W-:Y:S02]  /*d2f0*/  IMAD.MOV.U32 R13, RZ, RZ, R194 ;  /* 0x000000ffff0d7224 */ /* 0x000fe400078e00c2 */
[----:B------:R-:W-:Y:S01]  /*d300*/  IMAD.MOV.U32 R15, RZ, RZ, R16 ;  /* 0x000000ffff0f7224 */ /* 0x000fe200078e0010 */
[----:B------:R-:W-:Y:S01]  /*d310*/  STL.64 [R1+0x480], R10 ;  /* 0x0004800a01007387 */ /* 0x000fe20000100a00 */
[----:B------:R-:W-:Y:S01]  /*d320*/  IMAD.MOV.U32 R16, RZ, RZ, R17 ;  /* 0x000000ffff107224 */ /* 0x000fe200078e0011 */
[----:B------:R-:W-:Y:S02]  /*d330*/  MOV R17, R18 ;  /* 0x0000001200117202 */ /* 0x000fe40000000f00 */
[----:B------:R-:W-:Y:S04]  /*d340*/  STL.64 [R1+0x488], R12 ;  /* 0x0004880c01007387 */ /* 0x000fe80000100a00 */
[----:B------:R-:W-:Y:S04]  /*d350*/  STL.64 [R1+0x490], R14 ;  /* 0x0004900e01007387 */ /* 0x000fe80000100a00 */
[----:B------:R1:W-:Y:S04]  /*d360*/  STL.64 [R1+0x498], R16 ;  /* 0x0004981001007387 */ /* 0x0003e80000100a00 */
[----:B-1----:R-:W4:Y:S01]  /*d370*/  LDL.LU.64 R16, [R1+0x8] ;  /* 0x0000080001107983 */ /* 0x002f220000300a00 */
[----:B------:R-:W-:Y:S01]  /*d380*/  IMAD.MOV.U32 R18, RZ, RZ, R19 ;  /* 0x000000ffff127224 */ /* 0x000fe200078e0013 */
[----:B------:R-:W-:Y:S01]  /*d390*/  MOV R218, R238 ;  /* 0x000000ee00da7202 */ /* 0x000fe20000000f00 */
[----:B------:R-:W-:Y:S01]  /*d3a0*/  IMAD.MOV.U32 R19, RZ, RZ, R20 ;  /* 0x000000ffff137224 */ /* 0x000fe200078e0014 */
[----:B------:R-:W-:Y:S01]  /*d3b0*/  MOV R20, R21 ;  /* 0x0000001500147202 */ /* 0x000fe20000000f00 */
[----:B------:R-:W-:Y:S01]  /*d3c0*/  IMAD.MOV.U32 R21, RZ, RZ, R22 ;  /* 0x000000ffff157224 */ /* 0x000fe200078e0016 */
[----:B------:R-:W-:Y:S01]  /*d3d0*/  MOV R225, R248 ;  /* 0x000000f800e17202 */ /* 0x000fe20000000f00 */
[----:B------:R-:W-:Y:S01]  /*d3e0*/  IMAD.MOV.U32 R22, RZ, RZ, R23 ;  /* 0x000000ffff167224 */ /* 0x000fe200078e0017 */
[----:B------:R-:W-:Y:S01]  /*d3f0*/  MOV R23, R152 ;  /* 0x0000009800177202 */ /* 0x000fe20000000f00 */
[----:B------:R-:W-:Y:S01]  /*d400*/  IMAD.MOV.U32 R152, RZ, RZ, R153 ;  /* 0x000000ffff987224 */ /* 0x000fe200078e0099 */
[----:B------:R1:W-:Y:S01]  /*d410*/  STL.64 [R1+0x4a0], R18 ;  /* 0x0004a01201007387 */ /* 0x0003e20000100a00 */
[----:B------:R-:W-:Y:S01]  /*d420*/  IMAD.MOV.U32 R153, RZ, RZ, R154 ;  /* 0x000000ffff997224 */ /* 0x000fe200078e009a */
[----:B------:R-:W-:Y:S01]  /*d430*/  MOV R219, R243 ;  /* 0x000000f300db7202 */ /* 0x000fe20000000f00 */
[----:B------:R-:W-:Y:S01]  /*d440*/  IMAD.MOV.U32 R197, RZ, RZ, R199 ;  /* 0x000000ffffc57224 */ /* 0x000fe200078e00c7 */
[----:B------:R-:W-:Y:S01]  /*d450*/  STL.64 [R1+0x4a8], R20 ;  /* 0x0004a81401007387 */ /* 0x000fe20000100a00 */
        /* <DEDUP_REMOVED lines=11> */
[----:B------:R-:W4:Y:S01]  /*d510*/  LDL.LU.64 R188, [R1+0x68] ;  /* 0x0000680001bc7983 */ /* 0x000f220000300a00 */
[----:B------:R-:W-:Y:S01]  /*d520*/  IMAD.MOV.U32 R215, RZ, RZ, R235 ;  /* 0x000000ffffd77224 */ /* 0x000fe200078e00eb */
[----:B------:R-:W-:Y:S01]  /*d530*/  MOV R194, R190 ;  /* 0x000000be00c27202 */ /* 0x000fe20000000f00 */
[----:B------:R-:W-:Y:S01]  /*d540*/  IMAD.MOV.U32 R223, RZ, RZ, R244 ;  /* 0x000000ffffdf7224 */ /* 0x000fe200078e00f4 */
[----:B------:R-:W4:Y:S01]  /*d550*/  LDL.LU.64 R184, [R1] ;  /* 0x0000000001b87983 */ /* 0x000f220000300a00 */
[----:B------:R-:W-:Y:S01]  /*d560*/  IMAD.MOV.U32 R221, RZ, RZ, R245 ;  /* 0x000000ffffdd7224 */ /* 0x000fe200078e00f5 */
[----:B------:R-:W-:Y:S01]  /*d570*/  MOV R154, R155 ;  /* 0x0000009b009a7202 */ /* 0x000fe20000000f00 */
[----:B------:R-:W-:Y:S01]  /*d580*/  IMAD.MOV.U32 R217, RZ, RZ, R239 ;  /* 0x000000ffffd97224 */ /* 0x000fe200078e00ef */
[----:B------:R-:W4:Y:S01]  /*d590*/  LDL.LU.64 R2, [R1+0x90] ;  /* 0x0000900001027983 */ /* 0x000f220000300a00 */
        /* <DEDUP_REMOVED lines=8> */
[----:B------:R-:W-:-:S02]  /*d620*/  IMAD.MOV.U32 R180, RZ, RZ, R168 ;  /* 0x000000ffffb47224 */ /* 0x000fc400078e00a8 */
[----:B------:R-:W-:Y:S01]  /*d630*/  IMAD.MOV.U32 R168, RZ, RZ, R169 ;  /* 0x000000ffffa87224 */ /* 0x000fe200078e00a9 */
[----:B------:R-:W4:Y:S01]  /*d640*/  LDL.LU.64 R10, [R1+0x18] ;  /* 0x00001800010a7983 */ /* 0x000f220000300a00 */
[----:B------:R-:W-:Y:S01]  /*d650*/  MOV R169, R172 ;  /* 0x000000ac00a97202 */ /* 0x000fe20000000f00 */
[----:B------:R-:W-:Y:S02]  /*d660*/  IMAD.MOV.U32 R172, RZ, RZ, R173 ;  /* 0x000000ffffac7224 */ /* 0x000fe400078e00ad */
[----:B------:R-:W-:Y:S01]  /*d670*/  IMAD.MOV.U32 R173, RZ, RZ, R176 ;  /* 0x000000ffffad7224 */ /* 0x000fe200078e00b0 */
[----:B------:R-:W-:Y:S01]  /*d680*/  MOV R176, R177 ;  /* 0x000000b100b07202 */ /* 0x000fe20000000f00 */
[----:B------:R-:W-:Y:S02]  /*d690*/  IMAD.MOV.U32 R177, RZ, RZ, R178 ;  /* 0x000000ffffb17224 */ /* 0x000fe400078e00b2 */
[----:B------:R-:W-:Y:S02]  /*d6a0*/  IMAD.MOV.U32 R178, RZ, RZ, R193 ;  /* 0x000000ffffb27224 */ /* 0x000fe400078e00c1 */
[----:B------:R-:W-:-:S02]  /*d6b0*/  IMAD.MOV.U32 R193, RZ, RZ, R191 ;  /* 0x000000ffffc17224 */ /* 0x000fc400078e00bf */
[----:B------:R-:W-:Y:S02]  /*d6c0*/  IMAD.MOV.U32 R155, RZ, RZ, R156 ;  /* 0x000000ffff9b7224 */ /* 0x000fe400078e009c */
[----:B------:R-:W-:Y:S01]  /*d6d0*/  IMAD.MOV.U32 R156, RZ, RZ, R157 ;  /* 0x000000ffff9c7224 */ /* 0x000fe200078e009d */
[----:B------:R-:W-:Y:S01]  /*d6e0*/  MOV R157, R158 ;  /* 0x0000009e009d7202 */ /* 0x000fe20000000f00 */
[----:B------:R-:W-:Y:S02]  /*d6f0*/  IMAD.MOV.U32 R158, RZ, RZ, R159 ;  /* 0x000000ffff9e7224 */ /* 0x000fe400078e009f */
[----:B------:R-:W-:Y:S01]  /*d700*/  IMAD.MOV.U32 R159, RZ, RZ, R160 ;  /* 0x000000ffff9f7224 */ /* 0x000fe200078e00a0 */
[----:B------:R-:W-:Y:S01]  /*d710*/  MOV R160, R161 ;  /* 0x000000a100a07202 */ /* 0x000fe20000000f00 */
[----:B------:R-:W-:Y:S02]  /*d720*/  IMAD.MOV.U32 R161, RZ, RZ, R162 ;  /* 0x000000ffffa17224 */ /* 0x000fe400078e00a2 */
[----:B------:R-:W-:Y:S01]  /*d730*/  IMAD.MOV.U32 R162, RZ, RZ, R163 ;  /* 0x000000ffffa27224 */ /* 0x000fe200078e00a3 */
[----:B------:R-:W-:Y:S01]  /*d740*/  MOV R163, R164 ;  /* 0x000000a400a37202 */ /* 0x000fe20000000f00 */
[----:B------:R-:W-:Y:S01]  /*d750*/  IMAD.MOV.U32 R164, RZ, RZ, R165 ;  /* 0x000000ffffa47224 */ /* 0x000fe200078e00a5 */
[----:B------:R-:W-:Y:S01]  /*d760*/  MOV R165, R181 ;  /* 0x000000b500a57202 */ /* 0x000fe20000000f00 */
[----:B------:R-:W-:-:S02]  /*d770*/  IMAD.MOV.U32 R196, RZ, RZ, R182 ;  /* 0x000000ffffc47224 */ /* 0x000fc400078e00b6 */
[----:B--2---:R-:W-:Y:S01]  /*d780*/  IMAD.MOV.U32 R227, RZ, RZ, R228 ;  /* 0x000000ffffe37224 */ /* 0x004fe200078e00e4 */
[----:B------:R-:W-:Y:S01]  /*d790*/  MOV R226, R229 ;  /* 0x000000e500e27202 */ /* 0x000fe20000000f00 */
[----:B---3--:R-:W-:Y:S02]  /*d7a0*/  IMAD.MOV.U32 R229, RZ, RZ, R230 ;  /* 0x000000ffffe57224 */ /* 0x008fe400078e00e6 */
[----:B------:R-:W-:Y:S01]  /*d7b0*/  IMAD.MOV.U32 R228, RZ, RZ, R231 ;  /* 0x000000ffffe47224 */ /* 0x000fe200078e00e7 */
[----:B----4-:R-:W-:Y:S01]  /*d7c0*/  MOV R231, R232 ;  /* 0x000000e800e77202 */ /* 0x010fe20000000f00 */
[----:B------:R-:W-:Y:S02]  /*d7d0*/  IMAD.MOV.U32 R230, RZ, RZ, R233 ;  /* 0x000000ffffe67224 */ /* 0x000fe400078e00e9 */
[----:B------:R-:W-:Y:S02]  /*d7e0*/  IMAD.MOV.U32 R235, RZ, RZ, R236 ;  /* 0x000000ffffeb7224 */ /* 0x000fe400078e00ec */
[----:B------:R-:W-:-:S02]  /*d7f0*/  IMAD.MOV.U32 R234, RZ, RZ, R237 ;  /* 0x000000ffffea7224 */ /* 0x000fc400078e00ed */
[----:B------:R-:W-:Y:S01]  /*d800*/  IMAD.MOV.U32 R239, RZ, RZ, R240 ;  /* 0x000000ffffef7224 */ /* 0x000fe200078e00f0 */
[----:B------:R-:W-:Y:S01]  /*d810*/  MOV R238, R241 ;  /* 0x000000f100ee7202 */ /* 0x000fe20000000f00 */
[----:B------:R-:W-:Y:S02]  /*d820*/  IMAD.MOV.U32 R241, RZ, RZ, R246 ;  /* 0x000000fffff17224 */ /* 0x000fe400078e00f6 */
[----:B------:R-:W-:Y:S01]  /*d830*/  IMAD.MOV.U32 R240, RZ, RZ, R247 ;  /* 0x000000fffff07224 */ /* 0x000fe200078e00f7 */
[----:B------:R-:W-:Y:S01]  /*d840*/  MOV R237, R6 ;  /* 0x0000000600ed7202 */ /* 0x000fe20000000f00 */
[----:B------:R-:W-:Y:S02]  /*d850*/  IMAD.MOV.U32 R236, RZ, RZ, R7 ;  /* 0x000000ffffec7224 */ /* 0x000fe400078e0007 */
[----:B------:R-:W-:Y:S01]  /*d860*/  IMAD.MOV.U32 R233, RZ, RZ, R8 ;  /* 0x000000ffffe97224 */ /* 0x000fe200078e0008 */
[----:B------:R-:W-:Y:S02]  /*d870*/  MOV R232, R9 ;  /* 0x0000000900e87202 */ /* 0x000fe40000000f00 */
[----:B------:R-:W2:Y:S04]  /*d880*/  LDL.LU.64 R8, [R1+0x20] ;  /* 0x0000200001087983 */ /* 0x000ea80000300a00 */
[----:B------:R-:W3:Y:S04]  /*d890*/  LDL.LU.64 R6, [R1+0x28] ;  /* 0x0000280001067983 */ /* 0x000ee80000300a00 */
[----:B-1----:R-:W4:Y:S01]  /*d8a0*/  LDL.LU.64 R18, [R1+0x40] ;  /* 0x0000400001127983 */ /* 0x002f220000300a00 */
[----:B------:R-:W-:-:S02]  /*d8b0*/  IMAD.MOV.U32 R247, RZ, RZ, R4 ;  /* 0x000000fffff77224 */ /* 0x000fc400078e0004 */
[----:B------:R-:W-:Y:S02]  /*d8c0*/  IMAD.MOV.U32 R246, RZ, RZ, R5 ;  /* 0x000000fffff67224 */ /* 0x000fe400078e0005 */
[----:B------:R-:W-:Y:S01]  /*d8d0*/  IMAD.MOV.U32 R245, RZ, RZ, R16 ;  /* 0x000000fffff57224 */ /* 0x000fe200078e0010 */
[----:B------:R-:W-:Y:S02]  /*d8e0*/  MOV R244, R17 ;  /* 0x0000001100f47202 */ /* 0x000fe40000000f00 */
[----:B------:R-:W4:Y:S04]  /*d8f0*/  LDL.LU.64 R16, [R1+0x38] ;  /* 0x0000380001107983 */ /* 0x000f280000300a00 */
[----:B------:R-:W4:Y:S01]  /*d900*/  LDL.LU.64 R4, [R1+0x80] ;  /* 0x0000800001047983 */ /* 0x000f220000300a00 */
[----:B------:R-:W-:Y:S01]  /*d910*/  MOV R249, R188 ;  /* 0x000000bc00f97202 */ /* 0x000fe20000000f00 */
[----:B------:R-:W-:-:S02]  /*d920*/  IMAD.MOV.U32 R248, RZ, RZ, R189 ;  /* 0x000000fffff87224 */ /* 0x000fc400078e00bd */
[----:B------:R-:W4:Y:S01]  /*d930*/  LDL.LU.64 R188, [R1+0x48] ;  /* 0x0000480001bc7983 */ /* 0x000f220000300a00 */
[----:B------:R-:W-:Y:S01]  /*d940*/  IMAD.MOV.U32 R251, RZ, RZ, R184 ;  /* 0x000000fffffb7224 */ /* 0x000fe200078e00b8 */
[----:B------:R-:W-:Y:S02]  /*d950*/  MOV R250, R185 ;  /* 0x000000b900fa7202 */ /* 0x000fe40000000f00 */
[----:B------:R-:W4:Y:S01]  /*d960*/  LDL.LU.64 R184, [R1+0x270] ;  /* 0x0002700001b87983 */ /* 0x000f220000300a00 */
[----:B------:R-:W-:-:S03]  /*d970*/  IMAD.MOV.U32 R252, RZ, RZ, R3 ;  /* 0x000000fffffc7224 */ /* 0x000fc600078e0003 */
[----:B------:R1:W-:Y:S04]  /*d980*/  STL [R1], R2 ;  /* 0x0000000201007387 */ /* 0x0003e80000100800 */
[----:B-1----:R-:W4:Y:S01]  /*d990*/  LDL.LU.64 R2, [R1+0x290] ;  /* 0x0002900001027983 */ /* 0x002f220000300a00 */
[----:B------:R-:W-:-:S03]  /*d9a0*/  IMAD.MOV.U32 R20, RZ, RZ, R15 ;  /* 0x000000ffff147224 */ /* 0x000fc600078e000f */
[----:B------:R1:W-:Y:S04]  /*d9b0*/  STL [R1+0x8], R14 ;  /* 0x0000080e01007387 */ /* 0x0003e80000100800 */
[----:B-1----:R-:W4:Y:S04]  /*d9c0*/  LDL.LU.64 R14, [R1+0x2d0] ;  /* 0x0002d000010e7983 */ /* 0x002f280000300a00 */
[----:B------:R1:W-:Y:S04]  /*d9d0*/  STL [R1+0x4], R20 ;  /* 0x0000041401007387 */ /* 0x0003e80000100800 */
[----:B------:R1:W-:Y:S02]  /*d9e0*/  STL [R1+0x10], R12 ;  /* 0x0000100c01007387 */ /* 0x0003e40000100800 */
[----:B-1----:R-:W-:-:S02]  /*d9f0*/  MOV R20, R13 ;  /* 0x0000000d00147202 */ /* 0x002fc40000000f00 */
[----:B------:R-:W4:Y:S04]  /*da00*/  LDL.LU.64 R12, [R1+0x2f8] ;  /* 0x0002f800010c7983 */ /* 0x000f280000300a00 */
[----:B------:R1:W-:Y:S04]  /*da10*/  STL [R1+0xc], R20 ;  /* 0x00000c1401007387 */ /* 0x0003e80000100800 */
[----:B------:R1:W-:Y:S02]  /*da20*/  STL [R1+0x18], R10 ;  /* 0x0000180a01007387 */ /* 0x0003e40000100800 */
[----:B-1----:R-:W-:-:S02]  /*da30*/  IMAD.MOV.U32 R20, RZ, RZ, R11 ;  /* 0x000000ffff147224 */ /* 0x002fc400078e000b */
[----:B------:R-:W4:Y:S04]  /*da40*/  LDL.LU.64 R10, [R1+0x320] ;  /* 0x00032000010a7983 */ /* 0x000f280000300a00 */
[----:B------:R1:W-:Y:S04]  /*da50*/  STL [R1+0x14], R20 ;  /* 0x0000141401007387 */ /* 0x0003e80000100800 */
[----:B--2---:R2:W-:Y:S01]  /*da60*/  STL [R1+0x20], R8 ;  /* 0x0000200801007387 */ /* 0x0045e20000100800 */
[----:B-1----:R-:W-:-:S03]  /*da70*/  IMAD.MOV.U32 R20, RZ, RZ, R9 ;  /* 0x000000ffff147224 */ /* 0x002fc600078e0009 */
[----:B--2---:R-:W2:Y:S04]  /*da80*/  LDL.LU.64 R8, [R1+0x340] ;  /* 0x0003400001087983 */ /* 0x004ea80000300a00 */
[----:B------:R1:W-:Y:S04]  /*da90*/  STL [R1+0x1c], R20 ;  /* 0x00001c1401007387 */ /* 0x0003e80000100800 */
[----:B---3--:R3:W-:Y:S01]  /*daa0*/  STL [R1+0x28], R6 ;  /* 0x0000280601007387 */ /* 0x0087e20000100800 */
[----:B-1----:R-:W-:-:S03]  /*dab0*/  MOV R20, R7 ;  /* 0x0000000700147202 */ /* 0x002fc60000000f00 */
[----:B---3--:R-:W3:Y:S04]  /*dac0*/  LDL.LU.64 R6, [R1+0x358] ;  /* 0x0003580001067983 */ /* 0x008ee80000300a00 */
[----:B------:R1:W-:Y:S04]  /*dad0*/  STL [R1+0x24], R20 ;  /* 0x0000241401007387 */ /* 0x0003e80000100800 */
[----:B----4-:R4:W-:Y:S01]  /*dae0*/  STL [R1+0x30], R18 ;  /* 0x0000301201007387 */ /* 0x0109e20000100800 */
[----:B-1----:R-:W-:-:S03]  /*daf0*/  IMAD.MOV.U32 R20, RZ, RZ, R19 ;  /* 0x000000ffff147224 */ /* 0x002fc600078e0013 */
[----:B----4-:R-:W4:Y:S04]  /*db00*/  LDL.LU.64 R18, [R1+0x380] ;  /* 0x0003800001127983 */ /* 0x010f280000300a00 */
[----:B------:R1:W-:Y:S04]  /*db10*/  STL [R1+0x2c], R20 ;  /* 0x00002c1401007387 */ /* 0x0003e80000100800 */
[----:B------:R1:W-:Y:S02]  /*db20*/  STL [R1+0x38], R16 ;  /* 0x0000381001007387 */ /* 0x0003e40000100800 */
[----:B-1----:R-:W-:-:S02]  /*db30*/  IMAD.MOV.U32 R20, RZ, RZ, R17 ;  /* 0x000000ffff147224 */ /* 0x002fc400078e0011 */
[----:B------:R-:W4:Y:S04]  /*db40*/  LDL.LU.64 R16, [R1+0x1f0] ;  /* 0x0001f00001107983 */ /* 0x000f280000300a00 */
        /* <DEDUP_REMOVED lines=29> */
[----:B--2---:R2:W-:Y:S01]  /*dd20*/  STL [R1+0x78], R8 ;  /* 0x0000780801007387 */ /* 0x0045e20000100800 */
[----:B-1----:R-:W-:-:S03]  /*dd30*/  IMAD.MOV.U32 R20, RZ, RZ, R9 ;  /* 0x000000ffff147224 */ /* 0x002fc600078e0009 */
[----:B--2---:R-:W2:Y:S04]  /*dd40*/  LDL.LU.64 R8, [R1+0x168] ;  /* 0x0001680001087983 */ /* 0x004ea80000300a00 */
[----:B------:R1:W-:Y:S04]  /*dd50*/  STL [R1+0x74], R20 ;  /* 0x0000741401007387 */ /* 0x0003e80000100800 */
[----:B---3--:R3:W-:Y:S01]  /*dd60*/  STL [R1+0x80], R6 ;  /* 0x0000800601007387 */ /* 0x0087e20000100800 */
[----:B-1----:R-:W-:-:S03]  /*dd70*/  IMAD.MOV.U32 R20, RZ, RZ, R7 ;  /* 0x000000ffff147224 */ /* 0x002fc600078e0007 */
[----:B---3--:R-:W3:Y:S04]  /*dd80*/  LDL.LU.64 R6, [R1+0x178] ;  /* 0x0001780001067983 */ /* 0x008ee80000300a00 */
[----:B------:R1:W-:Y:S04]  /*dd90*/  STL [R1+0x7c], R20 ;  /* 0x00007c1401007387 */ /* 0x0003e80000100800 */
[----:B----4-:R4:W-:Y:S01]  /*dda0*/  STL [R1+0x88], R18 ;  /* 0x0000881201007387 */ /* 0x0109e20000100800 */
[----:B-1----:R-:W-:-:S03]  /*ddb0*/  MOV R20, R19 ;  /* 0x0000001300147202 */ /* 0x002fc60000000f00 */
[----:B----4-:R-:W4:Y:S04]  /*ddc0*/  LDL.LU.64 R18, [R1+0x148] ;  /* 0x0001480001127983 */ /* 0x010f280000300a00 */
        /* <DEDUP_REMOVED lines=33> */
[----:B--2---:R2:W-:Y:S01]  /*dfe0*/  STL [R1+0xd0], R8 ;  /* 0x0000d00801007387 */ /* 0x0045e20000100800 */
[----:B-1----:R-:W-:-:S03]  /*dff0*/  MOV R20, R9 ;  /* 0x0000000900147202 */ /* 0x002fc60000000f00 */
[----:B--2---:R-:W2:Y:S04]  /*e000*/  LDL.LU.64 R8, [R1+0x128] ;  /* 0x0001280001087983 */ /* 0x004ea80000300a00 */
[----:B------:R1:W-:Y:S04]  /*e010*/  STL [R1+0xcc], R20 ;  /* 0x0000cc1401007387 */ /* 0x0003e80000100800 */
[----:B---3--:R3:W-:Y:S01]  /*e020*/  STL [R1+0xd8], R6 ;  /* 0x0000d80601007387 */ /* 0x0087e20000100800 */
[----:B-1----:R-:W-:-:S03]  /*e030*/  IMAD.MOV.U32 R20, RZ, RZ, R7 ;  /* 0x000000ffff147224 */ /* 0x002fc600078e0007 */
[----:B---3--:R-:W3:Y:S04]  /*e040*/  LDL.LU.64 R6, [R1+0x130] ;  /* 0x0001300001067983 */ /* 0x008ee80000300a00 */
[----:B------:R1:W-:Y:S04]  /*e050*/  STL [R1+0xd4], R20 ;  /* 0x0000d41401007387 */ /* 0x0003e80000100800 */
[----:B----4-:R4:W-:Y:S01]  /*e060*/  STL [R1+0xe0], R18 ;  /* 0x0000e01201007387 */ /* 0x0109e20000100800 */
[----:B-1----:R-:W-:-:S03]  /*e070*/  IMAD.MOV.U32 R20, RZ, RZ, R19 ;  /* 0x000000ffff147224 */ /* 0x002fc600078e0013 */
[----:B----4-:R-:W4:Y:S04]  /*e080*/  LDL.LU.64 R18, [R1+0x138] ;  /* 0x0001380001127983 */ /* 0x010f280000300a00 */
        /* <DEDUP_REMOVED lines=45> */
[----:B------:R1:W-:Y:S04]  /*e360*/  STL [R1+0x140], R16 ;  /* 0x0001401001007387 */ /* 0x0003e80000100800 */
[----:B-1----:R-:W4:Y:S01]  /*e370*/  LDL.LU.64 R20, [R1+0x198] ;  /* 0x0001980001147983 */ /* 0x002f220000300a00 */
[----:B------:R-:W-:-:S05]  /*e380*/  IMAD.MOV.U32 R16, RZ, RZ, R17 ;  /* 0x000000ffff107224 */ /* 0x000fca00078e0011 */
[----:B------:R1:W-:Y:S04]  /*e390*/  STL [R1+0x13c], R16 ;  /* 0x00013c1001007387 */ /* 0x0003e80000100800 */
[----:B------:R1:W-:Y:S02]  /*e3a0*/  STL [R1+0x148], R4 ;  /* 0x0001480401007387 */ /* 0x0003e40000100800 */
[----:B-1----:R-:W-:Y:S02]  /*e3b0*/  MOV R16, R5 ;  /* 0x0000000500107202 */ /* 0x002fe40000000f00 */
        /* <DEDUP_REMOVED lines=14> */
[----:B------:R1:W-:Y:S04]  /*e4a0*/  STL [R1+0x168], R14 ;  /* 0x0001680e01007387 */ /* 0x0003e80000100800 */
[----:B-1----:R-:W4:Y:S01]  /*e4b0*/  LDL.LU.64 R16, [R1+0x1c0] ;  /* 0x0001c00001107983 */ /* 0x002f220000300a00 */
[----:B------:R-:W-:-:S05]  /*e4c0*/  IMAD.MOV.U32 R14, RZ, RZ, R15 ;  /* 0x000000ffff0e7224 */ /* 0x000fca00078e000f */
[----:B------:R1:W-:Y:S04]  /*e4d0*/  STL [R1+0x164], R14 ;  /* 0x0001640e01007387 */ /* 0x0003e80000100800 */
[----:B------:R1:W-:Y:S04]  /*e4e0*/  STL [R1+0x170], R12 ;  /* 0x0001700c01007387 */ /* 0x0003e80000100800 */
[----:B-1----:R-:W4:Y:S01]  /*e4f0*/  LDL.LU.64 R14, [R1+0x298] ;  /* 0x00029800010e7983 */ /* 0x002f220000300a00 */
[----:B------:R-:W-:-:S05]  /*e500*/  IMAD.MOV.U32 R12, RZ, RZ, R13 ;  /* 0x000000ffff0c7224 */ /* 0x000fca00078e000d */
[----:B------:R1:W-:Y:S04]  /*e510*/  STL [R1+0x16c], R12 ;  /* 0x00016c0c01007387 */ /* 0x0003e80000100800 */
[----:B------:R1:W-:Y:S04]  /*e520*/  STL [R1+0x178], R10 ;  /* 0x0001780a01007387 */ /* 0x0003e80000100800 */
[----:B-1----:R-:W4:Y:S01]  /*e530*/  LDL.LU.64 R12, [R1+0x1d0] ;  /* 0x0001d000010c7983 */ /* 0x002f220000300a00 */
[----:B------:R-:W-:-:S03]  /*e540*/  MOV R10, R11 ;  /* 0x0000000b000a7202 */ /* 0x000fc60000000f00 */
[----:B--2---:R1:W-:Y:S04]  /*e550*/  STL [R1+0x180], R8 ;  /* 0x0001800801007387 */ /* 0x0043e80000100800 */
[----:B------:R2:W-:Y:S01]  /*e560*/  STL [R1+0x174], R10 ;  /* 0x0001740a01007387 */ /* 0x0005e20000100800 */
[----:B-1----:R-:W-:-:S03]  /*e570*/  IMAD.MOV.U32 R8, RZ, RZ, R9 ;  /* 0x000000ffff087224 */ /* 0x002fc600078e0009 */
[----:B--2---:R-:W2:Y:S04]  /*e580*/  LDL.LU.64 R10, [R1+0x1d8] ;  /* 0x0001d800010a7983 */ /* 0x004ea80000300a00 */
[----:B---3--:R1:W-:Y:S04]  /*e590*/  STL [R1+0x188], R6 ;  /* 0x0001880601007387 */ /* 0x0083e80000100800 */
[----:B------:R3:W-:Y:S01]  /*e5a0*/  STL [R1+0x17c], R8 ;  /* 0x00017c0801007387 */ /* 0x0007e20000100800 */
[----:B-1----:R-:W-:-:S03]  /*e5b0*/  IMAD.MOV.U32 R6, RZ, RZ, R7 ;  /* 0x000000ffff067224 */ /* 0x002fc600078e0007 */
[----:B---3--:R-:W3:Y:S04]  /*e5c0*/  LDL.LU.64 R8, [R1+0x1e0] ;  /* 0x0001e00001087983 */ /* 0x008ee80000300a00 */
[----:B----4-:R1:W-:Y:S04]  /*e5d0*/  STL [R1+0x190], R18 ;  /* 0x0001901201007387 */ /* 0x0103e80000100800 */
[----:B------:R4:W-:Y:S01]  /*e5e0*/  STL [R1+0x184], R6 ;  /* 0x0001840601007387 */ /* 0x0009e20000100800 */
[----:B-1----:R-:W-:-:S03]  /*e5f0*/  MOV R18, R19 ;  /* 0x0000001300127202 */ /* 0x002fc60000000f00 */
[----:B----4-:R-:W4:Y:S04]  /*e600*/  LDL.LU.64 R6, [R1+0x1e8] ;  /* 0x0001e80001067983 */ /* 0x010f280000300a00 */
[----:B------:R-:W-:Y:S04]  /*e610*/  STL [R1+0x198], R20 ;  /* 0x0001981401007387 */ /* 0x000fe80000100800 */
[----:B------:R1:W-:Y:S04]  /*e620*/  STL [R1+0x18c], R18 ;  /* 0x00018c1201007387 */ /* 0x0003e80000100800 */
[----:B-1----:R-:W4:Y:S01]  /*e630*/  LDL.LU.64 R18, [R1+0x240] ;  /* 0x0002400001127983 */ /* 0x002f220000300a00 */
[----:B------:R-:W-:-:S03]  /*e640*/  IMAD.MOV.U32 R20, RZ, RZ, R21 ;  /* 0x000000ffff147224 */ /* 0x000fc600078e0015 */
[----:B------:R-:W-:Y:S04]  /*e650*/  STL [R1+0x1a0], R4 ;  /* 0x0001a00401007387 */ /* 0x000fe80000100800 */
[----:B------:R1:W-:Y:S02]  /*e660*/  STL [R1+0x194], R20 ;  /* 0x0001941401007387 */ /* 0x0003e40000100800 */
[----:B-1----:R-:W-:Y:S02]  /*e670*/  IMAD.MOV.U32 R20, RZ, RZ, R5 ;  /* 0x000000ffff147224 */ /* 0x002fe400078e0005 */
        /* <DEDUP_REMOVED lines=17> */
[----:B------:R-:W-:Y:S04]  /*e790*/  STL [R1+0x1bc], R20 ;  /* 0x0001bc1401007387 */ /* 0x000fe80000100800 */
[----:B------:R1:W-:Y:S02]  /*e7a0*/  STL [R1+0x1c8], R14 ;  /* 0x0001c80e01007387 */ /* 0x0003e40000100800 */
[----:B-1----:R-:W-:-:S02]  /*e7b0*/  IMAD.MOV.U32 R14, RZ, RZ, R15 ;  /* 0x000000ffff0e7224 */ /* 0x002fc400078e000f */
[----:B------:R1:W-:Y:S04]  /*e7c0*/  STL [R1+0x1d0], R12 ;  /* 0x0001d00c01007387 */ /* 0x0003e80000100800 */
[----:B------:R1:W-:Y:S02]  /*e7d0*/  STL [R1+0x1c4], R14 ;  /* 0x0001c40e01007387 */ /* 0x0003e40000100800 */
[----:B-1----:R-:W-:Y:S02]  /*e7e0*/  IMAD.MOV.U32 R12, RZ, RZ, R13 ;  /* 0x000000ffff0c7224 */ /* 0x002fe400078e000d */
[----:B------:R-:W4:Y:S04]  /*e7f0*/  LDL.LU.64 R14, [R1+0x220] ;  /* 0x00022000010e7983 */ /* 0x000f280000300a00 */
[----:B--2---:R1:W-:Y:S04]  /*e800*/  STL [R1+0x1d8], R10 ;  /* 0x0001d80a01007387 */ /* 0x0043e80000100800 */
[----:B------:R2:W-:Y:S01]  /*e810*/  STL [R1+0x1cc], R12 ;  /* 0x0001cc0c01007387 */ /* 0x0005e20000100800 */
[----:B-1----:R-:W-:-:S03]  /*e820*/  MOV R10, R11 ;  /* 0x0000000b000a7202 */ /* 0x002fc60000000f00 */
[----:B--2---:R-:W2:Y:S04]  /*e830*/  LDL.LU.64 R12, [R1+0x228] ;  /* 0x00022800010c7983 */ /* 0x004ea80000300a00 */
[----:B---3--:R1:W-:Y:S04]  /*e840*/  STL [R1+0x1e0], R8 ;  /* 0x0001e00801007387 */ /* 0x0083e80000100800 */
[----:B------:R3:W-:Y:S01]  /*e850*/  STL [R1+0x1d4], R10 ;  /* 0x0001d40a01007387 */ /* 0x0007e20000100800 */
[----:B-1----:R-:W-:-:S03]  /*e860*/  IMAD.MOV.U32 R8, RZ, RZ, R9 ;  /* 0x000000ffff087224 */ /* 0x002fc600078e0009 */
[----:B---3--:R-:W3:Y:S04]  /*e870*/  LDL.LU.64 R10, [R1+0x230] ;  /* 0x00023000010a7983 */ /* 0x008ee80000300a00 */
[----:B----4-:R1:W-:Y:S04]  /*e880*/  STL [R1+0x1e8], R6 ;  /* 0x0001e80601007387 */ /* 0x0103e80000100800 */
[----:B------:R4:W-:Y:S01]  /*e890*/  STL [R1+0x1dc], R8 ;  /* 0x0001dc0801007387 */ /* 0x0009e20000100800 */
[----:B-1----:R-:W-:-:S03]  /*e8a0*/  IMAD.MOV.U32 R6, RZ, RZ, R7 ;  /* 0x000000ffff067224 */ /* 0x002fc600078e0007 */
[----:B----4-:R-:W4:Y:S04]  /*e8b0*/  LDL.LU.64 R8, [R1+0x238] ;  /* 0x0002380001087983 */ /* 0x010f280000300a00 */
[----:B------:R-:W-:Y:S04]  /*e8c0*/  STL [R1+0x1f0], R18 ;  /* 0x0001f01201007387 */ /* 0x000fe80000100800 */
[----:B------:R1:W-:Y:S04]  /*e8d0*/  STL [R1+0x1e4], R6 ;  /* 0x0001e40601007387 */ /* 0x0003e80000100800 */
[----:B-1----:R-:W4:Y:S04]  /*e8e0*/  LDL.LU.64 R6, [R1+0x300] ;  /* 0x0003000001067983 */ /* 0x002f280000300a00 */
[----:B------:R-:W4:Y:S01]  /*e8f0*/  LDL.LU.64 R20, [R1+0x248] ;  /* 0x0002480001147983 */ /* 0x000f220000300a00 */
[----:B------:R-:W-:-:S05]  /*e900*/  MOV R18, R19 ;  /* 0x0000001300127202 */ /* 0x000fca0000000f00 */
[----:B------:R1:W-:Y:S04]  /*e910*/  STL [R1+0x1ec], R18 ;  /* 0x0001ec1201007387 */ /* 0x0003e80000100800 */
[----:B------:R1:W-:Y:S02]  /*e920*/  STL [R1+0x1f8], R4 ;  /* 0x0001f80401007387 */ /* 0x0003e40000100800 */
[----:B-1----:R-:W-:Y:S02]  /*e930*/  IMAD.MOV.U32 R18, RZ, RZ, R5 ;  /* 0x000000ffff127224 */ /* 0x002fe400078e0005 */
[----:B------:R-:W4:Y:S04]  /*e940*/  LDL.LU.64 R4, [R1+0x250] ;  /* 0x0002500001047983 */ /* 0x000f280000300a00 */
[----:B------:R1:W-:Y:S04]  /*e950*/  STL [R1+0x1f4], R18 ;  /* 0x0001f41201007387 */ /* 0x0003e80000100800 */
[----:B------:R1:W-:Y:S02]  /*e960*/  STL [R1+0x200], R188 ;  /* 0x000200bc01007387 */ /* 0x0003e40000100800 */
[----:B-1----:R-:W-:-:S02]  /*e970*/  IMAD.MOV.U32 R18, RZ, RZ, R189 ;  /* 0x000000ffff127224 */ /* 0x002fc400078e00bd */
[----:B------:R-:W4:Y:S04]  /*e980*/  LDL.LU.64 R188, [R1+0x258] ;  /* 0x0002580001bc7983 */ /* 0x000f280000300a00 */
[----:B------:R1:W-:Y:S04]  /*e990*/  STL [R1+0x1fc], R18 ;  /* 0x0001fc1201007387 */ /* 0x0003e80000100800 */
[----:B------:R1:W-:Y:S01]  /*e9a0*/  STL [R1+0x208], R184 ;  /* 0x000208b801007387 */ /* 0x0003e20000100800 */
[----:B------:R-:W-:-:S03]  /*e9b0*/  MOV R22, R185 ;  /* 0x000000b900167202 */ /* 0x000fc60000000f00 */
[----:B-1----:R-:W4:Y:S04]  /*e9c0*/  LDL.LU.64 R18, [R1+0x260] ;  /* 0x0002600001127983 */ /* 0x002f280000300a00 */
[----:B------:R1:W-:Y:S04]  /*e9d0*/  STL [R1+0x210], R2 ;  /* 0x0002100201007387 */ /* 0x0003e80000100800 */
[----:B------:R1:W-:Y:S04]  /*e9e0*/  STL [R1+0x204], R22 ;  /* 0x0002041601007387 */ /* 0x0003e80000100800 */
[----:B------:R-:W4:Y:S01]  /*e9f0*/  LDL.LU.64 R184, [R1+0x268] ;  /* 0x0002680001b87983 */ /* 0x000f220000300a00 */
[----:B-1----:R-:W-:-:S03]  /*ea00*/  IMAD.MOV.U32 R2, RZ, RZ, R3 ;  /* 0x000000ffff027224 */ /* 0x002fc600078e0003 */
[----:B------:R-:W-:Y:S01]  /*ea10*/  STL [R1+0x218], R16 ;  /* 0x0002181001007387 */ /* 0x000fe20000100800 */
[----:B------:R-:W-:-:S03]  /*ea20*/  IMAD.MOV.U32 R22, RZ, RZ, R17 ;  /* 0x000000ffff167224 */ /* 0x000fc600078e0011 */
[----:B------:R1:W-:Y:S04]  /*ea30*/  STL [R1+0x20c], R2 ;  /* 0x00020c0201007387 */ /* 0x0003e80000100800 */
[----:B-1----:R-:W4:Y:S04]  /*ea40*/  LDL.LU.64 R2, [R1+0x378] ;  /* 0x0003780001027983 */ /* 0x002f280000300a00 */
        /* <DEDUP_REMOVED lines=17> */
[----:B------:R-:W-:Y:S04]  /*eb60*/  STL [R1+0x234], R22 ;  /* 0x0002341601007387 */ /* 0x000fe80000100800 */
[----:B------:R1:W-:Y:S04]  /*eb70*/  STL [R1+0x240], R6 ;  /* 0x0002400601007387 */ /* 0x0003e80000100800 */
[----:B------:R1:W-:Y:S02]  /*eb80*/  STL [R1+0x248], R20 ;  /* 0x0002481401007387 */ /* 0x0003e40000100800 */
[----:B-1----:R-:W-:-:S05]  /*eb90*/  IMAD.MOV.U32 R6, RZ, RZ, R7 ;  /* 0x000000ffff067224 */ /* 0x002fca00078e0007 */
[----:B------:R1:W-:Y:S01]  /*eba0*/  STL [R1+0x23c], R6 ;  /* 0x00023c0601007387 */ /* 0x0003e20000100800 */
[----:B------:R-:W-:-:S03]  /*ebb0*/  IMAD.MOV.U32 R20, RZ, RZ, R21 ;  /* 0x000000ffff147224 */ /* 0x000fc600078e0015 */
[----:B-1----:R-:W4:Y:S04]  /*ebc0*/  LDL.LU.64 R6, [R1+0x2a0] ;  /* 0x0002a00001067983 */ /* 0x002f280000300a00 */
[----:B------:R-:W-:Y:S04]  /*ebd0*/  STL [R1+0x250], R4 ;  /* 0x0002500401007387 */ /* 0x000fe80000100800 */
[----:B------:R1:W-:Y:S02]  /*ebe0*/  STL [R1+0x244], R20 ;  /* 0x0002441401007387 */ /* 0x0003e40000100800 */
[----:B-1----:R-:W-:-:S02]  /*ebf0*/  MOV R20, R5 ;  /* 0x0000000500147202 */ /* 0x002fc40000000f00 */
[----:B------:R-:W4:Y:S04]  /*ec00*/  LDL.LU.64 R4, [R1+0x2a8] ;  /* 0x0002a80001047983 */ /* 0x000f280000300a00 */
[----:B------:R1:W-:Y:S04]  /*ec10*/  STL [R1+0x24c], R20 ;  /* 0x00024c1401007387 */ /* 0x0003e80000100800 */
[----:B------:R1:W-:Y:S02]  /*ec20*/  STL [R1+0x258], R188 ;  /* 0x000258bc01007387 */ /* 0x0003e40000100800 */
[----:B-1----:R-:W-:-:S02]  /*ec30*/  IMAD.MOV.U32 R20, RZ, RZ, R189 ;  /* 0x000000ffff147224 */ /* 0x002fc400078e00bd */
[----:B------:R1:W-:Y:S04]  /*ec40*/  STL [R1+0x260], R18 ;  /* 0x0002601201007387 */ /* 0x0003e80000100800 */
[----:B------:R-:W-:Y:S04]  /*ec50*/  STL [R1+0x254], R20 ;  /* 0x0002541401007387 */ /* 0x000fe80000100800 */
[----:B------:R-:W4:Y:S01]  /*ec60*/  LDL.LU.64 R188, [R1+0x3c0] ;  /* 0x0003c00001bc7983 */ /* 0x000f220000300a00 */
[----:B-1----:R-:W-:-:S03]  /*ec70*/  IMAD.MOV.U32 R18, RZ, RZ, R19 ;  /* 0x000000ffff127224 */ /* 0x002fc600078e0013 */
[----:B------:R-:W-:Y:S04]  /*ec80*/  STL [R1+0x268], R184 ;  /* 0x000268b801007387 */ /* 0x000fe80000100800 */
[----:B------:R1:W-:Y:S02]  /*ec90*/  STL [R1+0x25c], R18 ;  /* 0x00025c1201007387 */ /* 0x0003e40000100800 */
[----:B-1----:R-:W-:Y:S02]  /*eca0*/  MOV R18, R185 ;  /* 0x000000b900127202 */ /* 0x002fe40000000f00 */
[----:B------:R-:W4:Y:S04]  /*ecb0*/  LDL.LU.64 R184, [R1+0x398] ;  /* 0x0003980001b87983 */ /* 0x000f280000300a00 */
[----:B------:R-:W-:Y:S04]  /*ecc0*/  STL [R1+0x264], R18 ;  /* 0x0002641201007387 */ /* 0x000fe80000100800 */
[----:B------:R1:W-:Y:S04]  /*ecd0*/  STL [R1+0x270], R2 ;  /* 0x0002700201007387 */ /* 0x0003e80000100800 */
[----:B------:R1:W-:Y:S02]  /*ece0*/  STL [R1+0x278], R16 ;  /* 0x0002781001007387 */ /* 0x0003e40000100800 */
[----:B-1----:R-:W-:-:S02]  /*ecf0*/  IMAD.MOV.U32 R2, RZ, RZ, R3 ;  /* 0x000000ffff027224 */ /* 0x002fc400078e0003 */
[----:B------:R-:W-:-:S03]  /*ed00*/  IMAD.MOV.U32 R16, RZ, RZ, R17 ;  /* 0x000000ffff107224 */ /* 0x000fc600078e0011 */
[----:B------:R1:W-:Y:S04]  /*ed10*/  STL [R1+0x26c], R2 ;  /* 0x00026c0201007387 */ /* 0x0003e80000100800 */
[----:B-1----:R-:W4:Y:S04]  /*ed20*/  LDL.LU.64 R2, [R1+0x368] ;  /* 0x0003680001027983 */ /* 0x002f280000300a00 */
[----:B------:R1:W-:Y:S04]  /*ed30*/  STL [R1+0x280], R14 ;  /* 0x0002800e01007387 */ /* 0x0003e80000100800 */
[----:B------:R-:W-:Y:S04]  /*ed40*/  STL [R1+0x274], R16 ;  /* 0x0002741001007387 */ /* 0x000fe80000100800 */
[----:B------:R-:W4:Y:S01]  /*ed50*/  LDL.LU.64 R190, [R1+0x2c8] ;  /* 0x0002c80001be7983 */ /* 0x000f220000300a00 */
[----:B-1----:R-:W-:-:S05]  /*ed60*/  MOV R14, R15 ;  /* 0x0000000f000e7202 */ /* 0x002fca0000000f00 */
[----:B------:R-:W-:Y:S04]  /*ed70*/  STL [R1+0x27c], R14 ;  /* 0x00027c0e01007387 */ /* 0x000fe80000100800 */
[----:B--2---:R1:W-:Y:S04]  /*ed80*/  STL [R1+0x288], R12 ;  /* 0x0002880c01007387 */ /* 0x0043e80000100800 */
[----:B------:R-:W2:Y:S01]  /*ed90*/  LDL.LU.64 R152, [R1+0x3e0] ;  /* 0x0003e00001987983 */ /* 0x000ea20000300a00 */
[----:B-1----:R-:W-:-:S05]  /*eda0*/  IMAD.MOV.U32 R12, RZ, RZ, R13 ;  /* 0x000000ffff0c7224 */ /* 0x002fca00078e000d */
[----:B------:R-:W-:Y:S04]  /*edb0*/  STL [R1+0x284], R12 ;  /* 0x0002840c01007387 */ /* 0x000fe80000100800 */
[----:B---3--:R1:W-:Y:S04]  /*edc0*/  STL [R1+0x290], R10 ;  /* 0x0002900a01007387 */ /* 0x0083e80000100800 */
[----:B------:R-:W3:Y:S01]  /*edd0*/  LDL.LU.64 R22, [R1+0x3b8] ;  /* 0x0003b80001167983 */ /* 0x000ee20000300a00 */
[----:B-1----:R-:W-:-:S05]  /*ede0*/  IMAD.MOV.U32 R10, RZ, RZ, R11 ;  /* 0x000000ffff0a7224 */ /* 0x002fca00078e000b */
[----:B------:R-:W-:Y:S04]  /*edf0*/  STL [R1+0x28c], R10 ;  /* 0x00028c0a01007387 */ /* 0x000fe80000100800 */
[----:B----4-:R1:W-:Y:S04]  /*ee00*/  STL [R1+0x298], R8 ;  /* 0x0002980801007387 */ /* 0x0103e80000100800 */
[----:B------:R-:W4:Y:S04]  /*ee10*/  LDL.LU.64 R20, [R1+0x390] ;  /* 0x0003900001147983 */ /* 0x000f280000300a00 */
[----:B------:R-:W4:Y:S01]  /*ee20*/  LDL.LU.64 R18, [R1+0x360] ;  /* 0x0003600001127983 */ /* 0x000f220000300a00 */
[----:B-1----:R-:W-:-:S05]  /*ee30*/  MOV R8, R9 ;  /* 0x0000000900087202 */ /* 0x002fca0000000f00 */
[----:B------:R-:W-:Y:S04]  /*ee40*/  STL [R1+0x294], R8 ;  /* 0x0002940801007387 */ /* 0x000fe80000100800 */
[----:B------:R1:W-:Y:S04]  /*ee50*/  STL [R1+0x2a0], R6 ;  /* 0x0002a00601007387 */ /* 0x0003e80000100800 */
[----:B------:R-:W4:Y:S04]  /*ee60*/  LDL.LU.64 R16, [R1+0x3f8] ;  /* 0x0003f80001107983 */ /* 0x000f280000300a00 */
[----:B------:R-:W4:Y:S01]  /*ee70*/  LDL.LU.64 R14, [R1+0x3d8] ;  /* 0x0003d800010e7983 */ /* 0x000f220000300a00 */
[----:B-1----:R-:W-:-:S05]  /*ee80*/  IMAD.MOV.U32 R6, RZ, RZ, R7 ;  /* 0x000000ffff067224 */ /* 0x002fca00078e0007 */
[----:B------:R-:W-:Y:S04]  /*ee90*/  STL [R1+0x29c], R6 ;  /* 0x00029c0601007387 */ /* 0x000fe80000100800 */
[----:B------:R1:W-:Y:S04]  /*eea0*/  STL [R1+0x2a8], R4 ;  /* 0x0002a80401007387 */ /* 0x0003e80000100800 */
[----:B------:R-:W4:Y:S04]  /*eeb0*/  LDL.LU.64 R12, [R1+0x3b0] ;  /* 0x0003b000010c7983 */ /* 0x000f280000300a00 */
[----:B------:R-:W4:Y:S01]  /*eec0*/  LDL.LU.64 R10, [R1+0x388] ;  /* 0x00038800010a7983 */ /* 0x000f220000300a00 */
[----:B-1----:R-:W-:-:S05]  /*eed0*/  IMAD.MOV.U32 R4, RZ, RZ, R5 ;  /* 0x000000ffff047224 */ /* 0x002fca00078e0005 */
[----:B------:R1:W-:Y:S04]  /*eee0*/  STL [R1+0x2a4], R4 ;  /* 0x0002a40401007387 */ /* 0x0003e80000100800 */
[----:B------:R-:W-:Y:S04]  /*eef0*/  STL [R1+0x2b0], R188 ;  /* 0x0002b0bc01007387 */ /* 0x000fe80000100800 */
[----:B------:R-:W4:Y:S01]  /*ef00*/  LDL.LU.64 R8, [R1+0x408] ;  /* 0x0004080001087983 */ /* 0x000f220000300a00 */
[----:B-1----:R-:W-:-:S03]  /*ef10*/  MOV R4, R189 ;  /* 0x000000bd00047202 */ /* 0x002fc60000000f00 */
[----:B------:R-:W4:Y:S04]  /*ef20*/  LDL.LU.64 R6, [R1+0x3f0] ;  /* 0x0003f00001067983 */ /* 0x000f280000300a00 */
[----:B------:R1:W-:Y:S04]  /*ef30*/  STL [R1+0x2ac], R4 ;  /* 0x0002ac0401007387 */ /* 0x0003e80000100800 */
[----:B------:R1:W-:Y:S04]  /*ef40*/  STL [R1+0x2b8], R184 ;  /* 0x0002b8b801007387 */ /* 0x0003e80000100800 */
[----:B-1----:R-:W4:Y:S01]  /*ef50*/  LDL.LU.64 R4, [R1+0x3d0] ;  /* 0x0003d00001047983 */ /* 0x002f220000300a00 */
[----:B------:R-:W-:-:S03]  /*ef60*/  IMAD.MOV.U32 R181, RZ, RZ, R185 ;  /* 0x000000ffffb57224 */ /* 0x000fc600078e00b9 */
[----:B------:R-:W4:Y:S04]  /*ef70*/  LDL.LU.64 R184, [R1+0x3a8] ;  /* 0x0003a80001b87983 */ /* 0x000f280000300a00 */
[----:B------:R1:W-:Y:S02]  /*ef80*/  STL [R1+0x2b4], R181 ;  /* 0x0002b4b501007387 */ /* 0x0003e40000100800 */
[----:B-1----:R-:W-:Y:S02]  /*ef90*/  IMAD.MOV.U32 R181, RZ, RZ, R3 ;  /* 0x000000ffffb57224 */ /* 0x002fe400078e0003 */
[----:B------:R1:W-:Y:S04]  /*efa0*/  STL [R1+0x2c0], R2 ;  /* 0x0002c00201007387 */ /* 0x0003e80000100800 */
[----:B------:R-:W4:Y:S04]  /*efb0*/  LDL.LU.64 R188, [R1+0x410] ;  /* 0x0004100001bc7983 */ /* 0x000f280000300a00 */
[----:B-1----:R-:W4:Y:S04]  /*efc0*/  LDL.LU.64 R2, [R1+0x400] ;  /* 0x0004000001027983 */ /* 0x002f280000300a00 */
[----:B------:R1:W-:Y:S04]  /*efd0*/  STL [R1+0x2bc], R181 ;  /* 0x0002bcb501007387 */ /* 0x0003e80000100800 */
[----:B------:R2:W-:Y:S04]  /*efe0*/  STL [R1+0x2c8], R190 ;  /* 0x0002c8be01007387 */ /* 0x0005e80000100800 */
[----:B------:R-:W4:Y:S01]  /*eff0*/  LDL.LU.64 R182, [R1+0x3e8] ;  /* 0x0003e80001b67983 */ /* 0x000f220000300a00 */
[----:B-1----:R-:W-:-:S03]  /*f000*/  MOV R181, R191 ;  /* 0x000000bf00b57202 */ /* 0x002fc60000000f00 */
[----:B--2---:R-:W-:Y:S04]  /*f010*/  STL [R1+0x2d0], R152 ;  /* 0x0002d09801007387 */ /* 0x004fe80000100800 */
[----:B------:R1:W-:Y:S04]  /*f020*/  STL [R1+0x2c4], R181 ;  /* 0x0002c4b501007387 */ /* 0x0003e80000100800 */
[----:B------:R-:W2:Y:S01]  /*f030*/  LDL.LU.64 R190, [R1+0x3c8] ;  /* 0x0003c80001be7983 */ /* 0x000ea20000300a00 */
[----:B-1----:R-:W-:-:S03]  /*f040*/  IMAD.MOV.U32 R181, RZ, RZ, R153 ;  /* 0x000000ffffb57224 */ /* 0x002fc600078e0099 */
[----:B------:R1:W5:Y:S04]  /*f050*/  LDL.LU.64 R152, [R1+0x4b8] ;  /* 0x0004b80001987983 */ /* 0x0003680000300a00 */
[----:B---3--:R-:W-:Y:S04]  /*f060*/  STL [R1+0x2d8], R22 ;  /* 0x0002d81601007387 */ /* 0x008fe80000100800 */
[----:B------:R3:W-:Y:S02]  /*f070*/  STL [R1+0x2cc], R181 ;  /* 0x0002ccb501007387 */ /* 0x0007e40000100800 */
[----:B---3--:R-:W-:-:S02]  /*f080*/  IMAD.MOV.U32 R181, RZ, RZ, R23 ;  /* 0x000000ffffb57224 */ /* 0x008fc400078e0017 */
[----:B------:R1:W5:Y:S04]  /*f090*/  LDL.LU.64 R22, [R1+0x4b0] ;  /* 0x0004b00001167983 */ /* 0x0003680000300a00 */
[----:B----4-:R-:W-:Y:S04]  /*f0a0*/  STL [R1+0x2e0], R20 ;  /* 0x0002e01401007387 */ /* 0x010fe80000100800 */
[----:B------:R3:W-:Y:S02]  /*f0b0*/  STL [R1+0x2d4], R181 ;  /* 0x0002d4b501007387 */ /* 0x0007e40000100800 */
[----:B---3--:R-:W-:-:S02]  /*f0c0*/  MOV R181, R21 ;  /* 0x0000001500b57202 */ /* 0x008fc40000000f00 */
[----:B------:R1:W5:Y:S04]  /*f0d0*/  LDL.LU.64 R20, [R1+0x4a8] ;  /* 0x0004a80001147983 */ /* 0x0003680000300a00 */
[----:B------:R-:W-:Y:S04]  /*f0e0*/  STL [R1+0x2e8], R18 ;  /* 0x0002e81201007387 */ /* 0x000fe80000100800 */
[----:B------:R3:W-:Y:S02]  /*f0f0*/  STL [R1+0x2dc], R181 ;  /* 0x0002dcb501007387 */ /* 0x0007e40000100800 */
[----:B---3--:R-:W-:-:S02]  /*f100*/  IMAD.MOV.U32 R181, RZ, RZ, R19 ;  /* 0x000000ffffb57224 */ /* 0x008fc400078e0013 */
[----:B------:R1:W5:Y:S04]  /*f110*/  LDL.LU.64 R18, [R1+0x4a0] ;  /* 0x0004a00001127983 */ /* 0x0003680000300a00 */
[----:B------:R-:W-:Y:S04]  /*f120*/  STL [R1+0x2f0], R16 ;  /* 0x0002f01001007387 */ /* 0x000fe80000100800 */
[----:B------:R3:W-:Y:S02]  /*f130*/  STL [R1+0x2e4], R181 ;  /* 0x0002e4b501007387 */ /* 0x0007e40000100800 */
[----:B---3--:R-:W-:-:S02]  /*f140*/  IMAD.MOV.U32 R181, RZ, RZ, R17 ;  /* 0x000000ffffb57224 */ /* 0x008fc400078e0011 */
[----:B------:R1:W5:Y:S04]  /*f150*/  LDL.LU.64 R16, [R1+0x498] ;  /* 0x0004980001107983 */ /* 0x0003680000300a00 */
[----:B------:R-:W-:Y:S04]  /*f160*/  STL [R1+0x2f8], R14 ;  /* 0x0002f80e01007387 */ /* 0x000fe80000100800 */
        /* <DEDUP_REMOVED lines=26> */
[----:B------:R-:W3:Y:S04]  /*f310*/  LDL.LU.64 R184, [R1+0x460] ;  /* 0x0004600001b87983 */ /* 0x000ee80000300a00 */
[----:B------:R-:W-:Y:S04]  /*f320*/  STL [R1+0x330], R188 ;  /* 0x000330bc01007387 */ /* 0x000fe80000100800 */
[----:B------:R4:W-:Y:S02]  /*f330*/  STL [R1+0x324], R181 ;  /* 0x000324b501007387 */ /* 0x0009e40000100800 */
[----:B----4-:R-:W-:-:S02]  /*f340*/  IMAD.MOV.U32 R181, RZ, RZ, R189 ;  /* 0x000000ffffb57224 */ /* 0x010fc400078e00bd */
[----:B------:R1:W5:Y:S04]  /*f350*/  LDL.LU.64 R188, [R1+0x458] ;  /* 0x0004580001bc7983 */ /* 0x0003680000300a00 */
[----:B------:R-:W-:Y:S04]  /*f360*/  STL [R1+0x338], R2 ;  /* 0x0003380201007387 */ /* 0x000fe80000100800 */
[----:B------:R4:W-:Y:S02]  /*f370*/  STL [R1+0x32c], R181 ;  /* 0x00032cb501007387 */ /* 0x0009e40000100800 */
[----:B----4-:R-:W-:-:S02]  /*f380*/  IMAD.MOV.U32 R181, RZ, RZ, R3 ;  /* 0x000000ffffb57224 */ /* 0x010fc400078e0003 */
[----:B------:R1:W5:Y:S04]  /*f390*/  LDL.LU.64 R2, [R1+0x450] ;  /* 0x0004500001027983 */ /* 0x0003680000300a00 */
[----:B------:R-:W-:Y:S04]  /*f3a0*/  STL [R1+0x340], R182 ;  /* 0x000340b601007387 */ /* 0x000fe80000100800 */
[----:B------:R4:W-:Y:S02]  /*f3b0*/  STL [R1+0x334], R181 ;  /* 0x000334b501007387 */ /* 0x0009e40000100800 */
[----:B----4-:R-:W-:-:S05]  /*f3c0*/  MOV R181, R183 ;  /* 0x000000b700b57202 */ /* 0x010fca0000000f00 */
[----:B------:R2:W-:Y:S02]  /*f3d0*/  STL [R1+0x33c], R181 ;  /* 0x00033cb501007387 */ /* 0x0005e40000100800 */
[----:B--2---:R-:W-:Y:S02]  /*f3e0*/  IMAD.MOV.U32 R181, RZ, RZ, R191 ;  /* 0x000000ffffb57224 */ /* 0x004fe400078e00bf */
[----:B------:R-:W-:Y:S04]  /*f3f0*/  STL [R1+0x348], R190 ;  /* 0x000348be01007387 */ /* 0x000fe80000100800 */
[----:B------:R2:W-:Y:S01]  /*f400*/  STL [R1+0x344], R181 ;  /* 0x000344b501007387 */ /* 0x0005e20000100800 */
[----:B------:R-:W-:Y:S01]  /*f410*/  IMAD.MOV.U32 R182, RZ, RZ, RZ ;  /* 0x000000ffffb67224 */ /* 0x000fe200078e00ff */
        /* <DEDUP_REMOVED lines=62> */
[----:B------:R-:W-:Y:S01]  /*f800*/  CS2R R54, SRZ ;  /* 0x0000000000367805 */ /* 0x000fe2000001ff00 */
[----:B------:R-:W-:Y:S01]  /*f810*/  UMOV UR10, 0x3 ;  /* 0x00000003000a7882 */ /* 0x000fe20000000000 */
[----:B------:R-:W-:Y:S01]  /*f820*/  UMOV UR9, 0xffffffff ;  /* 0xffffffff00097882 */ /* 0x000fe20000000000 */
[----:B---3--:R-:W-:-:S04]  /*f830*/  SHF.R.S32.HI R27, RZ, 0x1f, R185 ;  /* 0x0000001fff1b7819 */ /* 0x008fc800000114b9 */
[----:B------:R-:W-:-:S04]  /*f840*/  LEA.HI R27, R27, R185, RZ, 0x6 ;  /* 0x000000b91b1b7211 */ /* 0x000fc800078f30ff */
[----:B--2---:R-:W-:-:S05]  /*f850*/  SHF.R.S32.HI R181, RZ, 0x6, R27 ;  /* 0x00000006ffb57819 */ /* 0x004fca000001141b */
[----:B------:R2:W-:Y:S02]  /*f860*/  STL [R1+0x350], R181 ;  /* 0x000350b501007387 */ /* 0x0005e40000100800 */
[----:B--2---:R-:W-:-:S05]  /*f870*/  VIADD R181, R181, 0xfffffffc ;  /* 0xfffffffcb5b57836 */ /* 0x004fca0000000000 */
[----:B------:R1:W-:Y:S01]  /*f880*/  STL [R1+0x354], R181 ;  /* 0x000354b501007387 */ /* 0x0003e20000100800 */
[----:B------:R-:W-:Y:S02]  /*f890*/  SHF.R.S32.HI R183, RZ, 0x1f, R184 ;  /* 0x0000001fffb77819 */ /* 0x000fe400000114b8 */
[----:B------:R-:W-:Y:S02]  /*f8a0*/  SHF.R.S32.HI R185, RZ, 0x1f, R186 ;  /* 0x0000001fffb97819 */ /* 0x000fe400000114ba */
[----:B------:R-:W-:Y:S02]  /*f8b0*/  CS2R R26, SRZ ;  /* 0x00000000001a7805 */ /* 0x000fe4000001ff00 */
[C---:B------:R-:W-:Y:S01]  /*f8c0*/  SHF.L.U64.HI R183, R184.reuse, 0x2, R183 ;  /* 0x00000002b8b77819 */ /* 0x040fe200000102b7 */
[----:B------:R-:W-:Y:S01]  /*f8d0*/  IMAD.SHL.U32 R184, R184, 0x4, RZ ;  /* 0x00000004b8b87824 */ /* 0x000fe200078e00ff */
[C---:B------:R-:W-:Y:S02]  /*f8e0*/  SHF.L.U64.HI R185, R186.reuse, 0x2, R185 ;  /* 0x00000002bab97819 */ /* 0x040fe400000102b9 */
[----:B-1----:R-:W-:-:S07]  /*f8f0*/  SHF.L.U32 R186, R186, 0x2, RZ ;  /* 0x00000002baba7819 */ /* 0x002fce00000006ff */
.L_x_1:
[----:B------:R-:W-:Y:S01]  /*f900*/  UIADD3 UR9, UR9, 0x1, URZ ;  /* 0x0000000109097890 */ /* 0x000fe2000fffe03f */
[----:B------:R-:W-:-:S04]  /*f910*/  DEPBAR.LE SB0, 0x6 ;  /* 0x000081800000791a */ /* 0x000fc80000000000 */
[----:B------:R-:W-:Y:S01]  /*f920*/  BAR.SYNC.DEFER_BLOCKING 0x0 ;  /* 0x0000000000007b1d */ /* 0x000fe20000010000 */
[----:B------:R-:W-:-:S04]  /*f930*/  UISETP.GT.AND UP0, UPT, UR9, 0x4, UPT ;  /* 0x000000040900788c */ /* 0x000fc8000bf04270 */
[----:B------:R-:W-:-:S03]  /*f940*/  USEL UR9, UR9, URZ, !UP0 ;  /* 0x0000003f09097287 */ /* 0x000fc6000c000000 */
[----:B------:R-:W1:Y:S01]  /*f950*/  LDC R181, c[0x0][0x230] ;  /* 0x00008c00ffb57b82 */ /* 0x000e620000000800 */
[----:B------:R-:W2:Y:S01]  /*f960*/  LDL R190, [R1+0x354] ;  /* 0x0003540001be7983 */ /* 0x000ea20000100800 */
[----:B------:R-:W-:Y:S02]  /*f970*/  ULEA UR5, UR9, UR8, 0xe ;  /* 0x0000000809057291 */ /* 0x000fe4000f8e703f */
[----:B------:R-:W-:Y:S01]  /*f980*/  ULEA UR4, UR9, UR8, 0x10 ;  /* 0x0000000809047291 */ /* 0x000fe2000f8e803f */
[----:B------:R-:W-:Y:S01]  /*f990*/  STL [R1+0x468], R185 ;  /* 0x000468b901007387 */ /* 0x000fe20000100800 */
[----:B------:R-:W-:Y:S02]  /*f9a0*/  UIADD3 UR5, UR5, 0x50000, URZ ;  /* 0x0005000005057890 */ /* 0x000fe4000fffe03f */
[----:B------:R-:W-:Y:S01]  /*f9b0*/  USHF.R.U32.HI UR4, URZ, 0x4, UR4 ;  /* 0x000000043f047899 */ /* 0x000fe20008011604 */
[----:B-----5:R-:W-:Y:S01]  /*f9c0*/  STL [R1+0x45c], R189 ;  /* 0x00045cbd01007387 */ /* 0x020fe20000100800 */
[----:B------:R-:W-:-:S02]  /*f9d0*/  USHF.R.U32.HI UR5, URZ, 0x4, UR5 ;  /* 0x000000043f057899 */ /* 0x000fc40008011605 */
[----:B------:R-:W-:Y:S01]  /*f9e0*/  USGXT.U32 UR4, UR4, 0xe ;  /* 0x0000000e0404789a */ /* 0x000fe20008000000 */
[----:B------:R-:W-:Y:S01]  /*f9f0*/  STL [R1+0x458], R188 ;  /* 0x000458bc01007387 */ /* 0x000fe20000100800 */
[----:B------:R-:W-:Y:S01]  /*fa00*/  USGXT.U32 UR6, UR5, 0xe ;  /* 0x0000000e0506789a */ /* 0x000fe20008000000 */
[----:B------:R-:W-:Y:S01]  /*fa10*/  UMOV UR7, 0x40000040 ;  /* 0x4000004000077882 */ /* 0x000fe20000000000 */
[----:B------:R-:W-:Y:S01]  /*fa20*/  WARPGROUP.ARRIVE ;  /* 0x00000000000079c5 */ /* 0x000fe20000000000 */
[----:B------:R-:W-:Y:S01]  /*fa30*/  UMOV UR5, 0x40000040 ;  /* 0x4000004000057882 */ /* 0x000fe20000000000 */
[----:B------:R-:W-:Y:S01]  /*fa40*/  UIADD3 UR12, UP0, UR4, 0x2, URZ ;  /* 0x00000002040c7890 */ /* 0x000fe2000ff1e03f */
[----:B------:R-:W-:Y:S01]  /*fa50*/  STL [R1+0x454], R5 ;  /* 0x0004540501007387 */ /* 0x000fe20000100800 */
[----:B------:R-:W-:-:S03]  /*fa60*/  UIADD3 UR14, UP1, UR6, 0x2, URZ ;  /* 0x00000002060e7890 */ /* 0x000fc6000ff3e03f */
[----:B------:R-:W-:Y:S01]  /*fa70*/  HGMMA.64x64x8.F32.TF32 R120, gdesc[UR4], R120 ;  /* 0x04e00000047879f0 */ /* 0x000fe20008702878 */
[----:B------:R-:W-:Y:S01]  /*fa80*/  UMOV UR4, URZ ;  /* 0x0000003f00047c82 */ /* 0x000fe20008000000 */
[----:B------:R-:W-:Y:S01]  /*fa90*/  UMOV UR5, URZ ;  /* 0x0000003f00057c82 */ /* 0x000fe20008000000 */
[----:B------:R-:W-:Y:S01]  /*faa0*/  UIADD3.X UR13, UR4, 0x40000040, URZ, UP0, !UPT ;  /* 0x40000040040d7890 */ /* 0x000fe200087fe43f */
[----:B------:R3:W-:Y:S01]  /*fab0*/  STL [R1+0x450], R3 ;  /* 0x0004500301007387 */ /* 0x0007e20000100800 */
[----:B------:R-:W-:Y:S01]  /*fac0*/  UIADD3.X UR15, UR5, 0x40000040, URZ, UP1, !UPT ;  /* 0x40000040050f7890 */ /* 0x000fe20008ffe43f */
[----:B-1----:R-:W-:Y:S01]  /*fad0*/  IADD3 R181, R181, -0x100, RZ ;  /* 0xffffff00b5b57810 */ /* 0x002fe20007ffe0ff */
[----:B------:R-:W-:Y:S01]  /*fae0*/  UIADD3.64 UR40, UR12, 0x2, URZ ;  /* 0x000000020c287897 */ /* 0x000fe2000fffe03f */
[----:B------:R1:W-:Y:S01]  /*faf0*/  STL [R1+0x44c], R0 ;  /* 0x00044c0001007387 */ /* 0x0003e20000100800 */
[----:B------:R-:W-:Y:S02]  /*fb00*/  UIADD3.64 UR42, UR14, 0x2, URZ ;  /* 0x000000020e2a7897 */ /* 0x000fe4000fffe03f */
[----:B------:R-:W-:Y:S01]  /*fb10*/  UIADD3.64 UR36, UR12, 0x4, URZ ;  /* 0x000000040c247897 */ /* 0x000fe2000fffe03f */
[----:B------:R-:W-:Y:S01]  /*fb20*/  IMAD R181, R182, -0x40, R181 ;  /* 0xffffffc0b6b57824 */ /* 0x000fe200078e02b5 */
[----:B------:R-:W-:Y:S01]  /*fb30*/  UIADD3.64 UR38, UR14, 0x4, URZ ;  /* 0x000000040e267897 */ /* 0x000fe2000fffe03f */
[----:B---3--:R-:W3:Y:S01]  /*fb40*/  LDL.LU R3, [R1+0x4c] ;  /* 0x00004c0001037983 */ /* 0x008ee20000300800 */
[----:B------:R-:W-:-:S02]  /*fb50*/  UIADD3.64 UR32, UR12, 0x7fe, URZ ;  /* 0x000007fe0c207897 */ /* 0x000fc4000fffe03f */
[----:B------:R-:W-:Y:S01]  /*fb60*/  UIADD3.64 UR34, UR14, 0x1fe, URZ ;  /* 0x000001fe0e227897 */ /* 0x000fe2000fffe03f */
[----:B-1----:R-:W4:Y:S01]  /*fb70*/  LDL.LU R0, [R1+0x50] ;  /* 0x0000500001007983 */ /* 0x002f220000300800 */
[----:B------:R-:W-:Y:S01]  /*fb80*/  UIADD3.64 UR28, UR12, 0x800, URZ ;  /* 0x000008000c1c7897 */ /* 0x000fe2000fffe03f */
[----:B------:R-:W-:Y:S01]  /*fb90*/  ISETP.GT.AND P1, PT, R181, RZ, PT ;  /* 0x000000ffb500720c */ /* 0x000fe20003f24270 */
[----:B------:R-:W-:Y:S02]  /*fba0*/  UIADD3.64 UR30, UR14, 0x200, URZ ;  /* 0x000002000e1e7897 */ /* 0x000fe4000fffe03f */
[----:B------:R-:W-:Y:S01]  /*fbb0*/  UIADD3 UR10, UR10, 0x1, URZ ;  /* 0x000000010a0a7890 */ /* 0x000fe2000fffe03f */
[-C--:B------:R-:W-:Y:S01]  /*fbc0*/  IADD3 R7, P3, R7, R184.reuse, RZ ;  /* 0x000000b807077210 */ /* 0x080fe20007f7e0ff */
[----:B------:R-:W-:Y:S01]  /*fbd0*/  UIADD3.64 UR24, UR12, 0x802, URZ ;  /* 0x000008020c187897 */ /* 0x000fe2000fffe03f */
[----:B------:R-:W-:Y:S01]  /*fbe0*/  IADD3 R9, P4, R9, R184, RZ ;  /* 0x000000b809097210 */ /* 0x000fe20007f9e0ff */
[----:B------:R-:W-:Y:S01]  /*fbf0*/  UIADD3.64 UR26, UR14, 0x202, URZ ;  /* 0x000002020e1a7897 */ /* 0x000fe2000fffe03f */
[----:B------:R-:W3:Y:S01]  /*fc00*/  LDL.LU R188, [R1+0x58] ;  /* 0x0000580001bc7983 */ /* 0x000ee20000300800 */
[----:B------:R-:W-:-:S02]  /*fc10*/  UIADD3.64 UR20, UR12, 0x804, URZ ;  /* 0x000008040c147897 */ /* 0x000fc4000fffe03f */
[----:B------:R-:W-:Y:S02]  /*fc20*/  UIADD3.64 UR22, UR14, 0x204, URZ ;  /* 0x000002040e167897 */ /* 0x000fe4000fffe03f */
[----:B------:R-:W-:Y:S02]  /*fc30*/  UIADD3.64 UR4, UR12, 0x1fe, URZ ;  /* 0x000001fe0c047897 */ /* 0x000fe4000fffe03f */
[----:B------:R-:W-:Y:S01]  /*fc40*/  UIADD3.64 UR44, UR12, 0x200, URZ ;  /* 0x000002000c2c7897 */ /* 0x000fe2000fffe03f */
[----:B------:R-:W-:Y:S01]  /*fc50*/  UMOV UR46, UR14 ;  /* 0x0000000e002e7c82 */ /* 0x000fe20008000000 */
[----:B------:R-:W-:Y:S01]  /*fc60*/  UMOV UR47, UR15 ;  /* 0x0000000f002f7c82 */ /* 0x000fe20008000000 */
[----:B------:R-:W-:Y:S01]  /*fc70*/  HGMMA.64x64x8.F32.TF32 R120, gdesc[UR12], R120 ;  /* 0x04e000000c7879f0 */ /* 0x000fe20008702878 */
[----:B------:R-:W-:Y:S01]  /*fc80*/  UISETP.GT.AND UP0, UPT, UR10, 0x4, UPT ;  /* 0x000000040a00788c */ /* 0x000fe2000bf04270 */
[----:B------:R-:W-:Y:S01]  /*fc90*/  IMAD.X R8, R8, 0x1, R183, P3 ;  /* 0x0000000108087824 */ /* 0x000fe200018e06b7 */
[----:B------:R-:W-:Y:S01]  /*fca0*/  IADD3.X R10, R10, R183, RZ, P4, !PT ;  /* 0x000000b70a0a7210 */ /* 0x000fe200027fe4ff */
[----:B------:R-:W3:Y:S01]  /*fcb0*/  LDL.LU R185, [R1+0x5c] ;  /* 0x00005c0001b97983 */ /* 0x000ee20000300800 */
[----:B------:R-:W-:Y:S01]  /*fcc0*/  HGMMA.64x64x8.F32.TF32 R120, gdesc[UR40], R120 ;  /* 0x04e00000287879f0 */ /* 0x000fe20008702878 */
[----:B------:R-:W-:-:S02]  /*fcd0*/  UIADD3.64 UR40, UR12, 0x202, URZ ;  /* 0x000002020c287897 */ /* 0x000fc4000fffe03f */
[----:B------:R-:W-:Y:S01]  /*fce0*/  USEL UR10, UR10, URZ, !UP0 ;  /* 0x0000003f0a0a7287 */ /* 0x000fe2000c000000 */
[----:B------:R-:W-:Y:S01]  /*fcf0*/  IADD3 R11, P3, R11, R184, RZ ;  /* 0x000000b80b0b7210 */ /* 0x000fe20007f7e0ff */
[----:B------:R-:W3:Y:S01]  /*fd00*/  LDL.LU R5, [R1+0x60] ;  /* 0x0000600001057983 */ /* 0x000ee20000300800 */
[----:B------:R-:W-:Y:S01]  /*fd10*/  HGMMA.64x64x8.F32.TF32 R120, gdesc[UR36], R120 ;  /* 0x04e00000247879f0 */ /* 0x000fe20008702878 */
[----:B------:R-:W-:Y:S01]  /*fd20*/  UIADD3.64 UR36, UR12, 0x204, URZ ;  /* 0x000002040c247897 */ /* 0x000fe2000fffe03f */
[----:B--2---:R-:W-:Y:S02]  /*fd30*/  ISETP.GE.AND P0, PT, R182, R190, PT ;  /* 0x000000beb600720c */ /* 0x004fe40003f06270 */
[----:B------:R-:W-:Y:S01]  /*fd40*/  HGMMA.64x64x8.F32.TF32 R120, gdesc[UR32], R120 ;  /* 0x04e00000207879f0 */ /* 0x000fe20008702878 */
[----:B------:R-:W-:-:S03]  /*fd50*/  UIADD3.64 UR32, UR12, 0x9fe, URZ ;  /* 0x000009fe0c207897 */ /* 0x000fc6000fffe03f */
        /* <DEDUP_REMOVED lines=9> */
[----:B------:R-:W-:Y:S01]  /*fdf0*/  UIADD3.64 UR44, UR12, 0x400, URZ ;  /* 0x000004000c2c7897 */ /* 0x000fe2000fffe03f */
[----:B------:R-:W-:Y:S01]  /*fe00*/  UMOV UR46, UR14 ;  /* 0x0000000e002e7c82 */ /* 0x000fe20008000000 */
[----:B------:R-:W-:Y:S01]  /*fe10*/  UMOV UR47, UR15 ;  /* 0x0000000f002f7c82 */ /* 0x000fe20008000000 */
        /* <DEDUP_REMOVED lines=14> */
[----:B------:R-:W-:Y:S04]  /*ff00*/  HGMMA.64x64x8.F32.TF32 R56, gdesc[UR44], R56 ;  /* 0x04e000002c3879f0 */ /* 0x000fe80008702838 */
        /* <DEDUP_REMOVED lines=12> */
[----:B------:R-:W-:Y:S01]  /*ffd0*/  UIADD3.64 UR4, UR12, 0x600, URZ ;  /* 0x000006000c047897 */ /* 0x000fe2000fffe03f */
[----:B------:R-:W-:Y:S01]  /*ffe0*/  UMOV UR6, UR14 ;  /* 0x0000000e00067c82 */ /* 0x000fe20008000000 */
[----:B------:R-:W-:Y:S01]  /*fff0*/  UMOV UR7, UR15 ;  /* 0x0000000f00077c82 */ /* 0x000fe20008000000 */
[----:B------:R-:W-:Y:S01]  /*10000*/  UIADD3.64 UR12, UR12, 0xe04, URZ ;  /* 0x00000e040c0c7897 */ /* 0x000fe2000fffe03f */
[----:B------:R-:W-:Y:S01]  /*10010*/  UMOV UR14, UR22 ;  /* 0x00000016000e7c82 */ /* 0x000fe20008000000 */
[----:B------:R-:W-:-:S04]  /*10020*/  UMOV UR15, UR23 ;  /* 0x00000017000f7c82 */ /* 0x000fc80008000000 */
[----:B------:R-:W-:Y:S04]  /*10030*/  HGMMA.64x64x8.F32.TF32 R24, gdesc[UR4], R24 ;  /* 0x04e00000041879f0 */ /* 0x000fe80008702818 */
[----:B------:R-:W-:Y:S04]  /*10040*/  HGMMA.64x64x8.F32.TF32 R24, gdesc[UR40], R24 ;  /* 0x04e00000281879f0 */ /* 0x000fe80008702818 */
[----:B------:R-:W-:Y:S04]  /*10050*/  HGMMA.64x64x8.F32.TF32 R24, gdesc[UR36], R24 ;  /* 0x04e00000241879f0 */ /* 0x000fe80008702818 */
[----:B------:R-:W-:Y:S04]  /*10060*/  HGMMA.64x64x8.F32.TF32 R24, gdesc[UR32], R24 ;  /* 0x04e00000201879f0 */ /* 0x000fe80008702818 */
[----:B------:R-:W-:Y:S04]  /*10070*/  HGMMA.64x64x8.F32.TF32 R24, gdesc[UR28], R24 ;  /* 0x04e000001c1879f0 */ /* 0x000fe80008702818 */
[----:B------:R-:W-:Y:S04]  /*10080*/  HGMMA.64x64x8.F32.TF32 R24, gdesc[UR24], R24 ;  /* 0x04e00000181879f0 */ /* 0x000fe80008702818 */
[----:B------:R-:W-:Y:S01]  /*10090*/  HGMMA.64x64x8.F32.TF32 R24, gdesc[UR12], R24, gsb0 ;  /* 0x04e000000c1879f0 */ /* 0x000fe20008002818 */
[----:B------:R-:W-:-:S04]  /*100a0*/  SEL R190, RZ, 0x4, !P1 ;  /* 0x00000004ffbe7807 */ /* 0x000fc80004800000 */
[----:B------:R-:W-:Y:S02]  /*100b0*/  SEL R190, R190, RZ, !P0 ;  /* 0x000000ffbebe7207 */ /* 0x000fe40004000000 */
[----:B------:R-:W-:Y:S02]  /*100c0*/  IADD3 R4, P1, R4, R184, RZ ;  /* 0x000000b804047210 */ /* 0x000fe40007f3e0ff */
[----:B------:R-:W-:Y:S01]  /*100d0*/  ISETP.NE.U32.AND P2, PT, R190, RZ, PT ;  /* 0x000000ffbe00720c */ /* 0x000fe20003f45070 */
[----:B------:R-:W-:Y:S02]  /*100e0*/  ULEA UR4, UR10, UR8, 0x10 ;  /* 0x000000080a047291 */ /* 0x000fe4000f8e803f */
[----:B------:R-:W-:Y:S01]  /*100f0*/  IMAD.X R6, R6, 0x1, R183, P1 ;  /* 0x0000000106067824 */ /* 0x000fe200008e06b7 */
[----:B------:R-:W-:-:S03]  /*10100*/  MOV R190, R4 ;  /* 0x0000000400be7202 */ /* 0x000fc60000000f00 */
[----:B------:R-:W-:Y:S02]  /*10110*/  VIADD R222, R2, UR4 ;  /* 0x0000000402de7c36 */ /* 0x000fe40008000000 */
[----:B------:R-:W-:Y:S01]  /*10120*/  IMAD.MOV.U32 R191, RZ, RZ, R6 ;  /* 0x000000ffffbf7224 */ /* 0x000fe200078e0006 */
[----:B------:R-:W-:Y:S01]  /*10130*/  ISETP.GT.AND P1, PT, R181, 0x1, PT ;  /* 0x00000001b500780c */ /* 0x000fe20003f24270 */
[----:B------:R-:W-:Y:S01]  /*10140*/  IMAD.X R12, R12, 0x1, R183, P3 ;  /* 0x000000010c0c7824 */ /* 0x000fe200018e06b7 */
[----:B------:R-:W-:Y:S01]  /*10150*/  IADD3 R13, P4, R13, R184, RZ ;  /* 0x000000b80d0d7210 */ /* 0x000fe20007f9e0ff */
[----:B------:R-:W-:Y:S02]  /*10160*/  WARPGROUP.DEPBAR.LE gsb0, 0x1 ;  /* 0x00008000000079c5 */ /* 0x000fe40000010100 */
[----:B------:R-:W-:Y:S06]  /*10170*/  BAR.SYNC.DEFER_BLOCKING 0x0 ;  /* 0x0000000000007b1d */ /* 0x000fec0000010000 */
[----:B------:R-:W-:Y:S01]  /*10180*/  @!PT LDS RZ, [RZ] ;  /* 0x00000000fffff984 */ /* 0x000fe20000000800 */
[----:B------:R-:W-:Y:S01]  /*10190*/  @!PT LDS RZ, [RZ] ;  /* 0x00000000fffff984 */ /* 0x000fe20000000800 */
[----:B------:R-:W-:Y:S01]  /*101a0*/  @!PT LDS RZ, [RZ] ;  /* 0x00000000fffff984 */ /* 0x000fe20000000800 */
[----:B------:R1:W-:Y:S02]  /*101b0*/  LDGSTS.E [R222], desc[UR16][R190.64], P2 ;  /* 0x00000000bede7fae */ /* 0x0003e40009121850 */
[----:B-1----:R-:W-:-:S04]  /*101c0*/  SEL R190, RZ, 0x4, !P1 ;  /* 0x00000004ffbe7807 */ /* 0x002fc80004800000 */
[----:B------:R-:W-:Y:S01]  /*101d0*/  SEL R190, R190, RZ, !P0 ;  /* 0x000000ffbebe7207 */ /* 0x000fe20004000000 */
[----:B------:R-:W-:-:S03]  /*101e0*/  IMAD.MOV.U32 R191, RZ, RZ, R8 ;  /* 0x000000ffffbf7224 */ /* 0x000fc600078e0008 */
[----:B------:R-:W-:Y:S01]  /*101f0*/  ISETP.NE.U32.AND P1, PT, R190, RZ, PT ;  /* 0x000000ffbe00720c */ /* 0x000fe20003f25070 */
[----:B------:R-:W-:-:S05]  /*10200*/  IMAD.MOV.U32 R190, RZ, RZ, R7 ;  /* 0x000000ffffbe7224 */ /* 0x000fca00078e0007 */
[----:B------:R1:W-:Y:S01]  /*10210*/  LDGSTS.E [R222+0x4000], desc[UR16][R190.64], P2 ;  /* 0x04000000bede7fae */ /* 0x0003e20009121850 */
[----:B------:R-:W-:Y:S02]  /*10220*/  ISETP.GT.AND P2, PT, R181, 0x2, PT ;  /* 0x00000002b500780c */ /* 0x000fe40003f44270 */
[----:B-1----:R-:W-:Y:S01]  /*10230*/  MOV R190, R9 ;  /* 0x0000000900be7202 */ /* 0x002fe20000000f00 */
[----:B------:R-:W-:-:S05]  /*10240*/  IMAD.MOV.U32 R191, RZ, RZ, R10 ;  /* 0x000000ffffbf7224 */ /* 0x000fca00078e000a */
[----:B------:R1:W-:Y:S01]  /*10250*/  LDGSTS.E [R222+0x4], desc[UR16][R190.64], P1 ;  /* 0x00004000bede7fae */ /* 0x0003e20008921850 */
[----:B------:R-:W-:Y:S02]  /*10260*/  IADD3.X R14, R14, R183, RZ, P4, !PT ;  /* 0x000000b70e0e7210 */ /* 0x000fe400027fe4ff */
[----:B-1----:R-:W-:-:S04]  /*10270*/  SEL R190, RZ, 0x4, !P2 ;  /* 0x00000004ffbe7807 */ /* 0x002fc80005000000 */
[----:B------:R-:W-:Y:S01]  /*10280*/  SEL R190, R190, RZ, !P0 ;  /* 0x000000ffbebe7207 */ /* 0x000fe20004000000 */
[----:B------:R-:W-:-:S03]  /*10290*/  IMAD.MOV.U32 R191, RZ, RZ, R12 ;  /* 0x000000ffffbf7224 */ /* 0x000fc600078e000c */
[----:B------:R-:W-:Y:S01]  /*102a0*/  ISETP.NE.U32.AND P2, PT, R190, RZ, PT ;  /* 0x000000ffbe00720c */ /* 0x000fe20003f45070 */
[----:B------:R-:W-:-:S05]  /*102b0*/  IMAD.MOV.U32 R190, RZ, RZ, R11 ;  /* 0x000000ffffbe7224 */ /* 0x000fca00078e000b */
[----:B------:R1:W-:Y:S01]  /*102c0*/  LDGSTS.E [R222+0x4004], desc[UR16][R190.64], P1 ;  /* 0x04004000bede7fae */ /* 0x0003e20008921850 */
[----:B------:R-:W-:Y:S02]  /*102d0*/  ISETP.GT.AND P1, PT, R181, 0x3, PT ;  /* 0x00000003b500780c */ /* 0x000fe40003f24270 */
[----:B------:R-:W-:Y:S02]  /*102e0*/  IADD3 R15, P3, R15, R184, RZ ;  /* 0x000000b80f0f7210 */ /* 0x000fe40007f7e0ff */
[----:B-1----:R-:W-:Y:S01]  /*102f0*/  MOV R190, R13 ;  /* 0x0000000d00be7202 */ /* 0x002fe20000000f00 */
[----:B------:R-:W-:-:S05]  /*10300*/  IMAD.MOV.U32 R191, RZ, RZ, R14 ;  /* 0x000000ffffbf7224 */ /* 0x000fca00078e000e */
[----:B------:R1:W-:Y:S01]  /*10310*/  LDGSTS.E [R222+0x8], desc[UR16][R190.64], P2 ;  /* 0x00008000bede7fae */ /* 0x0003e20009121850 */
[----:B------:R-:W-:Y:S01]  /*10320*/  IMAD.X R16, R16, 0x1, R183, P3 ;  /* 0x0000000110107824 */ /* 0x000fe200018e06b7 */
[----:B------:R-:W-:Y:S02]  /*10330*/  IADD3 R17, P4, R17, R184, RZ ;  /* 0x000000b811117210 */ /* 0x000fe40007f9e0ff */
[----:B-1----:R-:W-:-:S04]  /*10340*/  SEL R190, RZ, 0x4, !P1 ;  /* 0x00000004ffbe7807 */ /* 0x002fc80004800000 */
[----:B------:R-:W-:Y:S01]  /*10350*/  SEL R190, R190, RZ, !P0 ;  /* 0x000000ffbebe7207 */ /* 0x000fe20004000000 */
[----:B------:R-:W-:-:S03]  /*10360*/  IMAD.MOV.U32 R191, RZ, RZ, R16 ;  /* 0x000000ffffbf7224 */ /* 0x000fc600078e0010 */
[----:B------:R-:W-:Y:S01]  /*10370*/  ISETP.NE.U32.AND P1, PT, R190, RZ, PT ;  /* 0x000000ffbe00720c */ /* 0x000fe20003f25070 */
[----:B------:R-:W-:Y:S01]  /*10380*/  IMAD.MOV.U32 R190, RZ, RZ, R15 ;  /* 0x000000ffffbe7224 */ /* 0x000fe200078e000f */
[----:B------:R-:W-:Y:S01]  /*10390*/  IADD3.X R18, R18, R183, RZ, P4, !PT ;  /* 0x000000b712127210 */ /* 0x000fe200027fe4ff */
[----:B------:R-:W-:Y:S04]  /*103a0*/  STL [R1+0x460], R182 ;  /* 0x000460b601007387 */ /* 0x000fe80000100800 */
[----:B------:R1:W-:Y:S01]  /*103b0*/  LDGSTS.E [R222+0x4008], desc[UR16][R190.64], P2 ;  /* 0x04008000bede7fae */ /* 0x0003e20009121850 */
[----:B------:R-:W-:-:S03]  /*103c0*/  ISETP.GT.AND P2, PT, R181, 0x20, PT ;  /* 0x00000020b500780c */ /* 0x000fc60003f44270 */
[----:B------:R2:W-:Y:S01]  /*103d0*/  STL [R1+0x464], R2 ;  /* 0x0004640201007387 */ /* 0x0005e20000100800 */
[-C--:B------:R-:W-:Y:S02]  /*103e0*/  IADD3 R19, P3, R19, R184.reuse, RZ ;  /* 0x000000b813137210 */ /* 0x080fe40007f7e0ff */
[----:B-1----:R-:W-:Y:S01]  /*103f0*/  MOV R190, R17 ;  /* 0x0000001100be7202 */ /* 0x002fe20000000f00 */
[----:B------:R-:W-:Y:S01]  /*10400*/  IMAD.MOV.U32 R191, RZ, RZ, R18 ;  /* 0x000000ffffbf7224 */ /* 0x000fe200078e0012 */
[----:B--2---:R-:W2:Y:S04]  /*10410*/  LDL.LU R2, [R1+0x54] ;  /* 0x0000540001027983 */ /* 0x004ea80000300800 */
[----:B------:R1:W-:Y:S01]  /*10420*/  LDGSTS.E [R222+0xc], desc[UR16][R190.64], P1 ;  /* 0x0000c000bede7fae */ /* 0x0003e20008921850 */
[----:B----4-:R-:W-:Y:S01]  /*10430*/  IADD3 R0, P4, R0, R184, RZ ;  /* 0x000000b800007210 */ /* 0x010fe20007f9e0ff */
[----:B------:R-:W-:Y:S01]  /*10440*/  IMAD.X R20, R20, 0x1, R183, P3 ;  /* 0x0000000114147824 */ /* 0x000fe200018e06b7 */
[----:B-1----:R-:W-:-:S04]  /*10450*/  SEL R190, RZ, 0x4, !P2 ;  /* 0x00000004ffbe7807 */ /* 0x002fc80005000000 */
[----:B------:R-:W-:Y:S01]  /*10460*/  SEL R190, R190, RZ, !P0 ;  /* 0x000000ffbebe7207 */ /* 0x000fe20004000000 */
[----:B------:R-:W-:Y:S01]  /*10470*/  IMAD.MOV.U32 R191, RZ, RZ, R20 ;  /* 0x000000ffffbf7224 */ /* 0x000fe200078e0014 */
[----:B---3--:R-:W-:Y:S02]  /*10480*/  IADD3.X R3, R3, R183, RZ, P4, !PT ;  /* 0x000000b703037210 */ /* 0x008fe400027fe4ff */
[----:B------:R-:W-:Y:S01]  /*10490*/  ISETP.NE.U32.AND P2, PT, R190, RZ, PT ;  /* 0x000000ffbe00720c */ /* 0x000fe20003f45070 */
[----:B------:R-:W-:Y:S01]  /*104a0*/  IMAD.MOV.U32 R190, RZ, RZ, R19 ;  /* 0x000000ffffbe7224 */ /* 0x000fe200078e0013 */
[----:B------:R-:W-:Y:S04]  /*104b0*/  STL [R1+0x50], R0 ;  /* 0x0000500001007387 */ /* 0x000fe80000100800 */
[----:B------:R1:W-:Y:S04]  /*104c0*/  LDGSTS.E [R222+0x400c], desc[UR16][R190.64], P1 ;  /* 0x0400c000bede7fae */ /* 0x0003e80008921850 */
[----:B------:R3:W-:Y:S04]  /*104d0*/  STL [R1+0x4c], R3 ;  /* 0x00004c0301007387 */ /* 0x0007e80000100800 */
[----:B------:R-:W4:Y:S01]  /*104e0*/  LDL.LU R182, [R1+0x64] ;  /* 0x0000640001b67983 */ /* 0x000f220000300800 */
[----:B-1----:R-:W-:-:S03]  /*104f0*/  IMAD.MOV.U32 R191, RZ, RZ, R3 ;  /* 0x000000ffffbf7224 */ /* 0x002fc600078e0003 */
[----:B---3--:R-:W3:Y:S01]  /*10500*/  LDL.LU R3, [R1+0x68] ;  /* 0x0000680001037983 */ /* 0x008ee20000300800 */
[----:B------:R-:W-:-:S03]  /*10510*/  MOV R190, R0 ;  /* 0x0000000000be7202 */ /* 0x000fc60000000f00 */
[----:B------:R-:W4:Y:S04]  /*10520*/  LDL.LU R189, [R1+0x6c] ;  /* 0x00006c0001bd7983 */ /* 0x000f280000300800 */
[----:B------:R-:W4:Y:S01]  /*10530*/  LDL.LU R0, [R1+0x70] ;  /* 0x0000700001007983 */ /* 0x000f220000300800 */
[----:B------:R-:W-:Y:S02]  /*10540*/  ISETP.GT.AND P1, PT, R181, 0x21, PT ;  /* 0x00000021b500780c */ /* 0x000fe40003f24270 */
[-C--:B------:R-:W-:Y:S01]  /*10550*/  IADD3 R188, P3, R188, R184.reuse, RZ ;  /* 0x000000b8bcbc7210 */ /* 0x080fe20007f7e0ff */
[----:B------:R1:W-:Y:S01]  /*10560*/  LDGSTS.E [R222+0x8000], desc[UR16][R190.64], P2 ;  /* 0x08000000bede7fae */ /* 0x0003e20009121850 */
[----:B------:R-:W-:Y:S02]  /*10570*/  IADD3 R5, P4, R5, R184, RZ ;  /* 0x000000b805057210 */ /* 0x000fe40007f9e0ff */
[----:B-1----:R-:W-:-:S04]  /*10580*/  SEL R190, RZ, 0x4, !P1 ;  /* 0x00000004ffbe7807 */ /* 0x002fc80004800000 */
[----:B------:R-:W-:Y:S02]  /*10590*/  SEL R190, R190, RZ, !P0 ;  /* 0x000000ffbebe7207 */ /* 0x000fe40004000000 */
[----:B------:R-:W-:Y:S02]  /*105a0*/  IADD3.X R185, R185, R183, RZ, P4, !PT ;  /* 0x000000b7b9b97210 */ /* 0x000fe400027fe4ff */
[----:B------:R-:W-:Y:S01]  /*105b0*/  ISETP.NE.U32.AND P1, PT, R190, RZ, PT ;  /* 0x000000ffbe00720c */ /* 0x000fe20003f25070 */
[----:B------:R-:W-:Y:S01]  /*105c0*/  IMAD.MOV.U32 R190, RZ, RZ, R188 ;  /* 0x000000ffffbe7224 */ /* 0x000fe200078e00bc */
[----:B------:R1:W-:Y:S01]  /*105d0*/  STL [R1+0x58], R188 ;  /* 0x000058bc01007387 */ /* 0x0003e20000100800 */
[----:B--2---:R-:W-:-:S04]  /*105e0*/  IMAD.X R2, R2, 0x1, R183, P3 ;  /* 0x0000000102027824 */ /* 0x004fc800018e06b7 */
[----:B------:R-:W-:Y:S01]  /*105f0*/  IMAD.MOV.U32 R191, RZ, RZ, R2 ;  /* 0x000000ffffbf7224 */ /* 0x000fe200078e0002 */
[----:B------:R-:W-:Y:S04]  /*10600*/  STL [R1+0x54], R2 ;  /* 0x0000540201007387 */ /* 0x000fe80000100800 */
[----:B------:R-:W-:Y:S04]  /*10610*/  STL [R1+0x60], R5 ;  /* 0x0000600501007387 */ /* 0x000fe80000100800 */
[----:B------:R2:W-:Y:S04]  /*10620*/  LDGSTS.E [R222+0xc000], desc[UR16][R190.64], P2 ;  /* 0x0c000000bede7fae */ /* 0x0005e80009121850 */
[----:B------:R2:W-:Y:S04]  /*10630*/  STL [R1+0x5c], R185 ;  /* 0x00005cb901007387 */ /* 0x0005e80000100800 */
[----:B-1----:R-:W4:Y:S01]  /*10640*/  LDL.LU R188, [R1+0x74] ;  /* 0x0000740001bc7983 */ /* 0x002f220000300800 */
[----:B--2---:R-:W-:-:S03]  /*10650*/  IMAD.MOV.U32 R191, RZ, RZ, R185 ;  /* 0x000000ffffbf7224 */ /* 0x004fc600078e00b9 */
[----:B------:R-:W2:Y:S01]  /*10660*/  LDL.LU R185, [R1+0x78] ;  /* 0x0000780001b97983 */ /* 0x000ea20000300800 */
[----:B------:R-:W-:Y:S02]  /*10670*/  MOV R190, R5 ;  /* 0x0000000500be7202 */ /* 0x000fe40000000f00 */
[----:B------:R-:W-:Y:S01]  /*10680*/  ISETP.GT.AND P2, PT, R181, 0x22, PT ;  /* 0x00000022b500780c */ /* 0x000fe20003f44270 */
[----:B------:R-:W2:Y:S04]  /*10690*/  LDL.LU R5, [R1+0x80] ;  /* 0x0000800001057983 */ /* 0x000ea80000300800 */
[----:B------:R1:W-:Y:S04]  /*106a0*/  LDGSTS.E [R222+0x8004], desc[UR16][R190.64], P1 ;  /* 0x08004000bede7fae */ /* 0x0003e80008921850 */
[----:B------:R-:W2:Y:S01]  /*106b0*/  LDL.LU R2, [R1+0x88] ;  /* 0x0000880001027983 */ /* 0x000ea20000300800 */
[----:B---3--:R-:W-:-:S02]  /*106c0*/  IADD3 R3, P3, R3, R184, RZ ;  /* 0x000000b803037210 */ /* 0x008fc40007f7e0ff */
[----:B-1----:R-:W-:-:S03]  /*106d0*/  SEL R190, RZ, 0x4, !P2 ;  /* 0x00000004ffbe7807 */ /* 0x002fc60005000000 */
[----:B----4-:R-:W-:Y:S01]  /*106e0*/  IMAD.X R182, R182, 0x1, R183, P3 ;  /* 0x00000001b6b67824 */ /* 0x010fe200018e06b7 */
[----:B------:R-:W-:Y:S01]  /*106f0*/  IADD3 R0, P4, R0, R184, RZ ;  /* 0x000000b800007210 */ /* 0x000fe20007f9e0ff */
[----:B------:R-:W-:Y:S01]  /*10700*/  STL [R1+0x68], R3 ;  /* 0x0000680301007387 */ /* 0x000fe20000100800 */
[----:B------:R-:W-:Y:S01]  /*10710*/  SEL R190, R190, RZ, !P0 ;  /* 0x000000ffbebe7207 */ /* 0x000fe20004000000 */
[----:B------:R-:W-:Y:S01]  /*10720*/  IMAD.MOV.U32 R191, RZ, RZ, R182 ;  /* 0x000000ffffbf7224 */ /* 0x000fe200078e00b6 */
[----:B------:R-:W-:Y:S01]  /*10730*/  IADD3.X R189, R189, R183, RZ, P4, !PT ;  /* 0x000000b7bdbd7210 */ /* 0x000fe200027fe4ff */
[----:B------:R1:W-:Y:S04]  /*10740*/  STL [R1+0x64], R182 ;  /* 0x000064b601007387 */ /* 0x0003e80000100800 */
[----:B------:R3:W-:Y:S01]  /*10750*/  STL [R1+0x70], R0 ;  /* 0x0000700001007387 */ /* 0x0007e20000100800 */
[----:B------:R-:W-:Y:S01]  /*10760*/  ISETP.NE.U32.AND P2, PT, R190, RZ, PT ;  /* 0x000000ffbe00720c */ /* 0x000fe20003f45070 */
[----:B------:R-:W-:-:S02]  /*10770*/  IMAD.MOV.U32 R190, RZ, RZ, R3 ;  /* 0x000000ffffbe7224 */ /* 0x000fc400078e0003 */
[----:B-1----:R-:W4:Y:S04]  /*10780*/  LDL.LU R182, [R1+0x7c] ;  /* 0x00007c0001b67983 */ /* 0x002f280000300800 */
[----:B------:R-:W-:Y:S04]  /*10790*/  STL [R1+0x6c], R189 ;  /* 0x00006cbd01007387 */ /* 0x000fe80000100800 */
[----:B------:R-:W4:Y:S04]  /*107a0*/  LDL.LU R3, [R1+0x84] ;  /* 0x0000840001037983 */ /* 0x000f280000300800 */
[----:B------:R1:W-:Y:S02]  /*107b0*/  LDGSTS.E [R222+0xc004], desc[UR16][R190.64], P1 ;  /* 0x0c004000bede7fae */ /* 0x0003e40008921850 */
[----:B-1----:R-:W-:-:S02]  /*107c0*/  MOV R190, R0 ;  /* 0x0000000000be7202 */ /* 0x002fc40000000f00 */
[----:B---3--:R-:W3:Y:S01]  /*107d0*/  LDL R0, [R1+0x448] ;  /* 0x0004480001007983 */ /* 0x008ee20000100800 */
[----:B------:R-:W-:Y:S01]  /*107e0*/  IMAD.MOV.U32 R191, RZ, RZ, R189 ;  /* 0x000000ffffbf7224 */ /* 0x000fe200078e00bd */
[----:B------:R-:W-:-:S04]  /*107f0*/  ISETP.GT.AND P1, PT, R181, 0x23, PT ;  /* 0x00000023b500780c */ /* 0x000fc80003f24270 */
[----:B------:R1:W-:Y:S02]  /*10800*/  LDGSTS.E [R222+0x8008], desc[UR16][R190.64], P2 ;  /* 0x08008000bede7fae */ /* 0x0003e40009121850 */
[----:B-1----:R-:W-:-:S04]  /*10810*/  SEL R190, RZ, 0x4, !P1 ;  /* 0x00000004ffbe7807 */ /* 0x002fc80004800000 */
[----:B------:R-:W-:-:S04]  /*10820*/  SEL R190, R190, RZ, !P0 ;  /* 0x000000ffbebe7207 */ /* 0x000fc80004000000 */
[----:B------:R-:W-:Y:S02]  /*10830*/  ISETP.NE.U32.AND P1, PT, R190, RZ, PT ;  /* 0x000000ffbe00720c */ /* 0x000fe40003f25070 */
[----:B--2---:R-:W-:-:S05]  /*10840*/  IADD3 R185, P3, R185, R184, RZ ;  /* 0x000000b8b9b97210 */ /* 0x004fca0007f7e0ff */
[----:B------:R-:W-:Y:S01]  /*10850*/  IMAD.X R188, R188, 0x1, R183, P3 ;  /* 0x00000001bcbc7824 */ /* 0x000fe200018e06b7 */
[----:B------:R-:W-:-:S03]  /*10860*/  MOV R190, R185 ;  /* 0x000000b900be7202 */ /* 0x000fc60000000f00 */
[----:B------:R-:W-:-:S05]  /*10870*/  IMAD.MOV.U32 R191, RZ, RZ, R188 ;  /* 0x000000ffffbf7224 */ /* 0x000fca00078e00bc */
[----:B------:R1:W-:Y:S01]  /*10880*/  LDGSTS.E [R222+0xc008], desc[UR16][R190.64], P2 ;  /* 0x0c008000bede7fae */ /* 0x0003e20009121850 */
[-C--:B------:R-:W-:Y:S02]  /*10890*/  IADD3 R5, P2, R5, R184.reuse, RZ ;  /* 0x000000b805057210 */ /* 0x080fe40007f5e0ff */
[----:B------:R-:W-:Y:S01]  /*108a0*/  IADD3 R2, P3, R2, R184, RZ ;  /* 0x000000b802027210 */ /* 0x000fe20007f7e0ff */
[----:B------:R-:W-:Y:S02]  /*108b0*/  STL [R1+0x78], R185 ;  /* 0x000078b901007387 */ /* 0x000fe40000100800 */
[----:B-1----:R-:W-:Y:S02]  /*108c0*/  IMAD.MOV.U32 R190, RZ, RZ, R5 ;  /* 0x000000ffffbe7224 */ /* 0x002fe400078e0005 */
[----:B------:R-:W-:Y:S01]  /*108d0*/  STL [R1+0x74], R188 ;  /* 0x000074bc01007387 */ /* 0x000fe20000100800 */
[----:B----4-:R-:W-:-:S04]  /*108e0*/  IMAD.X R182, R182, 0x1, R183, P2 ;  /* 0x00000001b6b67824 */ /* 0x010fc800010e06b7 */
[----:B------:R-:W-:Y:S01]  /*108f0*/  IMAD.MOV.U32 R191, RZ, RZ, R182 ;  /* 0x000000ffffbf7224 */ /* 0x000fe200078e00b6 */
[----:B------:R-:W-:-:S04]  /*10900*/  IADD3.X R3, R3, R183, RZ, P3, !PT ;  /* 0x000000b703037210 */ /* 0x000fc80001ffe4ff */
[----:B------:R1:W-:Y:S04]  /*10910*/  LDGSTS.E [R222+0x800c], desc[UR16][R190.64], P1 ;  /* 0x0800c000bede7fae */ /* 0x0003e80008921850 */
[----:B------:R-:W-:Y:S04]  /*10920*/  STL [R1+0x80], R5 ;  /* 0x0000800501007387 */ /* 0x000fe80000100800 */
[----:B------:R-:W-:Y:S01]  /*10930*/  STL [R1+0x7c], R182 ;  /* 0x00007cb601007387 */ /* 0x000fe20000100800 */
[----:B-1----:R-:W-:Y:S01]  /*10940*/  MOV R190, R2 ;  /* 0x0000000200be7202 */ /* 0x002fe20000000f00 */
[----:B------:R-:W-:-:S02]  /*10950*/  IMAD.MOV.U32 R191, RZ, RZ, R3 ;  /* 0x000000ffffbf7224 */ /* 0x000fc400078e0003 */
[----:B------:R-:W-:Y:S04]  /*10960*/  STL [R1+0x88], R2 ;  /* 0x0000880201007387 */ /* 0x000fe80000100800 */
[----:B------:R1:W-:Y:S04]  /*10970*/  STL [R1+0x84], R3 ;  /* 0x0000840301007387 */ /* 0x0003e80000100800 */
[----:B------:R3:W-:Y:S04]  /*10980*/  LDGSTS.E [R222+0xc00c], desc[UR16][R190.64], P1 ;  /* 0x0c00c000bede7fae */ /* 0x0007e80008921850 */
[----:B-1----:R-:W2:Y:S01]  /*10990*/  LDL.LU R3, [R1+0x8c] ;  /* 0x00008c0001037983 */ /* 0x002ea20000300800 */
[----:B---3--:R-:W-:-:S03]  /*109a0*/  IADD3 R222, R0, UR4, RZ ;  /* 0x0000000400de7c10 */ /* 0x008fc6000fffe0ff */
[----:B------:R-:W3:Y:S01]  /*109b0*/  LDL.LU R0, [R1+0x90] ;  /* 0x0000900001007983 */ /* 0x000ee20000300800 */
[----:B------:R-:W-:Y:S02]  /*109c0*/  ISETP.GT.AND P1, PT, R181, 0x4, PT ;  /* 0x00000004b500780c */ /* 0x000fe40003f24270 */
[-C--:B------:R-:W-:Y:S01]  /*109d0*/  IADD3 R23, P3, R23, R184.reuse, RZ ;  /* 0x000000b817177210 */ /* 0x080fe20007f7e0ff */
[----:B------:R-:W4:Y:S01]  /*109e0*/  LDL.LU R188, [R1+0x94] ;  /* 0x0000940001bc7983 */ /* 0x000f220000300800 */
[----:B------:R-:W-:Y:S02]  /*109f0*/  SEL R190, RZ, 0x4, !P1 ;  /* 0x00000004ffbe7807 */ /* 0x000fe40004800000 */
[----:B------:R-:W-:Y:S01]  /*10a00*/  IADD3.X R152, R152, R183, RZ, P3, !PT ;  /* 0x000000b798987210 */ /* 0x000fe20001ffe4ff */
[----:B------:R-:W4:Y:S01]  /*10a10*/  LDL.LU R185, [R1+0x98] ;  /* 0x0000980001b97983 */ /* 0x000f220000300800 */
[----:B------:R-:W-:Y:S02]  /*10a20*/  SEL R190, R190, RZ, !P0 ;  /* 0x000000ffbebe7207 */ /* 0x000fe40004000000 */
[----:B------:R-:W-:Y:S01]  /*10a30*/  IADD3 R21, P1, R21, R184, RZ ;  /* 0x000000b815157210 */ /* 0x000fe20007f3e0ff */
[----:B------:R-:W4:Y:S01]  /*10a40*/  LDL.LU R5, [R1+0x9c] ;  /* 0x00009c0001057983 */ /* 0x000f220000300800 */
[----:B------:R-:W-:-:S03]  /*10a50*/  ISETP.NE.U32.AND P2, PT, R190, RZ, PT ;  /* 0x000000ffbe00720c */ /* 0x000fc60003f45070 */
[----:B------:R-:W-:Y:S01]  /*10a60*/  IMAD.X R22, R22, 0x1, R183, P1 ;  /* 0x0000000116167824 */ /* 0x000fe200008e06b7 */
[-C--:B------:R-:W-:Y:S01]  /*10a70*/  IADD3 R153, P4, R153, R184.reuse, RZ ;  /* 0x000000b899997210 */ /* 0x080fe20007f9e0ff */
[----:B------:R-:W-:Y:S01]  /*10a80*/  IMAD.MOV.U32 R190, RZ, RZ, R21 ;  /* 0x000000ffffbe7224 */ /* 0x000fe200078e0015 */
[----:B------:R-:W-:Y:S01]  /*10a90*/  IADD3 R155, P3, R155, R184, RZ ;  /* 0x000000b89b9b7210 */ /* 0x000fe20007f7e0ff */
[----:B------:R-:W-:Y:S01]  /*10aa0*/  IMAD.MOV.U32 R191, RZ, RZ, R22 ;  /* 0x000000ffffbf7224 */ /* 0x000fe200078e0016 */
[----:B------:R-:W-:Y:S01]  /*10ab0*/  ISETP.GT.AND P1, PT, R181, 0x5, PT ;  /* 0x00000005b500780c */ /* 0x000fe20003f24270 */
[----:B------:R-:W4:Y:S04]  /*10ac0*/  LDL.LU R2, [R1+0xa0] ;  /* 0x0000a00001027983 */ /* 0x000f280000300800 */
[----:B------:R1:W-:Y:S02]  /*10ad0*/  LDGSTS.E [R222], desc[UR16][R190.64], P2 ;  /* 0x00000000bede7fae */ /* 0x0003e40009121850 */
[----:B-1----:R-:W-:-:S04]  /*10ae0*/  SEL R190, RZ, 0x4, !P1 ;  /* 0x00000004ffbe7807 */ /* 0x002fc80004800000 */
[----:B------:R-:W-:Y:S02]  /*10af0*/  SEL R190, R190, RZ, !P0 ;  /* 0x000000ffbebe7207 */ /* 0x000fe40004000000 */
[----:B------:R-:W-:Y:S02]  /*10b00*/  MOV R191, R152 ;  /* 0x0000009800bf7202 */ /* 0x000fe40000000f00 */
[----:B------:R-:W-:Y:S01]  /*10b10*/  ISETP.NE.U32.AND P1, PT, R190, RZ, PT ;  /* 0x000000ffbe00720c */ /* 0x000fe20003f25070 */
[----:B------:R-:W-:Y:S02]  /*10b20*/  IMAD.MOV.U32 R190, RZ, RZ, R23 ;  /* 0x000000ffffbe7224 */ /* 0x000fe400078e0017 */
[----:B------:R-:W-:-:S03]  /*10b30*/  IMAD.X R154, R154, 0x1, R183, P4 ;  /* 0x000000019a9a7824 */ /* 0x000fc600020e06b7 */
[----:B------:R1:W-:Y:S01]  /*10b40*/  LDGSTS.E [R222+0x4000], desc[UR16][R190.64], P2 ;  /* 0x04000000bede7fae */ /* 0x0003e20009121850 */
[----:B------:R-:W-:Y:S01]  /*10b50*/  ISETP.GT.AND P2, PT, R181, 0x6, PT ;  /* 0x00000006b500780c */ /* 0x000fe20003f44270 */
[----:B-1----:R-:W-:Y:S02]  /*10b60*/  IMAD.MOV.U32 R190, RZ, RZ, R153 ;  /* 0x000000ffffbe7224 */ /* 0x002fe400078e0099 */
[----:B------:R-:W-:-:S05]  /*10b70*/  IMAD.MOV.U32 R191, RZ, RZ, R154 ;  /* 0x000000ffffbf7224 */ /* 0x000fca00078e009a */
[----:B------:R1:W-:Y:S01]  /*10b80*/  LDGSTS.E [R222+0x4], desc[UR16][R190.64], P1 ;  /* 0x00004000bede7fae */ /* 0x0003e20008921850 */
[----:B------:R-:W-:Y:S02]  /*10b90*/  IADD3.X R156, R156, R183, RZ, P3, !PT ;  /* 0x000000b79c9c7210 */ /* 0x000fe40001ffe4ff */
[----:B------:R-:W-:Y:S02]  /*10ba0*/  IADD3 R157, P4, R157, R184, RZ ;  /* 0x000000b89d9d7210 */ /* 0x000fe40007f9e0ff */
[----:B-1----:R-:W-:-:S04]  /*10bb0*/  SEL R190, RZ, 0x4, !P2 ;  /* 0x00000004ffbe7807 */ /* 0x002fc80005000000 */
[----:B------:R-:W-:Y:S02]  /*10bc0*/  SEL R190, R190, RZ, !P0 ;  /* 0x000000ffbebe7207 */ /* 0x000fe40004000000 */
[----:B------:R-:W-:Y:S02]  /*10bd0*/  MOV R191, R156 ;  /* 0x0000009c00bf7202 */ /* 0x000fe40000000f00 */
[----:B------:R-:W-:Y:S01]  /*10be0*/  ISETP.NE.U32.AND P2, PT, R190, RZ, PT ;  /* 0x000000ffbe00720c */ /* 0x000fe20003f45070 */
[----:B------:R-:W-:Y:S02]  /*10bf0*/  IMAD.MOV.U32 R190, RZ, RZ, R155 ;  /* 0x000000ffffbe7224 */ /* 0x000fe400078e009b */
[----:B------:R-:W-:-:S03]  /*10c00*/  IMAD.X R158, R158, 0x1, R183, P4 ;  /* 0x000000019e9e7824 */ /* 0x000fc600020e06b7 */
[----:B------:R1:W-:Y:S01]  /*10c10*/  LDGSTS.E [R222+0x4004], desc[UR16][R190.64], P1 ;  /* 0x04004000bede7fae */ /* 0x0003e20008921850 */
[----:B------:R-:W-:Y:S02]  /*10c20*/  ISETP.GT.AND P1, PT, R181, 0x7, PT ;  /* 0x00000007b500780c */ /* 0x000fe40003f24270 */
[----:B------:R-:W-:Y:S01]  /*10c30*/  IADD3 R159, P3, R159, R184, RZ ;  /* 0x000000b89f9f7210 */ /* 0x000fe20007f7e0ff */
        /* <DEDUP_REMOVED lines=18> */
[----:B-1----:R-:W-:-:S04]  /*10d60*/  SEL R190, RZ, 0x4, !P2 ;  /* 0x00000004ffbe7807 */ /* 0x002fc80005000000 */
[----:B------:R-:W-:Y:S02]  /*10d70*/  SEL R190, R190, RZ, !P0 ;  /* 0x000000ffbebe7207 */ /* 0x000fe40004000000 */
[----:B------:R-:W-:Y:S02]  /*10d80*/  MOV R191, R164 ;  /* 0x000000a400bf7202 */ /* 0x000fe40000000f00 */
[----:B------:R-:W-:Y:S01]  /*10d90*/  ISETP.NE.U32.AND P2, PT, R190, RZ, PT ;  /* 0x000000ffbe00720c */ /* 0x000fe20003f45070 */
[----:B------:R-:W-:-:S05]  /*10da0*/  IMAD.MOV.U32 R190, RZ, RZ, R163 ;  /* 0x000000ffffbe7224 */ /* 0x000fca00078e00a3 */
[----:B------:R1:W-:Y:S01]  /*10db0*/  LDGSTS.E [R222+0x400c], desc[UR16][R190.64], P1 ;  /* 0x0400c000bede7fae */ /* 0x0003e20008921850 */
[----:B---3--:R-:W-:-:S05]  /*10dc0*/  IADD3 R0, P4, R0, R184, RZ ;  /* 0x000000b800007210 */ /* 0x008fca0007f9e0ff */
[----:B--2---:R-:W-:Y:S01]  /*10dd0*/  IMAD.X R3, R3, 0x1, R183, P4 ;  /* 0x0000000103037824 */ /* 0x004fe200020e06b7 */
[----:B------:R-:W-:Y:S03]  /*10de0*/  STL [R1+0x90], R0 ;  /* 0x0000900001007387 */ /* 0x000fe60000100800 */
[----:B-1----:R-:W-:Y:S01]  /*10df0*/  IMAD.MOV.U32 R191, RZ, RZ, R3 ;  /* 0x000000ffffbf7224 */ /* 0x002fe200078e0003 */
[----:B------:R1:W-:Y:S04]  /*10e00*/  STL [R1+0x8c], R3 ;  /* 0x00008c0301007387 */ /* 0x0003e80000100800 */
[----:B------:R-:W2:Y:S01]  /*10e10*/  LDL.LU R182, [R1+0xa4] ;  /* 0x0000a40001b67983 */ /* 0x000ea20000300800 */
[----:B------:R-:W-:-:S03]  /*10e20*/  IMAD.MOV.U32 R190, RZ, RZ, R0 ;  /* 0x000000ffffbe7224 */ /* 0x000fc600078e0000 */
[----:B-1----:R-:W3:Y:S04]  /*10e30*/  LDL.LU R3, [R1+0xa8] ;  /* 0x0000a80001037983 */ /* 0x002ee80000300800 */
[----:B------:R-:W2:Y:S04]  /*10e40*/  LDL.LU R189, [R1+0xac] ;  /* 0x0000ac0001bd7983 */ /* 0x000ea80000300800 */
[----:B------:R-:W2:Y:S01]  /*10e50*/  LDL.LU R0, [R1+0xb0] ;  /* 0x0000b00001007983 */ /* 0x000ea20000300800 */
[----:B------:R-:W-:Y:S02]  /*10e60*/  ISETP.GT.AND P1, PT, R181, 0x25, PT ;  /* 0x00000025b500780c */ /* 0x000fe40003f24270 */
[-C--:B----4-:R-:W-:Y:S01]  /*10e70*/  IADD3 R185, P3, R185, R184.reuse, RZ ;  /* 0x000000b8b9b97210 */ /* 0x090fe20007f7e0ff */
[----:B------:R1:W-:Y:S01]  /*10e80*/  LDGSTS.E [R222+0x8000], desc[UR16][R190.64], P2 ;  /* 0x08000000bede7fae */ /* 0x0003e20009121850 */
[----:B------:R-:W-:-:S02]  /*10e90*/  IADD3 R2, P4, R2, R184, RZ ;  /* 0x000000b802027210 */ /* 0x000fc40007f9e0ff */
[----:B------:R-:W-:Y:S01]  /*10ea0*/  IADD3.X R188, R188, R183, RZ, P3, !PT ;  /* 0x000000b7bcbc7210 */ /* 0x000fe20001ffe4ff */
[----:B------:R-:W-:Y:S02]  /*10eb0*/  STL [R1+0x98], R185 ;  /* 0x000098b901007387 */ /* 0x000fe40000100800 */
[----:B------:R-:W-:Y:S01]  /*10ec0*/  IMAD.X R5, R5, 0x1, R183, P4 ;  /* 0x0000000105057824 */ /* 0x000fe200020e06b7 */
[----:B-1----:R-:W-:Y:S01]  /*10ed0*/  SEL R190, RZ, 0x4, !P1 ;  /* 0x00000004ffbe7807 */ /* 0x002fe20004800000 */
[----:B------:R1:W-:Y:S03]  /*10ee0*/  STL [R1+0x94], R188 ;  /* 0x000094bc01007387 */ /* 0x0003e60000100800 */
[----:B------:R-:W-:Y:S01]  /*10ef0*/  SEL R190, R190, RZ, !P0 ;  /* 0x000000ffbebe7207 */ /* 0x000fe20004000000 */
[----:B------:R-:W-:Y:S01]  /*10f00*/  STL [R1+0xa0], R2 ;  /* 0x0000a00201007387 */ /* 0x000fe20000100800 */
[----:B------:R-:W-:-:S02]  /*10f10*/  MOV R191, R188 ;  /* 0x000000bc00bf7202 */ /* 0x000fc40000000f00 */
[----:B------:R-:W-:Y:S01]  /*10f20*/  ISETP.NE.U32.AND P1, PT, R190, RZ, PT ;  /* 0x000000ffbe00720c */ /* 0x000fe20003f25070 */
[----:B------:R4:W-:Y:S01]  /*10f30*/  STL [R1+0x9c], R5 ;  /* 0x00009c0501007387 */ /* 0x0009e20000100800 */
[----:B------:R-:W-:-:S03]  /*10f40*/  IMAD.MOV.U32 R190, RZ, RZ, R185 ;  /* 0x000000ffffbe7224 */ /* 0x000fc600078e00b9 */
[----:B-1----:R-:W2:Y:S04]  /*10f50*/  LDL.LU R188, [R1+0xb4] ;  /* 0x0000b40001bc7983 */ /* 0x002ea80000300800 */
[----:B------:R-:W2:Y:S04]  /*10f60*/  LDL.LU R185, [R1+0xb8] ;  /* 0x0000b80001b97983 */ /* 0x000ea80000300800 */
[----:B------:R1:W-:Y:S01]  /*10f70*/  LDGSTS.E [R222+0xc000], desc[UR16][R190.64], P2 ;  /* 0x0c000000bede7fae */ /* 0x0003e20009121850 */
[----:B------:R-:W-:Y:S01]  /*10f80*/  ISETP.GT.AND P2, PT, R181, 0x26, PT ;  /* 0x00000026b500780c */ /* 0x000fe20003f44270 */
[----:B-1----:R-:W-:-:S02]  /*10f90*/  IMAD.MOV.U32 R190, RZ, RZ, R2 ;  /* 0x000000ffffbe7224 */ /* 0x002fc400078e0002 */
[----:B------:R-:W-:Y:S02]  /*10fa0*/  IMAD.MOV.U32 R191, RZ, RZ, R5 ;  /* 0x000000ffffbf7224 */ /* 0x000fe400078e0005 */
[----:B----4-:R-:W4:Y:S04]  /*10fb0*/  LDL.LU R5, [R1+0xc0] ;  /* 0x0000c00001057983 */ /* 0x010f280000300800 */
[----:B------:R1:W-:Y:S04]  /*10fc0*/  LDGSTS.E [R222+0x8004], desc[UR16][R190.64], P1 ;  /* 0x08004000bede7fae */ /* 0x0003e80008921850 */
[----:B------:R-:W4:Y:S01]  /*10fd0*/  LDL.LU R2, [R1+0xc8] ;  /* 0x0000c80001027983 */ /* 0x000f220000300800 */
[----:B-1----:R-:W-:-:S04]  /*10fe0*/  SEL R190, RZ, 0x4, !P2 ;  /* 0x00000004ffbe7807 */ /* 0x002fc80005000000 */
[----:B------:R-:W-:-:S04]  /*10ff0*/  SEL R190, R190, RZ, !P0 ;  /* 0x000000ffbebe7207 */ /* 0x000fc80004000000 */
[----:B------:R-:W-:Y:S02]  /*11000*/  ISETP.NE.U32.AND P2, PT, R190, RZ, PT ;  /* 0x000000ffbe00720c */ /* 0x000fe40003f45070 */
[----:B---3--:R-:W-:-:S04]  /*11010*/  IADD3 R3, P3, R3, R184, RZ ;  /* 0x000000b803037210 */ /* 0x008fc80007f7e0ff */
[----:B--2---:R-:W-:Y:S01]  /*11020*/  IADD3.X R182, R182, R183, RZ, P3, !PT ;  /* 0x000000b7b6b67210 */ /* 0x004fe20001ffe4ff */
[----:B------:R-:W-:Y:S01]  /*11030*/  STL [R1+0xa8], R3 ;  /* 0x0000a80301007387 */ /* 0x000fe20000100800 */
[----:B------:R-:W-:-:S03]  /*11040*/  IADD3 R0, P4, R0, R184, RZ ;  /* 0x000000b800007210 */ /* 0x000fc60007f9e0ff */
[----:B------:R1:W-:Y:S01]  /*11050*/  STL [R1+0xa4], R182 ;  /* 0x0000a4b601007387 */ /* 0x0003e20000100800 */
[----:B------:R-:W-:-:S03]  /*11060*/  MOV R191, R182 ;  /* 0x000000b600bf7202 */ /* 0x000fc60000000f00 */
[----:B------:R2:W-:Y:S01]  /*11070*/  STL [R1+0xb0], R0 ;  /* 0x0000b00001007387 */ /* 0x0005e20000100800 */
[----:B------:R-:W-:-:S03]  /*11080*/  IMAD.X R189, R189, 0x1, R183, P4 ;  /* 0x00000001bdbd7824 */ /* 0x000fc600020e06b7 */
[----:B-1----:R-:W3:Y:S01]  /*11090*/  LDL.LU R182, [R1+0xbc] ;  /* 0x0000bc0001b67983 */ /* 0x002ee20000300800 */
[----:B------:R-:W-:-:S03]  /*110a0*/  IMAD.MOV.U32 R190, RZ, RZ, R3 ;  /* 0x000000ffffbe7224 */ /* 0x000fc600078e0003 */
[----:B------:R-:W-:Y:S04]  /*110b0*/  STL [R1+0xac], R189 ;  /* 0x0000acbd01007387 */ /* 0x000fe80000100800 */
[----:B------:R-:W3:Y:S04]  /*110c0*/  LDL.LU R3, [R1+0xc4] ;  /* 0x0000c40001037983 */ /* 0x000ee80000300800 */
[----:B------:R1:W-:Y:S02]  /*110d0*/  LDGSTS.E [R222+0xc004], desc[UR16][R190.64], P1 ;  /* 0x0c004000bede7fae */ /* 0x0003e40008921850 */
[----:B-1----:R-:W-:-:S02]  /*110e0*/  IMAD.MOV.U32 R190, RZ, RZ, R0 ;  /* 0x000000ffffbe7224 */ /* 0x002fc400078e0000 */
[----:B--2---:R-:W2:Y:S01]  /*110f0*/  LDL R0, [R1+0x444] ;  /* 0x0004440001007983 */ /* 0x004ea20000100800 */
[----:B------:R-:W-:Y:S01]  /*11100*/  IMAD.MOV.U32 R191, RZ, RZ, R189 ;  /* 0x000000ffffbf7224 */ /* 0x000fe200078e00bd */
[----:B------:R-:W-:Y:S02]  /*11110*/  ISETP.GT.AND P1, PT, R181, 0x27, PT ;  /* 0x00000027b500780c */ /* 0x000fe40003f24270 */
[----:B------:R-:W-:Y:S02]  /*11120*/  IADD3 R185, P3, R185, R184, RZ ;  /* 0x000000b8b9b97210 */ /* 0x000fe40007f7e0ff */
[----:B------:R1:W-:Y:S02]  /*11130*/  LDGSTS.E [R222+0x8008], desc[UR16][R190.64], P2 ;  /* 0x08008000bede7fae */ /* 0x0003e40009121850 */
[----:B------:R-:W-:Y:S02]  /*11140*/  IADD3.X R188, R188, R183, RZ, P3, !PT ;  /* 0x000000b7bcbc7210 */ /* 0x000fe40001ffe4ff */
[----:B-1----:R-:W-:-:S04]  /*11150*/  SEL R190, RZ, 0x4, !P1 ;  /* 0x00000004ffbe7807 */ /* 0x002fc80004800000 */
[----:B------:R-:W-:Y:S01]  /*11160*/  SEL R190, R190, RZ, !P0 ;  /* 0x000000ffbebe7207 */ /* 0x000fe20004000000 */
[----:B------:R-:W-:-:S03]  /*11170*/  IMAD.MOV.U32 R191, RZ, RZ, R188 ;  /* 0x000000ffffbf7224 */ /* 0x000fc600078e00bc */
[----:B------:R-:W-:Y:S01]  /*11180*/  ISETP.NE.U32.AND P1, PT, R190, RZ, PT ;  /* 0x000000ffbe00720c */ /* 0x000fe20003f25070 */
[----:B------:R-:W-:-:S05]  /*11190*/  IMAD.MOV.U32 R190, RZ, RZ, R185 ;  /* 0x000000ffffbe7224 */ /* 0x000fca00078e00b9 */
[----:B------:R1:W-:Y:S01]  /*111a0*/  LDGSTS.E [R222+0xc008], desc[UR16][R190.64], P2 ;  /* 0x0c008000bede7fae */ /* 0x0003e20009121850 */
[-C--:B----4-:R-:W-:Y:S02]  /*111b0*/  IADD3 R5, P2, R5, R184.reuse, RZ ;  /* 0x000000b805057210 */ /* 0x090fe40007f5e0ff */
[----:B------:R-:W-:Y:S01]  /*111c0*/  IADD3 R2, P3, R2, R184, RZ ;  /* 0x000000b802027210 */ /* 0x000fe20007f7e0ff */
[----:B------:R-:W-:Y:S02]  /*111d0*/  STL [R1+0xb8], R185 ;  /* 0x0000b8b901007387 */ /* 0x000fe40000100800 */
[----:B-1----:R-:W-:Y:S02]  /*111e0*/  IMAD.MOV.U32 R190, RZ, RZ, R5 ;  /* 0x000000ffffbe7224 */ /* 0x002fe400078e0005 */
[----:B------:R-:W-:Y:S04]  /*111f0*/  STL [R1+0xb4], R188 ;  /* 0x0000b4bc01007387 */ /* 0x000fe80000100800 */
[----:B------:R-:W-:Y:S01]  /*11200*/  STL [R1+0xc0], R5 ;  /* 0x0000c00501007387 */ /* 0x000fe20000100800 */
[----:B---3--:R-:W-:-:S04]  /*11210*/  IADD3.X R182, R182, R183, RZ, P2, !PT ;  /* 0x000000b7b6b67210 */ /* 0x008fc800017fe4ff */
[----:B------:R-:W-:Y:S01]  /*11220*/  MOV R191, R182 ;  /* 0x000000b600bf7202 */ /* 0x000fe20000000f00 */
[----:B------:R-:W-:-:S04]  /*11230*/  IMAD.X R3, R3, 0x1, R183, P3 ;  /* 0x0000000103037824 */ /* 0x000fc800018e06b7 */
[----:B------:R1:W-:Y:S04]  /*11240*/  LDGSTS.E [R222+0x800c], desc[UR16][R190.64], P1 ;  /* 0x0800c000bede7fae */ /* 0x0003e80008921850 */
[----:B------:R-:W-:Y:S04]  /*11250*/  STL [R1+0xbc], R182 ;  /* 0x0000bcb601007387 */ /* 0x000fe80000100800 */
[----:B------:R-:W-:Y:S01]  /*11260*/  STL [R1+0xc8], R2 ;  /* 0x0000c80201007387 */ /* 0x000fe20000100800 */
[----:B-1----:R-:W-:Y:S02]  /*11270*/  IMAD.MOV.U32 R190, RZ, RZ, R2 ;  /* 0x000000ffffbe7224 */ /* 0x002fe400078e0002 */
[----:B------:R-:W-:Y:S01]  /*11280*/  IMAD.MOV.U32 R191, RZ, RZ, R3 ;  /* 0x000000ffffbf7224 */ /* 0x000fe200078e0003 */
[----:B------:R1:W-:Y:S04]  /*11290*/  STL [R1+0xc4], R3 ;  /* 0x0000c40301007387 */ /* 0x0003e80000100800 */
[----:B------:R2:W-:Y:S04]  /*112a0*/  LDGSTS.E [R222+0xc00c], desc[UR16][R190.64], P1 ;  /* 0x0c00c000bede7fae */ /* 0x0005e80008921850 */
[----:B-1----:R-:W3:Y:S01]  /*112b0*/  LDL.LU R3, [R1+0xcc] ;  /* 0x0000cc0001037983 */ /* 0x002ee20000300800 */
[----:B--2---:R-:W-:-:S03]  /*112c0*/  VIADD R222, R0, UR4 ;  /* 0x0000000400de7c36 */ /* 0x004fc60008000000 */
[----:B------:R-:W2:Y:S01]  /*112d0*/  LDL.LU R0, [R1+0xd0] ;  /* 0x0000d00001007983 */ /* 0x000ea20000300800 */
[----:B------:R-:W-:Y:S02]  /*112e0*/  ISETP.GT.AND P1, PT, R181, 0x8, PT ;  /* 0x00000008b500780c */ /* 0x000fe40003f24270 */
[----:B------:R-:W-:Y:S01]  /*112f0*/  IADD3 R180, P3, R180, R184, RZ ;  /* 0x000000b8b4b47210 */ /* 0x000fe20007f7e0ff */
[----:B------:R-:W4:Y:S01]  /*11300*/  LDL.LU R188, [R1+0xd4] ;  /* 0x0000d40001bc7983 */ /* 0x000f220000300800 */
[----:B------:R-:W-:-:S03]  /*11310*/  SEL R190, RZ, 0x4, !P1 ;  /* 0x00000004ffbe7807 */ /* 0x000fc60004800000 */
[----:B------:R-:W-:Y:S01]  /*11320*/  IMAD.X R168, R168, 0x1, R183, P3 ;  /* 0x00000001a8a87824 */ /* 0x000fe200018e06b7 */
[----:B------:R-:W-:Y:S01]  /*11330*/  SEL R190, R190, RZ, !P0 ;  /* 0x000000ffbebe7207 */ /* 0x000fe20004000000 */
[----:B------:R-:W4:Y:S01]  /*11340*/  LDL.LU R185, [R1+0xd8] ;  /* 0x0000d80001b97983 */ /* 0x000f220000300800 */
[----:B------:R-:W-:Y:S02]  /*11350*/  IADD3 R187, P1, R187, R184, RZ ;  /* 0x000000b8bbbb7210 */ /* 0x000fe40007f3e0ff */
[----:B------:R-:W-:Y:S01]  /*11360*/  ISETP.NE.U32.AND P2, PT, R190, RZ, PT ;  /* 0x000000ffbe00720c */ /* 0x000fe20003f45070 */
[----:B------:R-:W4:Y:S01]  /*11370*/  LDL.LU R5, [R1+0xdc] ;  /* 0x0000dc0001057983 */ /* 0x000f220000300800 */
[----:B------:R-:W-:Y:S01]  /*11380*/  IADD3.X R165, R165, R183, RZ, P1, !PT ;  /* 0x000000b7a5a57210 */ /* 0x000fe20000ffe4ff */
[----:B------:R-:W-:Y:S01]  /*11390*/  IMAD.MOV.U32 R190, RZ, RZ, R187 ;  /* 0x000000ffffbe7224 */ /* 0x000fe200078e00bb */
[----:B------:R-:W-:Y:S01]  /*113a0*/  ISETP.GT.AND P1, PT, R181, 0x9, PT ;  /* 0x00000009b500780c */ /* 0x000fe20003f24270 */
[----:B------:R-:W4:Y:S01]  /*113b0*/  LDL.LU R2, [R1+0xe0] ;  /* 0x0000e00001027983 */ /* 0x000f220000300800 */
[----:B------:R-:W-:-:S07]  /*113c0*/  MOV R191, R165 ;  /* 0x000000a500bf7202 */ /* 0x000fce0000000f00 */
[----:B------:R1:W-:Y:S02]  /*113d0*/  LDGSTS.E [R222], desc[UR16][R190.64], P2 ;  /* 0x00000000bede7fae */ /* 0x0003e40009121850 */
[----:B-1----:R-:W-:-:S04]  /*113e0*/  SEL R190, RZ, 0x4, !P1 ;  /* 0x00000004ffbe7807 */ /* 0x002fc80004800000 */
[----:B------:R-:W-:Y:S01]  /*113f0*/  SEL R190, R190, RZ, !P0 ;  /* 0x000000ffbebe7207 */ /* 0x000fe20004000000 */
[----:B------:R-:W-:-:S03]  /*11400*/  IMAD.MOV.U32 R191, RZ, RZ, R168 ;  /* 0x000000ffffbf7224 */ /* 0x000fc600078e00a8 */
[----:B------:R-:W-:Y:S02]  /*11410*/  ISETP.NE.U32.AND P1, PT, R190, RZ, PT ;  /* 0x000000ffbe00720c */ /* 0x000fe40003f25070 */
[----:B------:R-:W-:-:S05]  /*11420*/  MOV R190, R180 ;  /* 0x000000b400be7202 */ /* 0x000fca0000000f00 */
[----:B------:R1:W-:Y:S01]  /*11430*/  LDGSTS.E [R222+0x4000], desc[UR16][R190.64], P2 ;  /* 0x04000000bede7fae */ /* 0x0003e20009121850 */
[----:B------:R-:W-:Y:S02]  /*11440*/  ISETP.GT.AND P2, PT, R181, 0xa, PT ;  /* 0x0000000ab500780c */ /* 0x000fe40003f44270 */
[-C--:B------:R-:W-:Y:S02]  /*11450*/  IADD3 R169, P3, R169, R184.reuse, RZ ;  /* 0x000000b8a9a97210 */ /* 0x080fe40007f7e0ff */
[----:B------:R-:W-:Y:S02]  /*11460*/  IADD3 R166, P4, R166, R184, RZ ;  /* 0x000000b8a6a67210 */ /* 0x000fe40007f9e0ff */
[----:B-1----:R-:W-:Y:S01]  /*11470*/  SEL R190, RZ, 0x4, !P2 ;  /* 0x00000004ffbe7807 */ /* 0x002fe20005000000 */
[----:B------:R-:W-:-:S03]  /*11480*/  IMAD.X R172, R172, 0x1, R183, P3 ;  /* 0x00000001acac7824 */ /* 0x000fc600018e06b7 */
[----:B------:R-:W-:Y:S01]  /*11490*/  SEL R190, R190, RZ, !P0 ;  /* 0x000000ffbebe7207 */ /* 0x000fe20004000000 */
[----:B------:R-:W-:Y:S02]  /*114a0*/  IMAD.X R167, R167, 0x1, R183, P4 ;  /* 0x00000001a7a77824 */ /* 0x000fe400020e06b7 */
[----:B------:R-:W-:Y:S01]  /*114b0*/  IMAD.MOV.U32 R191, RZ, RZ, R172 ;  /* 0x000000ffffbf7224 */ /* 0x000fe200078e00ac */
[----:B------:R-:W-:Y:S01]  /*114c0*/  ISETP.NE.U32.AND P2, PT, R190, RZ, PT ;  /* 0x000000ffbe00720c */ /* 0x000fe20003f45070 */
[----:B------:R-:W-:Y:S01]  /*114d0*/  IMAD.MOV.U32 R190, RZ, RZ, R169 ;  /* 0x000000ffffbe7224 */ /* 0x000fe200078e00a9 */
[----:B------:R-:W-:Y:S04]  /*114e0*/  LDGSTS.E [R222+0x4], desc[UR16][R166.64], P1 ;  /* 0x00004000a6de7fae */ /* 0x000fe80008921850 */
[----:B------:R1:W-:Y:S01]  /*114f0*/  LDGSTS.E [R222+0x4004], desc[UR16][R190.64], P1 ;  /* 0x04004000bede7fae */ /* 0x0003e20008921850 */
[----:B------:R-:W-:-:S02]  /*11500*/  ISETP.GT.AND P1, PT, R181, 0xb, PT ;  /* 0x0000000bb500780c */ /* 0x000fc40003f24270 */
[-C--:B------:R-:W-:Y:S02]  /*11510*/  IADD3 R173, P3, R173, R184.reuse, RZ ;  /* 0x000000b8adad7210 */ /* 0x080fe40007f7e0ff */
[----:B------:R-:W-:Y:S02]  /*11520*/  IADD3 R170, P4, R170, R184, RZ ;  /* 0x000000b8aaaa7210 */ /* 0x000fe40007f9e0ff */
[----:B------:R-:W-:Y:S02]  /*11530*/  IADD3.X R176, R176, R183, RZ, P3, !PT ;  /* 0x000000b7b0b07210 */ /* 0x000fe40001ffe4ff */
[----:B-1----:R-:W-:-:S04]  /*11540*/  SEL R190, RZ, 0x4, !P1 ;  /* 0x00000004ffbe7807 */ /* 0x002fc80004800000 */
[----:B------:R-:W-:Y:S02]  /*11550*/  SEL R190, R190, RZ, !P0 ;  /* 0x000000ffbebe7207 */ /* 0x000fe40004000000 */
[----:B------:R-:W-:Y:S02]  /*11560*/  IADD3.X R171, R171, R183, RZ, P4, !PT ;  /* 0x000000b7abab7210 */ /* 0x000fe400027fe4ff */
[----:B------:R-:W-:Y:S01]  /*11570*/  ISETP.NE.U32.AND P1, PT, R190, RZ, PT ;  /* 0x000000ffbe00720c */ /* 0x000fe20003f25070 */
[----:B------:R-:W-:Y:S01]  /*11580*/  IMAD.MOV.U32 R190, RZ, RZ, R173 ;  /* 0x000000ffffbe7224 */ /* 0x000fe200078e00ad */
[----:B------:R-:W-:Y:S01]  /*11590*/  MOV R191, R176 ;  /* 0x000000b000bf7202 */ /* 0x000fe20000000f00 */
[----:B------:R-:W-:Y:S01]  /*115a0*/  LDGSTS.E [R222+0x8], desc[UR16][R170.64], P2 ;  /* 0x00008000aade7fae */ /* 0x000fe20009121850 */
[----:B------:R-:W-:-:S03]  /*115b0*/  IADD3 R174, P4, R174, R184, RZ ;  /* 0x000000b8aeae7210 */ /* 0x000fc60007f9e0ff */
[----:B------:R1:W-:Y:S01]  /*115c0*/  LDGSTS.E [R222+0x4008], desc[UR16][R190.64], P2 ;  /* 0x04008000bede7fae */ /* 0x0003e20009121850 */
[----:B------:R-:W-:Y:S02]  /*115d0*/  ISETP.GT.AND P2, PT, R181, 0x28, PT ;  /* 0x00000028b500780c */ /* 0x000fe40003f44270 */
[----:B------:R-:W-:Y:S01]  /*115e0*/  IADD3 R177, P3, R177, R184, RZ ;  /* 0x000000b8b1b17210 */ /* 0x000fe20007f7e0ff */
[----:B------:R-:W-:Y:S01]  /*115f0*/  IMAD.X R175, R175, 0x1, R183, P4 ;  /* 0x00000001afaf7824 */ /* 0x000fe200020e06b7 */
[----:B-1----:R-:W-:-:S03]  /*11600*/  SEL R190, RZ, 0x4, !P2 ;  /* 0x00000004ffbe7807 */ /* 0x002fc60005000000 */
[----:B------:R-:W-:Y:S01]  /*11610*/  IMAD.X R179, R179, 0x1, R183, P3 ;  /* 0x00000001b3b37824 */ /* 0x000fe200018e06b7 */
[----:B------:R-:W-:Y:S01]  /*11620*/  LDGSTS.E [R222+0xc], desc[UR16][R174.64], P1 ;  /* 0x0000c000aede7fae */ /* 0x000fe20008921850 */
[----:B------:R-:W-:Y:S02]  /*11630*/  SEL R190, R190, RZ, !P0 ;  /* 0x000000ffbebe7207 */ /* 0x000fe40004000000 */
[----:B------:R-:W-:Y:S02]  /*11640*/  IMAD.MOV.U32 R191, RZ, RZ, R179 ;  /* 0x000000ffffbf7224 */ /* 0x000fe400078e00b3 */
[----:B------:R-:W-:Y:S02]  /*11650*/  ISETP.NE.U32.AND P2, PT, R190, RZ, PT ;  /* 0x000000ffbe00720c */ /* 0x000fe40003f45070 */
[----:B------:R-:W-:-:S05]  /*11660*/  MOV R190, R177 ;  /* 0x000000b100be7202 */ /* 0x000fca0000000f00 */
[----:B------:R1:W-:Y:S01]  /*11670*/  LDGSTS.E [R222+0x400c], desc[UR16][R190.64], P1 ;  /* 0x0400c000bede7fae */ /* 0x0003e20008921850 */
[----:B--2---:R-:W-:-:S05]  /*11680*/  IADD3 R0, P4, R0, R184, RZ ;  /* 0x000000b800007210 */ /* 0x004fca0007f9e0ff */
[----:B---3--:R-:W-:Y:S01]  /*11690*/  IMAD.X R3, R3, 0x1, R183, P4 ;  /* 0x0000000103037824 */ /* 0x008fe200020e06b7 */
[----:B------:R-:W-:Y:S04]  /*116a0*/  STL [R1+0xd0], R0 ;  /* 0x0000d00001007387 */ /* 0x000fe80000100800 */
[----:B------:R2:W-:Y:S01]  /*116b0*/  STL [R1+0xcc], R3 ;  /* 0x0000cc0301007387 */ /* 0x0005e20000100800 */
[----:B-1----:R-:W-:-:S03]  /*116c0*/  MOV R191, R3 ;  /* 0x0000000300bf7202 */ /* 0x002fc60000000f00 */
[----:B------:R-:W3:Y:S01]  /*116d0*/  LDL.LU R182, [R1+0xe4] ;  /* 0x0000e40001b67983 */ /* 0x000ee20000300800 */
[----:B------:R-:W-:-:S03]  /*116e0*/  IMAD.MOV.U32 R190, RZ, RZ, R0 ;  /* 0x000000ffffbe7224 */ /* 0x000fc600078e0000 */
[----:B--2---:R-:W2:Y:S04]  /*116f0*/  LDL.LU R3, [R1+0xe8] ;  /* 0x0000e80001037983 */ /* 0x004ea80000300800 */
[----:B------:R-:W3:Y:S04]  /*11700*/  LDL.LU R189, [R1+0xec] ;  /* 0x0000ec0001bd7983 */ /* 0x000ee80000300800 */
[----:B------:R-:W3:Y:S01]  /*11710*/  LDL.LU R0, [R1+0xf0] ;  /* 0x0000f00001007983 */ /* 0x000ee20000300800 */
[----:B------:R-:W-:Y:S02]  /*11720*/  ISETP.GT.AND P1, PT, R181, 0x29, PT ;  /* 0x00000029b500780c */ /* 0x000fe40003f24270 */
[-C--:B----4-:R-:W-:Y:S01]  /*11730*/  IADD3 R185, P3, R185, R184.reuse, RZ ;  /* 0x000000b8b9b97210 */ /* 0x090fe20007f7e0ff */
[----:B------:R1:W-:Y:S01]  /*11740*/  LDGSTS.E [R222+0x8000], desc[UR16][R190.64], P2 ;  /* 0x08000000bede7fae */ /* 0x0003e20009121850 */
[----:B------:R-:W-:-:S03]  /*11750*/  IADD3 R2, P4, R2, R184, RZ ;  /* 0x000000b802027210 */ /* 0x000fc60007f9e0ff */
[--C-:B------:R-:W-:Y:S02]  /*11760*/  IMAD.X R188, R188, 0x1, R183.reuse, P3 ;  /* 0x00000001bcbc7824 */ /* 0x100fe400018e06b7 */
[----:B------:R-:W-:Y:S01]  /*11770*/  IMAD.X R5, R5, 0x1, R183, P4 ;  /* 0x0000000105057824 */ /* 0x000fe200020e06b7 */
[----:B------:R-:W-:Y:S01]  /*11780*/  STL [R1+0xd8], R185 ;  /* 0x0000d8b901007387 */ /* 0x000fe20000100800 */
[----:B-1----:R-:W-:-:S03]  /*11790*/  SEL R190, RZ, 0x4, !P1 ;  /* 0x00000004ffbe7807 */ /* 0x002fc60004800000 */
[----:B------:R1:W-:Y:S01]  /*117a0*/  STL [R1+0xd4], R188 ;  /* 0x0000d4bc01007387 */ /* 0x0003e20000100800 */
[----:B------:R-:W-:-:S03]  /*117b0*/  SEL R190, R190, RZ, !P0 ;  /* 0x000000ffbebe7207 */ /* 0x000fc60004000000 */
[----:B------:R-:W-:Y:S01]  /*117c0*/  STL [R1+0xe0], R2 ;  /* 0x0000e00201007387 */ /* 0x000fe20000100800 */
[----:B------:R-:W-:Y:S01]  /*117d0*/  IMAD.MOV.U32 R191, RZ, RZ, R188 ;  /* 0x000000ffffbf7224 */ /* 0x000fe200078e00bc */
[----:B------:R-:W-:Y:S02]  /*117e0*/  ISETP.NE.U32.AND P1, PT, R190, RZ, PT ;  /* 0x000000ffbe00720c */ /* 0x000fe40003f25070 */
[----:B------:R4:W-:Y:S01]  /*117f0*/  STL [R1+0xdc], R5 ;  /* 0x0000dc0501007387 */ /* 0x0009e20000100800 */
[----:B------:R-:W-:-:S03]  /*11800*/  MOV R190, R185 ;  /* 0x000000b900be7202 */ /* 0x000fc60000000f00 */
[----:B-1----:R-:W3:Y:S04]  /*11810*/  LDL.LU R188, [R1+0xf4] ;  /* 0x0000f40001bc7983 */ /* 0x002ee80000300800 */
[----:B------:R-:W3:Y:S04]  /*11820*/  LDL.LU R185, [R1+0xf8] ;  /* 0x0000f80001b97983 */ /* 0x000ee80000300800 */
[----:B------:R1:W-:Y:S01]  /*11830*/  LDGSTS.E [R222+0xc000], desc[UR16][R190.64], P2 ;  /* 0x0c000000bede7fae */ /* 0x0003e20009121850 */
[----:B------:R-:W-:Y:S01]  /*11840*/  ISETP.GT.AND P2, PT, R181, 0x2a, PT ;  /* 0x0000002ab500780c */ /* 0x000fe20003f44270 */
[----:B-1----:R-:W-:Y:S01]  /*11850*/  IMAD.MOV.U32 R190, RZ, RZ, R2 ;  /* 0x000000ffffbe7224 */ /* 0x002fe200078e0002 */
[----:B------:R-:W-:-:S02]  /*11860*/  MOV R191, R5 ;  /* 0x0000000500bf7202 */ /* 0x000fc40000000f00 */
[----:B----4-:R-:W4:Y:S04]  /*11870*/  LDL.LU R5, [R1+0x100] ;  /* 0x0001000001057983 */ /* 0x010f280000300800 */
[----:B------:R1:W-:Y:S04]  /*11880*/  LDGSTS.E [R222+0x8004], desc[UR16][R190.64], P1 ;  /* 0x08004000bede7fae */ /* 0x0003e80008921850 */
[----:B------:R-:W4:Y:S01]  /*11890*/  LDL.LU R2, [R1+0x108] ;  /* 0x0001080001027983 */ /* 0x000f220000300800 */
[----:B-1----:R-:W-:-:S04]  /*118a0*/  SEL R190, RZ, 0x4, !P2 ;  /* 0x00000004ffbe7807 */ /* 0x002fc80005000000 */
[----:B------:R-:W-:-:S04]  /*118b0*/  SEL R190, R190, RZ, !P0 ;  /* 0x000000ffbebe7207 */ /* 0x000fc80004000000 */
[----:B------:R-:W-:Y:S02]  /*118c0*/  ISETP.NE.U32.AND P2, PT, R190, RZ, PT ;  /* 0x000000ffbe00720c */ /* 0x000fe40003f45070 */
[----:B--2---:R-:W-:-:S05]  /*118d0*/  IADD3 R3, P3, R3, R184, RZ ;  /* 0x000000b803037210 */ /* 0x004fca0007f7e0ff */
[--C-:B---3--:R-:W-:Y:S01]  /*118e0*/  IMAD.X R182, R182, 0x1, R183.reuse, P3 ;  /* 0x00000001b6b67824 */ /* 0x108fe200018e06b7 */
[----:B------:R-:W-:Y:S01]  /*118f0*/  IADD3 R0, P4, R0, R184, RZ ;  /* 0x000000b800007210 */ /* 0x000fe20007f9e0ff */
[----:B------:R-:W-:Y:S02]  /*11900*/  STL [R1+0xe8], R3 ;  /* 0x0000e80301007387 */ /* 0x000fe40000100800 */
[----:B------:R-:W-:Y:S02]  /*11910*/  IMAD.MOV.U32 R191, RZ, RZ, R182 ;  /* 0x000000ffffbf7224 */ /* 0x000fe400078e00b6 */
[----:B------:R1:W-:Y:S01]  /*11920*/  STL [R1+0xe4], R182 ;  /* 0x0000e4b601007387 */ /* 0x0003e20000100800 */
[----:B------:R-:W-:-:S03]  /*11930*/  IMAD.X R189, R189, 0x1, R183, P4 ;  /* 0x00000001bdbd7824 */ /* 0x000fc600020e06b7 */
[----:B------:R2:W-:Y:S01]  /*11940*/  STL [R1+0xf0], R0 ;  /* 0x0000f00001007387 */ /* 0x0005e20000100800 */
[----:B------:R-:W-:-:S03]  /*11950*/  MOV R190, R3 ;  /* 0x0000000300be7202 */ /* 0x000fc60000000f00 */
[----:B-1----:R-:W3:Y:S04]  /*11960*/  LDL.LU R182, [R1+0xfc] ;  /* 0x0000fc0001b67983 */ /* 0x002ee80000300800 */
[----:B------:R-:W-:Y:S04]  /*11970*/  STL [R1+0xec], R189 ;  /* 0x0000ecbd01007387 */ /* 0x000fe80000100800 */
[----:B------:R-:W3:Y:S04]  /*11980*/  LDL.LU R3, [R1+0x104] ;  /* 0x0001040001037983 */ /* 0x000ee80000300800 */
[----:B------:R1:W-:Y:S02]  /*11990*/  LDGSTS.E [R222+0xc004], desc[UR16][R190.64], P1 ;  /* 0x0c004000bede7fae */ /* 0x0003e40008921850 */
[----:B-1----:R-:W-:-:S02]  /*119a0*/  IMAD.MOV.U32 R190, RZ, RZ, R0 ;  /* 0x000000ffffbe7224 */ /* 0x002fc400078e0000 */
[----:B--2---:R-:W2:Y:S01]  /*119b0*/  LDL R0, [R1+0x440] ;  /* 0x0004400001007983 */ /* 0x004ea20000100800 */
[----:B------:R-:W-:Y:S02]  /*119c0*/  MOV R191, R189 ;  /* 0x000000bd00bf7202 */ /* 0x000fe40000000f00 */
[----:B------:R-:W-:Y:S02]  /*119d0*/  ISETP.GT.AND P1, PT, R181, 0x2b, PT ;  /* 0x0000002bb500780c */ /* 0x000fe40003f24270 */
[----:B------:R-:W-:Y:S01]  /*119e0*/  IADD3 R185, P3, R185, R184, RZ ;  /* 0x000000b8b9b97210 */ /* 0x000fe20007f7e0ff */
[----:B------:R1:W-:Y:S04]  /*119f0*/  LDGSTS.E [R222+0x8008], desc[UR16][R190.64], P2 ;  /* 0x08008000bede7fae */ /* 0x0003e80009121850 */
[----:B------:R-:W-:Y:S01]  /*11a00*/  IMAD.X R188, R188, 0x1, R183, P3 ;  /* 0x00000001bcbc7824 */ /* 0x000fe200018e06b7 */
[----:B-1----:R-:W-:-:S04]  /*11a10*/  SEL R190, RZ, 0x4, !P1 ;  /* 0x00000004ffbe7807 */ /* 0x002fc80004800000 */
[----:B------:R-:W-:Y:S02]  /*11a20*/  SEL R190, R190, RZ, !P0 ;  /* 0x000000ffbebe7207 */ /* 0x000fe40004000000 */
[----:B------:R-:W-:Y:S02]  /*11a30*/  MOV R191, R188 ;  /* 0x000000bc00bf7202 */ /* 0x000fe40000000f00 */
[----:B------:R-:W-:Y:S01]  /*11a40*/  ISETP.NE.U32.AND P1, PT, R190, RZ, PT ;  /* 0x000000ffbe00720c */ /* 0x000fe20003f25070 */
[----:B------:R-:W-:-:S05]  /*11a50*/  IMAD.MOV.U32 R190, RZ, RZ, R185 ;  /* 0x000000ffffbe7224 */ /* 0x000fca00078e00b9 */
[----:B------:R1:W-:Y:S01]  /*11a60*/  LDGSTS.E [R222+0xc008], desc[UR16][R190.64], P2 ;  /* 0x0c008000bede7fae */ /* 0x0003e20009121850 */
[-C--:B----4-:R-:W-:Y:S02]  /*11a70*/  IADD3 R5, P2, R5, R184.reuse, RZ ;  /* 0x000000b805057210 */ /* 0x090fe40007f5e0ff */
[----:B------:R-:W-:Y:S01]  /*11a80*/  IADD3 R2, P3, R2, R184, RZ ;  /* 0x000000b802027210 */ /* 0x000fe20007f7e0ff */
[----:B------:R-:W-:Y:S01]  /*11a90*/  STL [R1+0xf8], R185 ;  /* 0x0000f8b901007387 */ /* 0x000fe20000100800 */
[----:B-1----:R-:W-:-:S03]  /*11aa0*/  MOV R190, R5 ;  /* 0x0000000500be7202 */ /* 0x002fc60000000f00 */
[----:B------:R-:W-:Y:S04]  /*11ab0*/  STL [R1+0xf4], R188 ;  /* 0x0000f4bc01007387 */ /* 0x000fe80000100800 */
[----:B------:R-:W-:Y:S01]  /*11ac0*/  STL [R1+0x100], R5 ;  /* 0x0001000501007387 */ /* 0x000fe20000100800 */
[----:B---3--:R-:W-:-:S04]  /*11ad0*/  IMAD.X R182, R182, 0x1, R183, P2 ;  /* 0x00000001b6b67824 */ /* 0x008fc800010e06b7 */
[----:B------:R-:W-:Y:S02]  /*11ae0*/  IMAD.MOV.U32 R191, RZ, RZ, R182 ;  /* 0x000000ffffbf7224 */ /* 0x000fe400078e00b6 */
[----:B------:R-:W-:-:S03]  /*11af0*/  IMAD.X R3, R3, 0x1, R183, P3 ;  /* 0x0000000103037824 */ /* 0x000fc600018e06b7 */
[----:B------:R1:W-:Y:S04]  /*11b00*/  LDGSTS.E [R222+0x800c], desc[UR16][R190.64], P1 ;  /* 0x0800c000bede7fae */ /* 0x0003e80008921850 */
[----:B------:R-:W-:Y:S04]  /*11b10*/  STL [R1+0xfc], R182 ;  /* 0x0000fcb601007387 */ /* 0x000fe80000100800 */
[----:B------:R-:W-:Y:S01]  /*11b20*/  STL [R1+0x108], R2 ;  /* 0x0001080201007387 */ /* 0x000fe20000100800 */
[----:B-1----:R-:W-:Y:S01]  /*11b30*/  IMAD.MOV.U32 R190, RZ, RZ, R2 ;  /* 0x000000ffffbe7224 */ /* 0x002fe200078e0002 */
[----:B------:R-:W-:-:S02]  /*11b40*/  MOV R191, R3 ;  /* 0x0000000300bf7202 */ /* 0x000fc40000000f00 */
[----:B------:R1:W-:Y:S04]  /*11b50*/  STL [R1+0x104], R3 ;  /* 0x0001040301007387 */ /* 0x0003e80000100800 */
[----:B------:R2:W-:Y:S04]  /*11b60*/  LDGSTS.E [R222+0xc00c], desc[UR16][R190.64], P1 ;  /* 0x0c00c000bede7fae */ /* 0x0005e80008921850 */
[----:B-1----:R-:W3:Y:S01]  /*11b70*/  LDL.LU R3, [R1+0x10c] ;  /* 0x00010c0001037983 */ /* 0x002ee20000300800 */
[----:B--2---:R-:W-:-:S03]  /*11b80*/  VIADD R222, R0, UR4 ;  /* 0x0000000400de7c36 */ /* 0x004fc60008000000 */
[----:B------:R-:W2:Y:S01]  /*11b90*/  LDL.LU R0, [R1+0x110] ;  /* 0x0001100001007983 */ /* 0x000ea20000300800 */
[----:B------:R-:W-:Y:S02]  /*11ba0*/  ISETP.GT.AND P1, PT, R181, 0xc, PT ;  /* 0x0000000cb500780c */ /* 0x000fe40003f24270 */
[-C--:B------:R-:W-:Y:S01]  /*11bb0*/  IADD3 R194, P3, R194, R184.reuse, RZ ;  /* 0x000000b8c2c27210 */ /* 0x080fe20007f7e0ff */
[----:B------:R-:W4:Y:S01]  /*11bc0*/  LDL.LU R188, [R1+0x114] ;  /* 0x0001140001bc7983 */ /* 0x000f220000300800 */
[----:B------:R-:W-:Y:S02]  /*11bd0*/  SEL R190, RZ, 0x4, !P1 ;  /* 0x00000004ffbe7807 */ /* 0x000fe40004800000 */
[-C--:B------:R-:W-:Y:S01]  /*11be0*/  IADD3 R196, P4, R196, R184.reuse, RZ ;  /* 0x000000b8c4c47210 */ /* 0x080fe20007f9e0ff */
[----:B------:R-:W-:Y:S01]  /*11bf0*/  IMAD.X R193, R193, 0x1, R183, P3 ;  /* 0x00000001c1c17824 */ /* 0x000fe200018e06b7 */
[----:B------:R-:W-:Y:S01]  /*11c00*/  SEL R190, R190, RZ, !P0 ;  /* 0x000000ffbebe7207 */ /* 0x000fe20004000000 */
[----:B------:R-:W4:Y:S01]  /*11c10*/  LDL.LU R185, [R1+0x118] ;  /* 0x0001180001b97983 */ /* 0x000f220000300800 */
[----:B------:R-:W-:-:S02]  /*11c20*/  IADD3 R192, P1, R192, R184, RZ ;  /* 0x000000b8c0c07210 */ /* 0x000fc40007f3e0ff */
[----:B------:R-:W-:Y:S01]  /*11c30*/  ISETP.NE.U32.AND P2, PT, R190, RZ, PT ;  /* 0x000000ffbe00720c */ /* 0x000fe20003f45070 */
[----:B------:R-:W4:Y:S02]  /*11c40*/  LDL.LU R5, [R1+0x11c] ;  /* 0x00011c0001057983 */ /* 0x000f240000300800 */
[----:B------:R-:W-:Y:S01]  /*11c50*/  IMAD.X R178, R178, 0x1, R183, P1 ;  /* 0x00000001b2b27824 */ /* 0x000fe200008e06b7 */
[----:B------:R-:W-:Y:S01]  /*11c60*/  MOV R190, R192 ;  /* 0x000000c000be7202 */ /* 0x000fe20000000f00 */
[----:B------:R-:W4:Y:S02]  /*11c70*/  LDL.LU R2, [R1+0x120] ;  /* 0x0001200001027983 */ /* 0x000f240000300800 */
[----:B------:R-:W-:Y:S01]  /*11c80*/  IMAD.MOV.U32 R191, RZ, RZ, R178 ;  /* 0x000000ffffbf7224 */ /* 0x000fe200078e00b2 */
[----:B------:R-:W-:-:S05]  /*11c90*/  ISETP.GT.AND P1, PT, R181, 0xd, PT ;  /* 0x0000000db500780c */ /* 0x000fca0003f24270 */
[----:B------:R1:W-:Y:S01]  /*11ca0*/  LDGSTS.E [R222], desc[UR16][R190.64], P2 ;  /* 0x00000000bede7fae */ /* 0x0003e20009121850 */
        /* <DEDUP_REMOVED lines=19> */
[----:B------:R-:W-:-:S04]  /*11de0*/  IADD3.X R199, R199, R183, RZ, P4, !PT ;  /* 0x000000b7c7c77210 */ /* 0x000fc800027fe4ff */
        /* <DEDUP_REMOVED lines=21> */
[----:B-1----:R-:W-:-:S04]  /*11f40*/  SEL R190, RZ, 0x4, !P2 ;  /* 0x00000004ffbe7807 */ /* 0x002fc80005000000 */
[----:B------:R-:W-:Y:S01]  /*11f50*/  SEL R190, R190, RZ, !P0 ;  /* 0x000000ffbebe7207 */ /* 0x000fe20004000000 */
[----:B------:R-:W-:-:S03]  /*11f60*/  IMAD.MOV.U32 R191, RZ, RZ, R205 ;  /* 0x000000ffffbf7224 */ /* 0x000fc600078e00cd */
[----:B------:R-:W-:Y:S01]  /*11f70*/  ISETP.NE.U32.AND P2, PT, R190, RZ, PT ;  /* 0x000000ffbe00720c */ /* 0x000fe20003f45070 */
[----:B------:R-:W-:-:S05]  /*11f80*/  IMAD.MOV.U32 R190, RZ, RZ, R206 ;  /* 0x000000ffffbe7224 */ /* 0x000fca00078e00ce */
[----:B------:R1:W-:Y:S01]  /*11f90*/  LDGSTS.E [R222+0x400c], desc[UR16][R190.64], P1 ;  /* 0x0400c000bede7fae */ /* 0x0003e20008921850 */
[----:B--2---:R-:W-:-:S04]  /*11fa0*/  IADD3 R0, P4, R0, R184, RZ ;  /* 0x000000b800007210 */ /* 0x004fc80007f9e0ff */
[----:B---3--:R-:W-:Y:S01]  /*11fb0*/  IADD3.X R3, R3, R183, RZ, P4, !PT ;  /* 0x000000b703037210 */ /* 0x008fe200027fe4ff */
[----:B------:R-:W-:Y:S04]  /*11fc0*/  STL [R1+0x110], R0 ;  /* 0x0001100001007387 */ /* 0x000fe80000100800 */
[----:B------:R2:W-:Y:S01]  /*11fd0*/  STL [R1+0x10c], R3 ;  /* 0x00010c0301007387 */ /* 0x0005e20000100800 */
[----:B-1----:R-:W-:-:S03]  /*11fe0*/  IMAD.MOV.U32 R191, RZ, RZ, R3 ;  /* 0x000000ffffbf7224 */ /* 0x002fc600078e0003 */
[----:B------:R-:W3:Y:S01]  /*11ff0*/  LDL.LU R182, [R1+0x124] ;  /* 0x0001240001b67983 */ /* 0x000ee20000300800 */
[----:B------:R-:W-:-:S03]  /*12000*/  MOV R190, R0 ;  /* 0x0000000000be7202 */ /* 0x000fc60000000f00 */
[----:B--2---:R-:W2:Y:S04]  /*12010*/  LDL.LU R3, [R1+0x128] ;  /* 0x0001280001037983 */ /* 0x004ea80000300800 */
[----:B------:R-:W3:Y:S04]  /*12020*/  LDL.LU R189, [R1+0x12c] ;  /* 0x00012c0001bd7983 */ /* 0x000ee80000300800 */
[----:B------:R-:W3:Y:S01]  /*12030*/  LDL.LU R0, [R1+0x130] ;  /* 0x0001300001007983 */ /* 0x000ee20000300800 */
[----:B------:R-:W-:Y:S02]  /*12040*/  ISETP.GT.AND P1, PT, R181, 0x2d, PT ;  /* 0x0000002db500780c */ /* 0x000fe40003f24270 */
[-C--:B----4-:R-:W-:Y:S01]  /*12050*/  IADD3 R185, P3, R185, R184.reuse, RZ ;  /* 0x000000b8b9b97210 */ /* 0x090fe20007f7e0ff */
[----:B------:R1:W-:Y:S01]  /*12060*/  LDGSTS.E [R222+0x8000], desc[UR16][R190.64], P2 ;  /* 0x08000000bede7fae */ /* 0x0003e20009121850 */
[----:B------:R-:W-:-:S03]  /*12070*/  IADD3 R2, P4, R2, R184, RZ ;  /* 0x000000b802027210 */ /* 0x000fc60007f9e0ff */
[----:B------:R-:W-:Y:S01]  /*12080*/  IMAD.X R188, R188, 0x1, R183, P3 ;  /* 0x00000001bcbc7824 */ /* 0x000fe200018e06b7 */
[----:B------:R-:W-:Y:S01]  /*12090*/  IADD3.X R5, R5, R183, RZ, P4, !PT ;  /* 0x000000b705057210 */ /* 0x000fe200027fe4ff */
        /* <DEDUP_REMOVED lines=8> */
[----:B------:R-:W-:-:S03]  /*12120*/  IMAD.MOV.U32 R190, RZ, RZ, R185 ;  /* 0x000000ffffbe7224 */ /* 0x000fc600078e00b9 */
[----:B-1----:R-:W3:Y:S04]  /*12130*/  LDL.LU R188, [R1+0x134] ;  /* 0x0001340001bc7983 */ /* 0x002ee80000300800 */
[----:B------:R-:W3:Y:S04]  /*12140*/  LDL.LU R185, [R1+0x138] ;  /* 0x0001380001b97983 */ /* 0x000ee80000300800 */
[----:B------:R1:W-:Y:S01]  /*12150*/  LDGSTS.E [R222+0xc000], desc[UR16][R190.64], P2 ;  /* 0x0c000000bede7fae */ /* 0x0003e20009121850 */
[----:B------:R-:W-:Y:S02]  /*12160*/  ISETP.GT.AND P2, PT, R181, 0x2e, PT ;  /* 0x0000002eb500780c */ /* 0x000fe40003f44270 */
[----:B-1----:R-:W-:Y:S01]  /*12170*/  MOV R190, R2 ;  /* 0x0000000200be7202 */ /* 0x002fe20000000f00 */
[----:B------:R-:W-:-:S02]  /*12180*/  IMAD.MOV.U32 R191, RZ, RZ, R5 ;  /* 0x000000ffffbf7224 */ /* 0x000fc400078e0005 */
[----:B----4-:R-:W4:Y:S04]  /*12190*/  LDL.LU R5, [R1+0x140] ;  /* 0x0001400001057983 */ /* 0x010f280000300800 */
[----:B------:R1:W-:Y:S04]  /*121a0*/  LDGSTS.E [R222+0x8004], desc[UR16][R190.64], P1 ;  /* 0x08004000bede7fae */ /* 0x0003e80008921850 */
[----:B------:R-:W4:Y:S01]  /*121b0*/  LDL.LU R2, [R1+0x148] ;  /* 0x0001480001027983 */ /* 0x000f220000300800 */
[----:B-1----:R-:W-:-:S04]  /*121c0*/  SEL R190, RZ, 0x4, !P2 ;  /* 0x00000004ffbe7807 */ /* 0x002fc80005000000 */
[----:B------:R-:W-:-:S04]  /*121d0*/  SEL R190, R190, RZ, !P0 ;  /* 0x000000ffbebe7207 */ /* 0x000fc80004000000 */
[----:B------:R-:W-:Y:S02]  /*121e0*/  ISETP.NE.U32.AND P2, PT, R190, RZ, PT ;  /* 0x000000ffbe00720c */ /* 0x000fe40003f45070 */
[----:B--2---:R-:W-:-:S05]  /*121f0*/  IADD3 R3, P3, R3, R184, RZ ;  /* 0x000000b803037210 */ /* 0x004fca0007f7e0ff */
[----:B---3--:R-:W-:Y:S01]  /*12200*/  IMAD.X R182, R182, 0x1, R183, P3 ;  /* 0x00000001b6b67824 */ /* 0x008fe200018e06b7 */
[----:B------:R-:W-:Y:S01]  /*12210*/  IADD3 R0, P4, R0, R184, RZ ;  /* 0x000000b800007210 */ /* 0x000fe20007f9e0ff */
[----:B------:R-:W-:Y:S02]  /*12220*/  STL [R1+0x128], R3 ;  /* 0x0001280301007387 */ /* 0x000fe40000100800 */
[----:B------:R-:W-:Y:S01]  /*12230*/  IMAD.MOV.U32 R191, RZ, RZ, R182 ;  /* 0x000000ffffbf7224 */ /* 0x000fe200078e00b6 */
[----:B------:R-:W-:Y:S01]  /*12240*/  IADD3.X R189, R189, R183, RZ, P4, !PT ;  /* 0x000000b7bdbd7210 */ /* 0x000fe200027fe4ff */
[----:B------:R1:W-:Y:S04]  /*12250*/  STL [R1+0x124], R182 ;  /* 0x000124b601007387 */ /* 0x0003e80000100800 */
[----:B------:R2:W-:Y:S01]  /*12260*/  STL [R1+0x130], R0 ;  /* 0x0001300001007387 */ /* 0x0005e20000100800 */
[----:B------:R-:W-:-:S03]  /*12270*/  IMAD.MOV.U32 R190, RZ, RZ, R3 ;  /* 0x000000ffffbe7224 */ /* 0x000fc600078e0003 */
[----:B-1----:R-:W3:Y:S04]  /*12280*/  LDL.LU R182, [R1+0x13c] ;  /* 0x00013c0001b67983 */ /* 0x002ee80000300800 */
[----:B------:R-:W-:Y:S04]  /*12290*/  STL [R1+0x12c], R189 ;  /* 0x00012cbd01007387 */ /* 0x000fe80000100800 */
[----:B------:R-:W3:Y:S04]  /*122a0*/  LDL.LU R3, [R1+0x144] ;  /* 0x0001440001037983 */ /* 0x000ee80000300800 */
[----:B------:R1:W-:Y:S02]  /*122b0*/  LDGSTS.E [R222+0xc004], desc[UR16][R190.64], P1 ;  /* 0x0c004000bede7fae */ /* 0x0003e40008921850 */
[----:B-1----:R-:W-:-:S02]  /*122c0*/  MOV R190, R0 ;  /* 0x0000000000be7202 */ /* 0x002fc40000000f00 */
[----:B--2---:R-:W2:Y:S01]  /*122d0*/  LDL R0, [R1+0x43c] ;  /* 0x00043c0001007983 */ /* 0x004ea20000100800 */
[----:B------:R-:W-:Y:S01]  /*122e0*/  IMAD.MOV.U32 R191, RZ, RZ, R189 ;  /* 0x000000ffffbf7224 */ /* 0x000fe200078e00bd */
[----:B------:R-:W-:Y:S02]  /*122f0*/  ISETP.GT.AND P1, PT, R181, 0x2f, PT ;  /* 0x0000002fb500780c */ /* 0x000fe40003f24270 */
[----:B------:R-:W-:Y:S02]  /*12300*/  IADD3 R185, P3, R185, R184, RZ ;  /* 0x000000b8b9b97210 */ /* 0x000fe40007f7e0ff */
[----:B------:R1:W-:Y:S03]  /*12310*/  LDGSTS.E [R222+0x8008], desc[UR16][R190.64], P2 ;  /* 0x08008000bede7fae */ /* 0x0003e60009121850 */
[----:B------:R-:W-:Y:S01]  /*12320*/  IMAD.X R188, R188, 0x1, R183, P3 ;  /* 0x00000001bcbc7824 */ /* 0x000fe200018e06b7 */
[----:B-1----:R-:W-:-:S04]  /*12330*/  SEL R190, RZ, 0x4, !P1 ;  /* 0x00000004ffbe7807 */ /* 0x002fc80004800000 */
[----:B------:R-:W-:Y:S01]  /*12340*/  SEL R190, R190, RZ, !P0 ;  /* 0x000000ffbebe7207 */ /* 0x000fe20004000000 */
[----:B------:R-:W-:-:S03]  /*12350*/  IMAD.MOV.U32 R191, RZ, RZ, R188 ;  /* 0x000000ffffbf7224 */ /* 0x000fc600078e00bc */
[----:B------:R-:W-:Y:S02]  /*12360*/  ISETP.NE.U32.AND P1, PT, R190, RZ, PT ;  /* 0x000000ffbe00720c */ /* 0x000fe40003f25070 */
[----:B------:R-:W-:-:S05]  /*12370*/  MOV R190, R185 ;  /* 0x000000b900be7202 */ /* 0x000fca0000000f00 */
[----:B------:R1:W-:Y:S01]  /*12380*/  LDGSTS.E [R222+0xc008], desc[UR16][R190.64], P2 ;  /* 0x0c008000bede7fae */ /* 0x0003e20009121850 */
[-C--:B----4-:R-:W-:Y:S02]  /*12390*/  IADD3 R5, P2, R5, R184.reuse, RZ ;  /* 0x000000b805057210 */ /* 0x090fe40007f5e0ff */
[----:B------:R-:W-:Y:S01]  /*123a0*/  IADD3 R2, P3, R2, R184, RZ ;  /* 0x000000b802027210 */ /* 0x000fe20007f7e0ff */
[----:B------:R-:W-:Y:S02]  /*123b0*/  STL [R1+0x138], R185 ;  /* 0x000138b901007387 */ /* 0x000fe40000100800 */
[----:B-1----:R-:W-:Y:S02]  /*123c0*/  IMAD.MOV.U32 R190, RZ, RZ, R5 ;  /* 0x000000ffffbe7224 */ /* 0x002fe400078e0005 */
[----:B------:R-:W-:Y:S04]  /*123d0*/  STL [R1+0x134], R188 ;  /* 0x000134bc01007387 */ /* 0x000fe80000100800 */
[----:B------:R-:W-:Y:S01]  /*123e0*/  STL [R1+0x140], R5 ;  /* 0x0001400501007387 */ /* 0x000fe20000100800 */
[----:B---3--:R-:W-:-:S04]  /*123f0*/  IMAD.X R182, R182, 0x1, R183, P2 ;  /* 0x00000001b6b67824 */ /* 0x008fc800010e06b7 */
[----:B------:R-:W-:Y:S01]  /*12400*/  IMAD.MOV.U32 R191, RZ, RZ, R182 ;  /* 0x000000ffffbf7224 */ /* 0x000fe200078e00b6 */
[----:B------:R-:W-:-:S04]  /*12410*/  IADD3.X R3, R3, R183, RZ, P3, !PT ;  /* 0x000000b703037210 */ /* 0x000fc80001ffe4ff */
[----:B------:R1:W-:Y:S04]  /*12420*/  LDGSTS.E [R222+0x800c], desc[UR16][R190.64], P1 ;  /* 0x0800c000bede7fae */ /* 0x0003e80008921850 */
[----:B------:R-:W-:Y:S04]  /*12430*/  STL [R1+0x13c], R182 ;  /* 0x00013cb601007387 */ /* 0x000fe80000100800 */
[----:B------:R-:W-:Y:S01]  /*12440*/  STL [R1+0x148], R2 ;  /* 0x0001480201007387 */ /* 0x000fe20000100800 */
[----:B-1----:R-:W-:Y:S01]  /*12450*/  MOV R190, R2 ;  /* 0x0000000200be7202 */ /* 0x002fe20000000f00 */
[----:B------:R-:W-:-:S02]  /*12460*/  IMAD.MOV.U32 R191, RZ, RZ, R3 ;  /* 0x000000ffffbf7224 */ /* 0x000fc400078e0003 */
[----:B------:R1:W-:Y:S04]  /*12470*/  STL [R1+0x144], R3 ;  /* 0x0001440301007387 */ /* 0x0003e80000100800 */
[----:B------:R2:W-:Y:S04]  /*12480*/  LDGSTS.E [R222+0xc00c], desc[UR16][R190.64], P1 ;  /* 0x0c00c000bede7fae */ /* 0x0005e80008921850 */
[----:B-1----:R-:W3:Y:S01]  /*12490*/  LDL.LU R3, [R1+0x14c] ;  /* 0x00014c0001037983 */ /* 0x002ee20000300800 */
[----:B--2---:R-:W-:-:S03]  /*124a0*/  IADD3 R222, R0, UR4, RZ ;  /* 0x0000000400de7c10 */ /* 0x004fc6000fffe0ff */
[----:B------:R-:W2:Y:S01]  /*124b0*/  LDL.LU R0, [R1+0x150] ;  /* 0x0001500001007983 */ /* 0x000ea20000300800 */
        /* <DEDUP_REMOVED lines=64> */
[----:B--2---:R-:W-:-:S05]  /*128c0*/  IADD3 R0, P4, R0, R184, RZ ;  /* 0x000000b800007210 */ /* 0x004fca0007f9e0ff */
[----:B---3--:R-:W-:Y:S01]  /*128d0*/  IMAD.X R3, R3, 0x1, R183, P4 ;  /* 0x0000000103037824 */ /* 0x008fe200020e06b7 */
        /* <DEDUP_REMOVED lines=90> */
[----:B------:R-:W-:Y:S01]  /*12e80*/  IMAD.X R228, R228, 0x1, R183, P4 ;  /* 0x00000001e4e47824 */ /* 0x000fe200020e06b7 */
[----:B------:R-:W-:Y:S01]  /*12e90*/  IADD3.X R224, R224, R183, RZ, P1, !PT ;  /* 0x000000b7e0e07210 */ /* 0x000fe20000ffe4ff */
[----:B------:R-:W-:Y:S01]  /*12ea0*/  IMAD.MOV.U32 R190, RZ, RZ, R225 ;  /* 0x000000ffffbe7224 */ /* 0x000fe200078e00e1 */
[----:B------:R-:W-:Y:S01]  /*12eb0*/  ISETP.GT.AND P1, PT, R181, 0x15, PT ;  /* 0x00000015b500780c */ /* 0x000fe20003f24270 */
[----:B------:R-:W4:Y:S01]  /*12ec0*/  LDL.LU R5, [R1+0x19c] ;  /* 0x00019c0001057983 */ /* 0x000f220000300800 */
[----:B------:R-:W-:Y:S02]  /*12ed0*/  MOV R191, R224 ;  /* 0x000000e000bf7202 */ /* 0x000fe40000000f00 */
[----:B------:R-:W-:Y:S01]  /*12ee0*/  IADD3 R231, P3, R231, R184, RZ ;  /* 0x000000b8e7e77210 */ /* 0x000fe20007f7e0ff */
[----:B------:R-:W4:Y:S04]  /*12ef0*/  LDL.LU R2, [R1+0x1a0] ;  /* 0x0001a00001027983 */ /* 0x000f280000300800 */
[----:B------:R1:W-:Y:S02]  /*12f00*/  LDGSTS.E [R222], desc[UR16][R190.64], P2 ;  /* 0x00000000bede7fae */ /* 0x0003e40009121850 */
[----:B-1----:R-:W-:-:S04]  /*12f10*/  SEL R190, RZ, 0x4, !P1 ;  /* 0x00000004ffbe7807 */ /* 0x002fc80004800000 */
[----:B------:R-:W-:Y:S01]  /*12f20*/  SEL R190, R190, RZ, !P0 ;  /* 0x000000ffbebe7207 */ /* 0x000fe20004000000 */
[----:B------:R-:W-:-:S03]  /*12f30*/  IMAD.MOV.U32 R191, RZ, RZ, R226 ;  /* 0x000000ffffbf7224 */ /* 0x000fc600078e00e2 */
[----:B------:R-:W-:Y:S02]  /*12f40*/  ISETP.NE.U32.AND P1, PT, R190, RZ, PT ;  /* 0x000000ffbe00720c */ /* 0x000fe40003f25070 */
[----:B------:R-:W-:-:S05]  /*12f50*/  MOV R190, R227 ;  /* 0x000000e300be7202 */ /* 0x000fca0000000f00 */
[----:B------:R1:W-:Y:S01]  /*12f60*/  LDGSTS.E [R222+0x4000], desc[UR16][R190.64], P2 ;  /* 0x04000000bede7fae */ /* 0x0003e20009121850 */
[----:B------:R-:W-:Y:S01]  /*12f70*/  ISETP.GT.AND P2, PT, R181, 0x16, PT ;  /* 0x00000016b500780c */ /* 0x000fe20003f44270 */
[----:B-1----:R-:W-:Y:S01]  /*12f80*/  IMAD.MOV.U32 R190, RZ, RZ, R229 ;  /* 0x000000ffffbe7224 */ /* 0x002fe200078e00e5 */
[----:B------:R-:W-:-:S05]  /*12f90*/  MOV R191, R228 ;  /* 0x000000e400bf7202 */ /* 0x000fca0000000f00 */
[----:B------:R1:W-:Y:S01]  /*12fa0*/  LDGSTS.E [R222+0x4], desc[UR16][R190.64], P1 ;  /* 0x00004000bede7fae */ /* 0x0003e20008921850 */
[----:B------:R-:W-:Y:S01]  /*12fb0*/  IADD3 R233, P4, R233, R184, RZ ;  /* 0x000000b8e9e97210 */ /* 0x000fe20007f9e0ff */
[----:B------:R-:W-:Y:S01]  /*12fc0*/  IMAD.X R230, R230, 0x1, R183, P3 ;  /* 0x00000001e6e67824 */ /* 0x000fe200018e06b7 */
[----:B-1----:R-:W-:-:S04]  /*12fd0*/  SEL R190, RZ, 0x4, !P2 ;  /* 0x00000004ffbe7807 */ /* 0x002fc80005000000 */
[----:B------:R-:W-:Y:S01]  /*12fe0*/  SEL R190, R190, RZ, !P0 ;  /* 0x000000ffbebe7207 */ /* 0x000fe20004000000 */
[----:B------:R-:W-:-:S03]  /*12ff0*/  IMAD.MOV.U32 R191, RZ, RZ, R230 ;  /* 0x000000ffffbf7224 */ /* 0x000fc600078e00e6 */
[----:B------:R-:W-:Y:S01]  /*13000*/  ISETP.NE.U32.AND P2, PT, R190, RZ, PT ;  /* 0x000000ffbe00720c */ /* 0x000fe20003f45070 */
[----:B------:R-:W-:Y:S01]  /*13010*/  IMAD.X R232, R232, 0x1, R183, P4 ;  /* 0x00000001e8e87824 */ /* 0x000fe200020e06b7 */
[----:B------:R-:W-:-:S05]  /*13020*/  MOV R190, R231 ;  /* 0x000000e700be7202 */ /* 0x000fca0000000f00 */
[----:B------:R1:W-:Y:S01]  /*13030*/  LDGSTS.E [R222+0x4004], desc[UR16][R190.64], P1 ;  /* 0x04004000bede7fae */ /* 0x0003e20008921850 */
[----:B------:R-:W-:Y:S02]  /*13040*/  ISETP.GT.AND P1, PT, R181, 0x17, PT ;  /* 0x00000017b500780c */ /* 0x000fe40003f24270 */
[----:B------:R-:W-:Y:S01]  /*13050*/  IADD3 R235, P3, R235, R184, RZ ;  /* 0x000000b8ebeb7210 */ /* 0x000fe20007f7e0ff */
        /* <DEDUP_REMOVED lines=17> */
[----:B------:R-:W-:Y:S01]  /*13170*/  IMAD.X R238, R238, 0x1, R183, P3 ;  /* 0x00000001eeee7824 */ /* 0x000fe200018e06b7 */
[----:B-1----:R-:W-:-:S04]  /*13180*/  SEL R190, RZ, 0x4, !P2 ;  /* 0x00000004ffbe7807 */ /* 0x002fc80005000000 */
[----:B------:R-:W-:Y:S01]  /*13190*/  SEL R190, R190, RZ, !P0 ;  /* 0x000000ffbebe7207 */ /* 0x000fe20004000000 */
[----:B------:R-:W-:-:S03]  /*131a0*/  IMAD.MOV.U32 R191, RZ, RZ, R238 ;  /* 0x000000ffffbf7224 */ /* 0x000fc600078e00ee */
        /* <DEDUP_REMOVED lines=50> */
[----:B------:R1:W-:Y:S04]  /*134d0*/  STL [R1+0x1ac], R189 ;  /* 0x0001acbd01007387 */ /* 0x0003e80000100800 */
[----:B------:R-:W3:Y:S04]  /*134e0*/  LDL.LU R3, [R1+0x1c4] ;  /* 0x0001c40001037983 */ /* 0x000ee80000300800 */
[----:B------:R2:W-:Y:S02]  /*134f0*/  LDGSTS.E [R222+0xc004], desc[UR16][R190.64], P1 ;  /* 0x0c004000bede7fae */ /* 0x0005e40008921850 */
[----:B--2---:R-:W-:-:S02]  /*13500*/  IMAD.MOV.U32 R190, RZ, RZ, R0 ;  /* 0x000000ffffbe7224 */ /* 0x004fc400078e0000 */
[----:B------:R-:W2:Y:S01]  /*13510*/  LDL R0, [R1+0x434] ;  /* 0x0004340001007983 */ /* 0x000ea20000100800 */
        /* <DEDUP_REMOVED lines=13> */
[----:B------:R4:W-:Y:S01]  /*135f0*/  STL [R1+0x1b8], R185 ;  /* 0x0001b8b901007387 */ /* 0x0009e20000100800 */
[----:B-1----:R-:W-:-:S03]  /*13600*/  MOV R190, R5 ;  /* 0x0000000500be7202 */ /* 0x002fc60000000f00 */
[----:B------:R-:W-:Y:S04]  /*13610*/  STL [R1+0x1b4], R188 ;  /* 0x0001b4bc01007387 */ /* 0x000fe80000100800 */
[----:B------:R-:W-:Y:S01]  /*13620*/  STL [R1+0x1c0], R5 ;  /* 0x0001c00501007387 */ /* 0x000fe20000100800 */
[----:B---3--:R-:W-:-:S04]  /*13630*/  IMAD.X R182, R182, 0x1, R183, P2 ;  /* 0x00000001b6b67824 */ /* 0x008fc800010e06b7 */
[----:B------:R-:W-:Y:S02]  /*13640*/  IMAD.MOV.U32 R191, RZ, RZ, R182 ;  /* 0x000000ffffbf7224 */ /* 0x000fe400078e00b6 */
[----:B------:R-:W-:-:S03]  /*13650*/  IMAD.X R3, R3, 0x1, R183, P3 ;  /* 0x0000000103037824 */ /* 0x000fc600018e06b7 */
[----:B------:R1:W-:Y:S04]  /*13660*/  LDGSTS.E [R222+0x800c], desc[UR16][R190.64], P1 ;  /* 0x0800c000bede7fae */ /* 0x0003e80008921850 */
[----:B------:R3:W-:Y:S01]  /*13670*/  STL [R1+0x1bc], R182 ;  /* 0x0001bcb601007387 */ /* 0x0007e20000100800 */
[----:B-1----:R-:W-:Y:S01]  /*13680*/  IMAD.MOV.U32 R190, RZ, RZ, R2 ;  /* 0x000000ffffbe7224 */ /* 0x002fe200078e0002 */
[----:B------:R-:W-:Y:S02]  /*13690*/  MOV R191, R3 ;  /* 0x0000000300bf7202 */ /* 0x000fe40000000f00 */
[----:B------:R1:W-:Y:S04]  /*136a0*/  STL [R1+0x1c8], R2 ;  /* 0x0001c80201007387 */ /* 0x0003e80000100800 */
[----:B------:R2:W-:Y:S04]  /*136b0*/  LDGSTS.E [R222+0xc00c], desc[UR16][R190.64], P1 ;  /* 0x0c00c000bede7fae */ /* 0x0005e80008921850 */
[----:B------:R1:W-:Y:S01]  /*136c0*/  STL [R1+0x1c4], R3 ;  /* 0x0001c40301007387 */ /* 0x0003e20000100800 */
[----:B--2---:R-:W-:-:S03]  /*136d0*/  VIADD R222, R0, UR4 ;  /* 0x0000000400de7c36 */ /* 0x004fc60008000000 */
[----:B------:R-:W2:Y:S04]  /*136e0*/  LDL.LU R0, [R1] ;  /* 0x0000000001007983 */ /* 0x000ea80000300800 */
[----:B------:R-:W2:Y:S04]  /*136f0*/  LDL.LU R189, [R1+0x4] ;  /* 0x0000040001bd7983 */ /* 0x000ea80000300800 */
[----:B----4-:R-:W4:Y:S04]  /*13700*/  LDL.LU R185, [R1+0x8] ;  /* 0x0000080001b97983 */ /* 0x010f280000300800 */
[----:B---3--:R-:W3:Y:S04]  /*13710*/  LDL.LU R182, [R1+0x1cc] ;  /* 0x0001cc0001b67983 */ /* 0x008ee80000300800 */
[----:B-1----:R-:W3:Y:S01]  /*13720*/  LDL.LU R2, [R1+0x1d0] ;  /* 0x0001d00001027983 */ /* 0x002ee20000300800 */
[----:B------:R-:W-:-:S04]  /*13730*/  ISETP.GT.AND P1, PT, R181, 0x18, PT ;  /* 0x00000018b500780c */ /* 0x000fc80003f24270 */
[----:B------:R-:W-:-:S04]  /*13740*/  SEL R190, RZ, 0x4, !P1 ;  /* 0x00000004ffbe7807 */ /* 0x000fc80004800000 */
[----:B------:R-:W-:Y:S02]  /*13750*/  SEL R190, R190, RZ, !P0 ;  /* 0x000000ffbebe7207 */ /* 0x000fe40004000000 */
[----:B------:R-:W-:Y:S02]  /*13760*/  IADD3 R241, P1, R241, R184, RZ ;  /* 0x000000b8f1f17210 */ /* 0x000fe40007f3e0ff */
[----:B------:R-:W-:-:S03]  /*13770*/  ISETP.NE.U32.AND P2, PT, R190, RZ, PT ;  /* 0x000000ffbe00720c */ /* 0x000fc60003f45070 */
[----:B------:R-:W-:Y:S01]  /*13780*/  IMAD.X R240, R240, 0x1, R183, P1 ;  /* 0x00000001f0f07824 */ /* 0x000fe200008e06b7 */
[----:B------:R-:W-:-:S03]  /*13790*/  MOV R190, R241 ;  /* 0x000000f100be7202 */ /* 0x000fc60000000f00 */
[----:B------:R-:W-:Y:S01]  /*137a0*/  IMAD.MOV.U32 R191, RZ, RZ, R240 ;  /* 0x000000ffffbf7224 */ /* 0x000fe200078e00f0 */
[----:B------:R-:W-:Y:S02]  /*137b0*/  ISETP.GT.AND P1, PT, R181, 0x19, PT ;  /* 0x00000019b500780c */ /* 0x000fe40003f24270 */
[----:B------:R-:W-:-:S03]  /*137c0*/  IADD3 R243, P3, R243, R184, RZ ;  /* 0x000000b8f3f37210 */ /* 0x000fc60007f7e0ff */
[----:B------:R1:W-:Y:S01]  /*137d0*/  LDGSTS.E [R222], desc[UR16][R190.64], P2 ;  /* 0x00000000bede7fae */ /* 0x0003e20009121850 */
[----:B------:R-:W-:Y:S01]  /*137e0*/  IADD3 R245, P4, R245, R184, RZ ;  /* 0x000000b8f5f57210 */ /* 0x000fe20007f9e0ff */
[----:B------:R-:W-:Y:S01]  /*137f0*/  IMAD.X R242, R242, 0x1, R183, P3 ;  /* 0x00000001f2f27824 */ /* 0x000fe200018e06b7 */
        /* <DEDUP_REMOVED lines=33> */
[----:B------:R-:W-:Y:S02]  /*13a10*/  ISETP.GT.AND P2, PT, R181, 0x38, PT ;  /* 0x00000038b500780c */ /* 0x000fe40003f44270 */
[----:B--2---:R-:W-:-:S04]  /*13a20*/  IADD3 R0, P4, R0, R184, RZ ;  /* 0x000000b800007210 */ /* 0x004fc80007f9e0ff */
[----:B------:R-:W-:Y:S01]  /*13a30*/  IADD3.X R252, R252, R183, RZ, P4, !PT ;  /* 0x000000b7fcfc7210 */ /* 0x000fe200027fe4ff */
[----:B------:R2:W-:Y:S01]  /*13a40*/  STL [R1], R0 ;  /* 0x0000000001007387 */ /* 0x0005e20000100800 */
[----:B-1----:R-:W-:-:S03]  /*13a50*/  MOV R190, R0 ;  /* 0x0000000000be7202 */ /* 0x002fc60000000f00 */
[----:B------:R-:W3:Y:S01]  /*13a60*/  LDL.LU R188, [R1+0x1d4] ;  /* 0x0001d40001bc7983 */ /* 0x000ee20000300800 */
[----:B------:R-:W-:-:S03]  /*13a70*/  IMAD.MOV.U32 R191, RZ, RZ, R252 ;  /* 0x000000ffffbf7224 */ /* 0x000fc600078e00fc */
[----:B------:R-:W3:Y:S01]  /*13a80*/  LDL.LU R5, [R1+0x1d8] ;  /* 0x0001d80001057983 */ /* 0x000ee20000300800 */
[----:B----4-:R-:W-:-:S03]  /*13a90*/  IADD3 R185, P3, R185, R184, RZ ;  /* 0x000000b8b9b97210 */ /* 0x010fc60007f7e0ff */
[----:B------:R-:W4:Y:S04]  /*13aa0*/  LDL.LU R3, [R1+0x1dc] ;  /* 0x0001dc0001037983 */ /* 0x000f280000300800 */
[----:B--2---:R-:W2:Y:S04]  /*13ab0*/  LDL.LU R0, [R1+0x1e0] ;  /* 0x0001e00001007983 */ /* 0x004ea80000300800 */
[----:B------:R1:W-:Y:S01]  /*13ac0*/  LDGSTS.E [R222+0xc], desc[UR16][R190.64], P1 ;  /* 0x0000c000bede7fae */ /* 0x0003e20008921850 */
[----:B------:R-:W-:Y:S01]  /*13ad0*/  IMAD.X R189, R189, 0x1, R183, P3 ;  /* 0x00000001bdbd7824 */ /* 0x000fe200018e06b7 */
[----:B---3--:R-:W-:-:S02]  /*13ae0*/  IADD3 R2, P4, R2, R184, RZ ;  /* 0x000000b802027210 */ /* 0x008fc40007f9e0ff */
[----:B-1----:R-:W-:-:S04]  /*13af0*/  SEL R190, RZ, 0x4, !P2 ;  /* 0x00000004ffbe7807 */ /* 0x002fc80005000000 */
[----:B------:R-:W-:Y:S01]  /*13b00*/  SEL R190, R190, RZ, !P0 ;  /* 0x000000ffbebe7207 */ /* 0x000fe20004000000 */
[----:B------:R-:W-:Y:S01]  /*13b10*/  IMAD.MOV.U32 R191, RZ, RZ, R189 ;  /* 0x000000ffffbf7224 */ /* 0x000fe200078e00bd */
[----:B------:R-:W-:Y:S02]  /*13b20*/  IADD3.X R182, R182, R183, RZ, P4, !PT ;  /* 0x000000b7b6b67210 */ /* 0x000fe400027fe4ff */
[----:B------:R-:W-:Y:S01]  /*13b30*/  ISETP.NE.U32.AND P2, PT, R190, RZ, PT ;  /* 0x000000ffbe00720c */ /* 0x000fe20003f45070 */
[----:B------:R-:W-:Y:S01]  /*13b40*/  IMAD.MOV.U32 R190, RZ, RZ, R185 ;  /* 0x000000ffffbe7224 */ /* 0x000fe200078e00b9 */
[----:B------:R-:W-:Y:S04]  /*13b50*/  STL [R1+0x8], R185 ;  /* 0x000008b901007387 */ /* 0x000fe80000100800 */
[----:B------:R-:W-:Y:S04]  /*13b60*/  STL [R1+0x4], R189 ;  /* 0x000004bd01007387 */ /* 0x000fe80000100800 */
[----:B------:R-:W-:Y:S04]  /*13b70*/  STL [R1+0x1d0], R2 ;  /* 0x0001d00201007387 */ /* 0x000fe80000100800 */
[----:B------:R1:W-:Y:S04]  /*13b80*/  LDGSTS.E [R222+0x400c], desc[UR16][R190.64], P1 ;  /* 0x0400c000bede7fae */ /* 0x0003e80008921850 */
[----:B------:R3:W-:Y:S01]  /*13b90*/  STL [R1+0x1cc], R182 ;  /* 0x0001ccb601007387 */ /* 0x0007e20000100800 */
[----:B-1----:R-:W-:Y:S01]  /*13ba0*/  IMAD.MOV.U32 R191, RZ, RZ, R182 ;  /* 0x000000ffffbf7224 */ /* 0x002fe200078e00b6 */
[----:B------:R-:W-:-:S02]  /*13bb0*/  MOV R190, R2 ;  /* 0x0000000200be7202 */ /* 0x000fc40000000f00 */
[----:B---3--:R-:W3:Y:S04]  /*13bc0*/  LDL.LU R182, [R1+0x1e4] ;  /* 0x0001e40001b67983 */ /* 0x008ee80000300800 */
[----:B------:R-:W3:Y:S04]  /*13bd0*/  LDL.LU R2, [R1+0x1e8] ;  /* 0x0001e80001027983 */ /* 0x000ee80000300800 */
[----:B------:R-:W3:Y:S04]  /*13be0*/  LDL.LU R185, [R1+0x1ec] ;  /* 0x0001ec0001b97983 */ /* 0x000ee80000300800 */
[----:B------:R-:W3:Y:S01]  /*13bf0*/  LDL.LU R189, [R1+0x1f0] ;  /* 0x0001f00001bd7983 */ /* 0x000ee20000300800 */
[----:B------:R-:W-:-:S03]  /*13c00*/  ISETP.GT.AND P1, PT, R181, 0x39, PT ;  /* 0x00000039b500780c */ /* 0x000fc60003f24270 */
[----:B------:R1:W-:Y:S02]  /*13c10*/  LDGSTS.E [R222+0x8000], desc[UR16][R190.64], P2 ;  /* 0x08000000bede7fae */ /* 0x0003e40009121850 */
[----:B-1----:R-:W-:-:S04]  /*13c20*/  SEL R190, RZ, 0x4, !P1 ;  /* 0x00000004ffbe7807 */ /* 0x002fc80004800000 */
[----:B------:R-:W-:-:S04]  /*13c30*/  SEL R190, R190, RZ, !P0 ;  /* 0x000000ffbebe7207 */ /* 0x000fc80004000000 */
[----:B------:R-:W-:Y:S02]  /*13c40*/  ISETP.NE.U32.AND P1, PT, R190, RZ, PT ;  /* 0x000000ffbe00720c */ /* 0x000fe40003f25070 */
[----:B------:R-:W-:-:S05]  /*13c50*/  IADD3 R5, P3, R5, R184, RZ ;  /* 0x000000b805057210 */ /* 0x000fca0007f7e0ff */
[----:B------:R-:W-:Y:S01]  /*13c60*/  IMAD.X R188, R188, 0x1, R183, P3 ;  /* 0x00000001bcbc7824 */ /* 0x000fe200018e06b7 */
[----:B--2---:R-:W-:Y:S01]  /*13c70*/  IADD3 R0, P4, R0, R184, RZ ;  /* 0x000000b800007210 */ /* 0x004fe20007f9e0ff */
[----:B------:R-:W-:Y:S02]  /*13c80*/  IMAD.MOV.U32 R190, RZ, RZ, R5 ;  /* 0x000000ffffbe7224 */ /* 0x000fe400078e0005 */
[----:B------:R-:W-:Y:S01]  /*13c90*/  IMAD.MOV.U32 R191, RZ, RZ, R188 ;  /* 0x000000ffffbf7224 */ /* 0x000fe200078e00bc */
[----:B----4-:R-:W-:Y:S01]  /*13ca0*/  IADD3.X R3, R3, R183, RZ, P4, !PT ;  /* 0x000000b703037210 */ /* 0x010fe200027fe4ff */
[----:B------:R-:W-:Y:S04]  /*13cb0*/  STL [R1+0x1d8], R5 ;  /* 0x0001d80501007387 */ /* 0x000fe80000100800 */
[----:B------:R1:W-:Y:S04]  /*13cc0*/  STL [R1+0x1d4], R188 ;  /* 0x0001d4bc01007387 */ /* 0x0003e80000100800 */
[----:B------:R-:W-:Y:S04]  /*13cd0*/  STL [R1+0x1e0], R0 ;  /* 0x0001e00001007387 */ /* 0x000fe80000100800 */
[----:B------:R2:W-:Y:S04]  /*13ce0*/  LDGSTS.E [R222+0xc000], desc[UR16][R190.64], P2 ;  /* 0x0c000000bede7fae */ /* 0x0005e80009121850 */
[----:B------:R4:W-:Y:S04]  /*13cf0*/  STL [R1+0x1dc], R3 ;  /* 0x0001dc0301007387 */ /* 0x0009e80000100800 */
[----:B-1----:R-:W3:Y:S01]  /*13d00*/  LDL.LU R188, [R1+0x1f4] ;  /* 0x0001f40001bc7983 */ /* 0x002ee20000300800 */
[----:B--2---:R-:W-:-:S03]  /*13d10*/  IMAD.MOV.U32 R191, RZ, RZ, R3 ;  /* 0x000000ffffbf7224 */ /* 0x004fc600078e0003 */
[----:B----4-:R-:W2:Y:S01]  /*13d20*/  LDL.LU R3, [R1+0x1f8] ;  /* 0x0001f80001037983 */ /* 0x010ea20000300800 */
[----:B------:R-:W-:-:S03]  /*13d30*/  MOV R190, R0 ;  /* 0x0000000000be7202 */ /* 0x000fc60000000f00 */
[----:B------:R-:W4:Y:S04]  /*13d40*/  LDL.LU R5, [R1+0x200] ;  /* 0x0002000001057983 */ /* 0x000f280000300800 */
[----:B------:R-:W4:Y:S04]  /*13d50*/  LDL.LU R0, [R1+0x208] ;  /* 0x0002080001007983 */ /* 0x000f280000300800 */
[----:B------:R1:W-:Y:S01]  /*13d60*/  LDGSTS.E [R222+0x8004], desc[UR16][R190.64], P1 ;  /* 0x08004000bede7fae */ /* 0x0003e20008921850 */
[----:B---3--:R-:W-:-:S05]  /*13d70*/  IADD3 R2, P3, R2, R184, RZ ;  /* 0x000000b802027210 */ /* 0x008fca0007f7e0ff */
[----:B------:R-:W-:Y:S01]  /*13d80*/  IMAD.X R182, R182, 0x1, R183, P3 ;  /* 0x00000001b6b67824 */ /* 0x000fe200018e06b7 */
[----:B------:R-:W-:Y:S01]  /*13d90*/  IADD3 R189, P4, R189, R184, RZ ;  /* 0x000000b8bdbd7210 */ /* 0x000fe20007f9e0ff */
[----:B------:R-:W-:Y:S02]  /*13da0*/  STL [R1+0x1e8], R2 ;  /* 0x0001e80201007387 */ /* 0x000fe40000100800 */
[----:B-1----:R-:W-:Y:S02]  /*13db0*/  IMAD.MOV.U32 R191, RZ, RZ, R182 ;  /* 0x000000ffffbf7224 */ /* 0x002fe400078e00b6 */
[----:B------:R1:W-:Y:S04]  /*13dc0*/  STL [R1+0x1e4], R182 ;  /* 0x0001e4b601007387 */ /* 0x0003e80000100800 */
[----:B------:R-:W-:Y:S04]  /*13dd0*/  STL [R1+0x1f0], R189 ;  /* 0x0001f0bd01007387 */ /* 0x000fe80000100800 */
[----:B-1----:R-:W3:Y:S01]  /*13de0*/  LDL.LU R182, [R1+0x1fc] ;  /* 0x0001fc0001b67983 */ /* 0x002ee20000300800 */
[----:B------:R-:W-:-:S04]  /*13df0*/  ISETP.GT.AND P2, PT, R181, 0x3a, PT ;  /* 0x0000003ab500780c */ /* 0x000fc80003f44270 */
[----:B------:R-:W-:Y:S02]  /*13e00*/  SEL R190, RZ, 0x4, !P2 ;  /* 0x00000004ffbe7807 */ /* 0x000fe40005000000 */
[----:B------:R-:W-:Y:S02]  /*13e10*/  IADD3.X R185, R185, R183, RZ, P4, !PT ;  /* 0x000000b7b9b97210 */ /* 0x000fe400027fe4ff */
[----:B------:R-:W-:-:S03]  /*13e20*/  SEL R190, R190, RZ, !P0 ;  /* 0x000000ffbebe7207 */ /* 0x000fc60004000000 */
[----:B------:R1:W-:Y:S01]  /*13e30*/  STL [R1+0x1ec], R185 ;  /* 0x0001ecb901007387 */ /* 0x0003e20000100800 */
[----:B------:R-:W-:Y:S01]  /*13e40*/  ISETP.NE.U32.AND P2, PT, R190, RZ, PT ;  /* 0x000000ffbe00720c */ /* 0x000fe20003f45070 */
[----:B------:R-:W-:Y:S02]  /*13e50*/  IMAD.MOV.U32 R190, RZ, RZ, R2 ;  /* 0x000000ffffbe7224 */ /* 0x000fe400078e0002 */
[----:B------:R-:W3:Y:S04]  /*13e60*/  LDL.LU R2, [R1+0x204] ;  /* 0x0002040001027983 */ /* 0x000ee80000300800 */
[----:B------:R1:W-:Y:S01]  /*13e70*/  LDGSTS.E [R222+0xc004], desc[UR16][R190.64], P1 ;  /* 0x0c004000bede7fae */ /* 0x0003e20008921850 */
[----:B------:R-:W-:Y:S02]  /*13e80*/  ISETP.GT.AND P1, PT, R181, 0x3b, PT ;  /* 0x0000003bb500780c */ /* 0x000fe40003f24270 */
[----:B-1----:R-:W-:Y:S01]  /*13e90*/  MOV R190, R189 ;  /* 0x000000bd00be7202 */ /* 0x002fe20000000f00 */
[----:B------:R-:W-:-:S02]  /*13ea0*/  IMAD.MOV.U32 R191, RZ, RZ, R185 ;  /* 0x000000ffffbf7224 */ /* 0x000fc400078e00b9 */
[----:B------:R-:W3:Y:S04]  /*13eb0*/  LDL.LU R185, [R1+0x468] ;  /* 0x0004680001b97983 */ /* 0x000ee80000300800 */
        /* <DEDUP_REMOVED lines=9> */
[-C--:B----4-:R-:W-:Y:S02]  /*13f50*/  IADD3 R5, P2, R5, R184.reuse, RZ ;  /* 0x000000b805057210 */ /* 0x090fe40007f5e0ff */
[----:B------:R-:W-:Y:S01]  /*13f60*/  IADD3 R0, P3, R0, R184, RZ ;  /* 0x000000b800007210 */ /* 0x000fe20007f7e0ff */
[----:B------:R2:W-:Y:S04]  /*13f70*/  STL [R1+0x1f8], R3 ;  /* 0x0001f80301007387 */ /* 0x0005e80000100800 */
[----:B------:R-:W-:Y:S01]  /*13f80*/  STL [R1+0x1f4], R188 ;  /* 0x0001f4bc01007387 */ /* 0x000fe20000100800 */
[----:B-1----:R-:W-:-:S03]  /*13f90*/  IMAD.MOV.U32 R190, RZ, RZ, R5 ;  /* 0x000000ffffbe7224 */ /* 0x002fc600078e0005 */
[----:B--2---:R-:W2:Y:S04]  /*13fa0*/  LDL.LU R3, [R1+0x10] ;  /* 0x0000100001037983 */ /* 0x004ea80000300800 */
[----:B------:R-:W-:Y:S01]  /*13fb0*/  STL [R1+0x200], R5 ;  /* 0x0002000501007387 */ /* 0x000fe20000100800 */
[----:B---3--:R-:W-:-:S04]  /*13fc0*/  IMAD.X R182, R182, 0x1, R183, P2 ;  /* 0x00000001b6b67824 */ /* 0x008fc800010e06b7 */
[----:B------:R-:W-:Y:S01]  /*13fd0*/  IMAD.MOV.U32 R191, RZ, RZ, R182 ;  /* 0x000000ffffbf7224 */ /* 0x000fe200078e00b6 */
[----:B------:R-:W-:Y:S04]  /*13fe0*/  STL [R1+0x1fc], R182 ;  /* 0x0001fcb601007387 */ /* 0x000fe80000100800 */
[----:B------:R1:W-:Y:S04]  /*13ff0*/  LDGSTS.E [R222+0x800c], desc[UR16][R190.64], P1 ;  /* 0x0800c000bede7fae */ /* 0x0003e80008921850 */
[----:B------:R3:W-:Y:S01]  /*14000*/  STL [R1+0x208], R0 ;  /* 0x0002080001007387 */ /* 0x0007e20000100800 */
[----:B------:R-:W-:-:S03]  /*14010*/  IADD3.X R2, R2, R183, RZ, P3, !PT ;  /* 0x000000b702027210 */ /* 0x000fc60001ffe4ff */
[----:B------:R-:W4:Y:S01]  /*14020*/  LDL R189, [R1+0x428] ;  /* 0x0004280001bd7983 */ /* 0x000f220000100800 */
[----:B-1----:R-:W-:Y:S02]  /*14030*/  MOV R190, R0 ;  /* 0x0000000000be7202 */ /* 0x002fe40000000f00 */
[----:B---3--:R-:W1:Y:S01]  /*14040*/  S2R R0, SR_TID.X ;  /* 0x0000000000007919 */ /* 0x008e620000002100 */
[----:B------:R3:W-:Y:S04]  /*14050*/  STL [R1+0x204], R2 ;  /* 0x0002040201007387 */ /* 0x0007e80000100800 */
[----:B------:R-:W4:Y:S01]  /*14060*/  LDL.LU R188, [R1+0xc] ;  /* 0x00000c0001bc7983 */ /* 0x000f220000300800 */
[----:B------:R-:W-:-:S03]  /*14070*/  IMAD.MOV.U32 R191, RZ, RZ, R2 ;  /* 0x000000ffffbf7224 */ /* 0x000fc600078e0002 */
[----:B------:R-:W4:Y:S04]  /*14080*/  LDL.LU R182, [R1+0x14] ;  /* 0x0000140001b67983 */ /* 0x000f280000300800 */
[----:B------:R3:W-:Y:S01]  /*14090*/  LDGSTS.E [R222+0xc00c], desc[UR16][R190.64], P1 ;  /* 0x0c00c000bede7fae */ /* 0x0007e20008921850 */
[----:B------:R-:W-:-:S03]  /*140a0*/  ISETP.GT.AND P1, PT, R181, 0x1c, PT ;  /* 0x0000001cb500780c */ /* 0x000fc60003f24270 */
[----:B------:R-:W4:Y:S04]  /*140b0*/  LDL.LU R5, [R1+0x18] ;  /* 0x0000180001057983 */ /* 0x000f280000300800 */
[----:B---3--:R-:W3:Y:S01]  /*140c0*/  LDL.LU R2, [R1+0x1c] ;  /* 0x00001c0001027983 */ /* 0x008ee20000300800 */
[----:B------:R-:W-:Y:S02]  /*140d0*/  SEL R190, RZ, 0x4, !P1 ;  /* 0x00000004ffbe7807 */ /* 0x000fe40004800000 */
[----:B-1----:R-:W-:-:S04]  /*140e0*/  LOP3.LUT R0, R0, 0x3f, RZ, 0xc0, !PT ;  /* 0x0000003f00007812 */ /* 0x002fc800078ec0ff */
[----:B------:R-:W-:Y:S02]  /*140f0*/  ISETP.GE.AND P1, PT, R0, R181, PT ;  /* 0x000000b50000720c */ /* 0x000fe40003f26270 */
[----:B------:R-:W3:Y:S01]  /*14100*/  LDL.LU R0, [R1+0x20] ;  /* 0x0000200001007983 */ /* 0x000ee20000300800 */
[----:B------:R-:W-:-:S04]  /*14110*/  SEL R190, R190, RZ, !P0 ;  /* 0x000000ffbebe7207 */ /* 0x000fc80004000000 */
[----:B------:R-:W-:Y:S02]  /*14120*/  ISETP.NE.U32.AND P2, PT, R190, RZ, PT ;  /* 0x000000ffbe00720c */ /* 0x000fe40003f45070 */
[----:B------:R-:W-:-:S04]  /*14130*/  SEL R190, RZ, 0x4, P1 ;  /* 0x00000004ffbe7807 */ /* 0x000fc80000800000 */
[----:B------:R-:W-:-:S04]  /*14140*/  SEL R190, R190, RZ, !P0 ;  /* 0x000000ffbebe7207 */ /* 0x000fc80004000000 */
[----:B------:R-:W-:Y:S02]  /*14150*/  ISETP.NE.U32.AND P1, PT, R190, RZ, PT ;  /* 0x000000ffbe00720c */ /* 0x000fe40003f25070 */
[----:B--2---:R-:W-:-:S05]  /*14160*/  IADD3 R3, P3, R3, R184, RZ ;  /* 0x000000b803037210 */ /* 0x004fca0007f7e0ff */
[----:B------:R-:W-:Y:S01]  /*14170*/  IMAD.MOV.U32 R190, RZ, RZ, R3 ;  /* 0x000000ffffbe7224 */ /* 0x000fe200078e0003 */
[----:B------:R-:W-:Y:S01]  /*14180*/  STL [R1+0x10], R3 ;  /* 0x0000100301007387 */ /* 0x000fe20000100800 */
[----:B----4-:R-:W-:Y:S01]  /*14190*/  IADD3 R222, R189, UR4, RZ ;  /* 0x00000004bdde7c10 */ /* 0x010fe2000fffe0ff */
[----:B------:R-:W-:Y:S01]  /*141a0*/  IMAD.X R188, R188, 0x1, R183, P3 ;  /* 0x00000001bcbc7824 */ /* 0x000fe200018e06b7 */
[----:B------:R-:W-:-:S03]  /*141b0*/  ISETP.GT.AND P3, PT, R181, 0x1d, PT ;  /* 0x0000001db500780c */ /* 0x000fc60003f64270 */
[----:B------:R-:W-:-:S05]  /*141c0*/  IMAD.MOV.U32 R191, RZ, RZ, R188 ;  /* 0x000000ffffbf7224 */ /* 0x000fca00078e00bc */
[----:B------:R1:W-:Y:S01]  /*141d0*/  LDGSTS.E [R222], desc[UR16][R190.64], P2 ;  /* 0x00000000bede7fae */ /* 0x0003e20009121850 */
[----:B------:R-:W-:Y:S02]  /*141e0*/  IADD3 R5, P4, R5, R184, RZ ;  /* 0x000000b805057210 */ /* 0x000fe40007f9e0ff */
[----:B-1----:R-:W-:Y:S02]  /*141f0*/  SEL R190, RZ, 0x4, !P3 ;  /* 0x00000004ffbe7807 */ /* 0x002fe40005800000 */
[----:B------:R-:W-:Y:S02]  /*14200*/  IADD3.X R182, R182, R183, RZ, P4, !PT ;  /* 0x000000b7b6b67210 */ /* 0x000fe400027fe4ff */
[----:B------:R-:W-:Y:S01]  /*14210*/  SEL R190, R190, RZ, !P0 ;  /* 0x000000ffbebe7207 */ /* 0x000fe20004000000 */
[----:B------:R1:W-:Y:S01]  /*14220*/  STL [R1+0xc], R188 ;  /* 0x00000cbc01007387 */ /* 0x0003e20000100800 */
[----:B------:R-:W-:Y:S02]  /*14230*/  MOV R191, R182 ;  /* 0x000000b600bf7202 */ /* 0x000fe40000000f00 */
[----:B------:R-:W-:-:S02]  /*14240*/  ISETP.NE.U32.AND P3, PT, R190, RZ, PT ;  /* 0x000000ffbe00720c */ /* 0x000fc40003f65070 */
[----:B---3--:R-:W-:Y:S01]  /*14250*/  IADD3 R0, P5, R0, R184, RZ ;  /* 0x000000b800007210 */ /* 0x008fe20007fbe0ff */
[----:B------:R-:W-:Y:S01]  /*14260*/  IMAD.MOV.U32 R190, RZ, RZ, R5 ;  /* 0x000000ffffbe7224 */ /* 0x000fe200078e0005 */
[----:B------:R-:W2:Y:S03]  /*14270*/  LDL.LU R189, [R1+0x28] ;  /* 0x0000280001bd7983 */ /* 0x000ea60000300800 */
[----:B------:R-:W-:Y:S01]  /*14280*/  IMAD.X R2, R2, 0x1, R183, P5 ;  /* 0x0000000102027824 */ /* 0x000fe200028e06b7 */
[----:B-1----:R-:W3:Y:S04]  /*14290*/  LDL.LU R188, [R1+0x2c] ;  /* 0x00002c0001bc7983 */ /* 0x002ee80000300800 */
[----:B------:R-:W4:Y:S04]  /*142a0*/  LDL.LU R3, [R1+0x30] ;  /* 0x0000300001037983 */ /* 0x000f280000300800 */
[----:B------:R-:W-:Y:S04]  /*142b0*/  STL [R1+0x18], R5 ;  /* 0x0000180501007387 */ /* 0x000fe80000100800 */
[----:B------:R1:W-:Y:S04]  /*142c0*/  STL [R1+0x14], R182 ;  /* 0x000014b601007387 */ /* 0x0003e80000100800 */
[----:B------:R1:W-:Y:S04]  /*142d0*/  LDGSTS.E [R222+0x4000], desc[UR16][R190.64], P2 ;  /* 0x04000000bede7fae */ /* 0x0003e80009121850 */
[----:B------:R-:W-:Y:S04]  /*142e0*/  STL [R1+0x20], R0 ;  /* 0x0000200001007387 */ /* 0x000fe80000100800 */
[----:B------:R1:W-:Y:S02]  /*142f0*/  STL [R1+0x1c], R2 ;  /* 0x00001c0201007387 */ /* 0x0003e40000100800 */
[----:B-1----:R-:W-:-:S02]  /*14300*/  IMAD.MOV.U32 R190, RZ, RZ, R0 ;  /* 0x000000ffffbe7224 */ /* 0x002fc400078e0000 */
[----:B------:R-:W3:Y:S01]  /*14310*/  LDL.LU R182, [R1+0x34] ;  /* 0x0000340001b67983 */ /* 0x000ee20000300800 */
[----:B------:R-:W-:-:S03]  /*14320*/  IMAD.MOV.U32 R191, RZ, RZ, R2 ;  /* 0x000000ffffbf7224 */ /* 0x000fc600078e0002 */
[----:B------:R-:W3:Y:S04]  /*14330*/  LDL.LU R5, [R1+0x38] ;  /* 0x0000380001057983 */ /* 0x000ee80000300800 */
[----:B------:R-:W3:Y:S04]  /*14340*/  LDL.LU R2, [R1+0x3c] ;  /* 0x00003c0001027983 */ /* 0x000ee80000300800 */
[----:B------:R-:W3:Y:S04]  /*14350*/  LDL.LU R0, [R1+0x40] ;  /* 0x0000400001007983 */ /* 0x000ee80000300800 */
[----:B------:R1:W-:Y:S04]  /*14360*/  LDGSTS.E [R222+0x4], desc[UR16][R190.64], P3 ;  /* 0x00004000bede7fae */ /* 0x0003e80009921850 */
[----:B------:R-:W3:Y:S01]  /*14370*/  LDL.LU R191, [R1+0x24] ;  /* 0x0000240001bf7983 */ /* 0x000ee20000300800 */
[----:B------:R-:W-:-:S04]  /*14380*/  ISETP.GT.AND P2, PT, R181, 0x1e, PT ;  /* 0x0000001eb500780c */ /* 0x000fc80003f44270 */
[----:B-1----:R-:W-:-:S04]  /*14390*/  SEL R190, RZ, 0x4, !P2 ;  /* 0x00000004ffbe7807 */ /* 0x002fc80005000000 */
[----:B------:R-:W-:-:S04]  /*143a0*/  SEL R190, R190, RZ, !P0 ;  /* 0x000000ffbebe7207 */ /* 0x000fc80004000000 */
[----:B------:R-:W-:Y:S02]  /*143b0*/  ISETP.NE.U32.AND P2, PT, R190, RZ, PT ;  /* 0x000000ffbe00720c */ /* 0x000fe40003f45070 */
[----:B--2---:R-:W-:-:S05]  /*143c0*/  IADD3 R189, P4, R189, R184, RZ ;  /* 0x000000b8bdbd7210 */ /* 0x004fca0007f9e0ff */
[----:B------:R-:W-:Y:S01]  /*143d0*/  IMAD.MOV.U32 R190, RZ, RZ, R189 ;  /* 0x000000ffffbe7224 */ /* 0x000fe200078e00bd */
[----:B----4-:R-:W-:Y:S01]  /*143e0*/  IADD3 R3, P5, R3, R184, RZ ;  /* 0x000000b803037210 */ /* 0x010fe20007fbe0ff */
[----:B------:R-:W-:Y:S04]  /*143f0*/  STL [R1+0x28], R189 ;  /* 0x000028bd01007387 */ /* 0x000fe80000100800 */
[----:B---3--:R-:W-:Y:S01]  /*14400*/  IMAD.X R188, R188, 0x1, R183, P5 ;  /* 0x00000001bcbc7824 */ /* 0x008fe200028e06b7 */
[----:B------:R-:W-:-:S05]  /*14410*/  IADD3.X R191, R191, R183, RZ, P4, !PT ;  /* 0x000000b7bfbf7210 */ /* 0x000fca00027fe4ff */
[----:B------:R1:W-:Y:S04]  /*14420*/  STL [R1+0x24], R191 ;  /* 0x000024bf01007387 */ /* 0x0003e80000100800 */
[----:B------:R2:W-:Y:S01]  /*14430*/  LDGSTS.E [R222+0x4004], desc[UR16][R190.64], P3 ;  /* 0x04004000bede7fae */ /* 0x0005e20009921850 */
[----:B------:R-:W-:Y:S02]  /*14440*/  ISETP.GT.AND P3, PT, R181, 0x1f, PT ;  /* 0x0000001fb500780c */ /* 0x000fe40003f64270 */
[----:B------:R-:W-:Y:S02]  /*14450*/  IADD3 R5, P4, R5, R184, RZ ;  /* 0x000000b805057210 */ /* 0x000fe40007f9e0ff */
[----:B--2---:R-:W-:Y:S01]  /*14460*/  MOV R190, R3 ;  /* 0x0000000300be7202 */ /* 0x004fe20000000f00 */
[----:B-1----:R-:W-:-:S05]  /*14470*/  IMAD.MOV.U32 R191, RZ, RZ, R188 ;  /* 0x000000ffffbf7224 */ /* 0x002fca00078e00bc */
[----:B------:R1:W-:Y:S01]  /*14480*/  LDGSTS.E [R222+0x8], desc[UR16][R190.64], P2 ;  /* 0x00008000bede7fae */ /* 0x0003e20009121850 */
[----:B------:R-:W-:Y:S01]  /*14490*/  IMAD.X R182, R182, 0x1, R183, P4 ;  /* 0x00000001b6b67824 */ /* 0x000fe200020e06b7 */
[----:B------:R-:W-:Y:S02]  /*144a0*/  IADD3 R0, P5, R0, R184, RZ ;  /* 0x000000b800007210 */ /* 0x000fe40007fbe0ff */
[----:B-1----:R-:W-:-:S04]  /*144b0*/  SEL R190, RZ, 0x4, !P3 ;  /* 0x00000004ffbe7807 */ /* 0x002fc80005800000 */
[----:B------:R-:W-:Y:S01]  /*144c0*/  SEL R190, R190, RZ, !P0 ;  /* 0x000000ffbebe7207 */ /* 0x000fe20004000000 */
[----:B------:R-:W-:Y:S01]  /*144d0*/  STL [R1+0x30], R3 ;  /* 0x0000300301007387 */ /* 0x000fe20000100800 */
[----:B------:R-:W-:Y:S02]  /*144e0*/  IMAD.MOV.U32 R191, RZ, RZ, R182 ;  /* 0x000000ffffbf7224 */ /* 0x000fe400078e00b6 */
[----:B------:R-:W-:Y:S01]  /*144f0*/  ISETP.NE.U32.AND P3, PT, R190, RZ, PT ;  /* 0x000000ffbe00720c */ /* 0x000fe20003f65070 */
[----:B------:R1:W-:Y:S01]  /*14500*/  STL [R1+0x2c], R188 ;  /* 0x00002cbc01007387 */ /* 0x0003e20000100800 */
[----:B------:R-:W-:Y:S01]  /*14510*/  IMAD.MOV.U32 R190, RZ, RZ, R5 ;  /* 0x000000ffffbe7224 */ /* 0x000fe200078e0005 */
[----:B------:R-:W-:Y:S02]  /*14520*/  IADD3.X R2, R2, R183, RZ, P5, !PT ;  /* 0x000000b702027210 */ /* 0x000fe40002ffe4ff */
[----:B------:R-:W2:Y:S04]  /*14530*/  LDL.LU R189, [R1+0x48] ;  /* 0x0000480001bd7983 */ /* 0x000ea80000300800 */
[----:B------:R3:W-:Y:S04]  /*14540*/  LDGSTS.E [R222+0x4008], desc[UR16][R190.64], P2 ;  /* 0x04008000bede7fae */ /* 0x0007e80009121850 */
[----:B-1----:R-:W4:Y:S04]  /*14550*/  LDL.LU R188, [R1+0x20c] ;  /* 0x00020c0001bc7983 */ /* 0x002f280000300800 */
[----:B------:R-:W4:Y:S04]  /*14560*/  LDL.LU R3, [R1+0x210] ;  /* 0x0002100001037983 */ /* 0x000f280000300800 */
[----:B------:R-:W-:Y:S01]  /*14570*/  STL [R1+0x38], R5 ;  /* 0x0000380501007387 */ /* 0x000fe20000100800 */
[----:B---3--:R-:W-:Y:S01]  /*14580*/  MOV R190, R0 ;  /* 0x0000000000be7202 */ /* 0x008fe20000000f00 */
[----:B------:R-:W-:-:S02]  /*14590*/  IMAD.MOV.U32 R191, RZ, RZ, R2 ;  /* 0x000000ffffbf7224 */ /* 0x000fc400078e0002 */
[----:B------:R1:W-:Y:S04]  /*145a0*/  STL [R1+0x34], R182 ;  /* 0x000034b601007387 */ /* 0x0003e80000100800 */
[----:B------:R-:W-:Y:S04]  /*145b0*/  STL [R1+0x40], R0 ;  /* 0x0000400001007387 */ /* 0x000fe80000100800 */
[----:B------:R3:W-:Y:S04]  /*145c0*/  STL [R1+0x3c], R2 ;  /* 0x00003c0201007387 */ /* 0x0007e80000100800 */
[----:B-1----:R-:W4:Y:S04]  /*145d0*/  LDL.LU R182, [R1+0x214] ;  /* 0x0002140001b67983 */ /* 0x002f280000300800 */
[----:B------:R-:W4:Y:S04]  /*145e0*/  LDL.LU R5, [R1+0x218] ;  /* 0x0002180001057983 */ /* 0x000f280000300800 */
[----:B---3--:R-:W3:Y:S04]  /*145f0*/  LDL.LU R2, [R1+0x21c] ;  /* 0x00021c0001027983 */ /* 0x008ee80000300800 */
        /* <DEDUP_REMOVED lines=9> */
[----:B------:R-:W-:Y:S01]  /*14690*/  STL [R1+0x48], R189 ;  /* 0x000048bd01007387 */ /* 0x000fe20000100800 */
[----:B----4-:R-:W-:-:S04]  /*146a0*/  IADD3 R3, P5, R3, R184, RZ ;  /* 0x000000b803037210 */ /* 0x010fc80007fbe0ff */
[----:B------:R-:W-:Y:S02]  /*146b0*/  IADD3.X R188, R188, R183, RZ, P5, !PT ;  /* 0x000000b7bcbc7210 */ /* 0x000fe40002ffe4ff */
[----:B---3--:R-:W-:Y:S01]  /*146c0*/  IADD3 R0, P5, R0, R184, RZ ;  /* 0x000000b800007210 */ /* 0x008fe20007fbe0ff */
[----:B------:R-:W-:-:S05]  /*146d0*/  IMAD.X R191, R191, 0x1, R183, P4 ;  /* 0x00000001bfbf7824 */ /* 0x000fca00020e06b7 */
[----:B------:R1:W-:Y:S04]  /*146e0*/  STL [R1+0x44], R191 ;  /* 0x000044bf01007387 */ /* 0x0003e80000100800 */
[----:B------:R-:W-:Y:S04]  /*146f0*/  STL [R1+0x210], R3 ;  /* 0x0002100301007387 */ /* 0x000fe80000100800 */
[----:B------:R1:W-:Y:S04]  /*14700*/  LDGSTS.E [R222+0x400c], desc[UR16][R190.64], P3 ;  /* 0x0400c000bede7fae */ /* 0x0003e80009921850 */
[----:B------:R2:W-:Y:S01]  /*14710*/  STL [R1+0x20c], R188 ;  /* 0x00020cbc01007387 */ /* 0x0005e20000100800 */
[----:B------:R-:W-:-:S02]  /*14720*/  ISETP.GT.AND P3, PT, R181, 0x3d, PT ;  /* 0x0000003db500780c */ /* 0x000fc40003f64270 */
[----:B------:R-:W-:Y:S02]  /*14730*/  IADD3 R5, P4, R5, R184, RZ ;  /* 0x000000b805057210 */ /* 0x000fe40007f9e0ff */
[----:B-1----:R-:W-:Y:S01]  /*14740*/  MOV R191, R188 ;  /* 0x000000bc00bf7202 */ /* 0x002fe20000000f00 */
[----:B------:R-:W-:Y:S01]  /*14750*/  IMAD.MOV.U32 R190, RZ, RZ, R3 ;  /* 0x000000ffffbe7224 */ /* 0x000fe200078e0003 */
[----:B--2---:R-:W2:Y:S04]  /*14760*/  LDL.LU R188, [R1+0x224] ;  /* 0x0002240001bc7983 */ /* 0x004ea80000300800 */
[----:B------:R-:W3:Y:S01]  /*14770*/  LDL.LU R3, [R1+0x228] ;  /* 0x0002280001037983 */ /* 0x000ee20000300800 */
[----:B------:R-:W-:-:S03]  /*14780*/  IMAD.X R182, R182, 0x1, R183, P4 ;  /* 0x00000001b6b67824 */ /* 0x000fc600020e06b7 */
[----:B------:R1:W-:Y:S01]  /*14790*/  LDGSTS.E [R222+0x8000], desc[UR16][R190.64], P2 ;  /* 0x08000000bede7fae */ /* 0x0003e20009121850 */
[----:B------:R-:W-:-:S03]  /*147a0*/  IMAD.X R2, R2, 0x1, R183, P5 ;  /* 0x0000000102027824 */ /* 0x000fc600028e06b7 */
[----:B------:R-:W-:Y:S01]  /*147b0*/  STL [R1+0x218], R5 ;  /* 0x0002180501007387 */ /* 0x000fe20000100800 */
[----:B-1----:R-:W-:-:S03]  /*147c0*/  SEL R190, RZ, 0x4, !P3 ;  /* 0x00000004ffbe7807 */ /* 0x002fc60005800000 */
[----:B------:R1:W-:Y:S01]  /*147d0*/  STL [R1+0x214], R182 ;  /* 0x000214b601007387 */ /* 0x0003e20000100800 */
[----:B------:R-:W-:Y:S01]  /*147e0*/  SEL R190, R190, RZ, !P0 ;  /* 0x000000ffbebe7207 */ /* 0x000fe20004000000 */
[----:B------:R-:W-:Y:S02]  /*147f0*/  IMAD.MOV.U32 R191, RZ, RZ, R182 ;  /* 0x000000ffffbf7224 */ /* 0x000fe400078e00b6 */
[----:B------:R-:W-:Y:S01]  /*14800*/  STL [R1+0x220], R0 ;  /* 0x0002200001007387 */ /* 0x000fe20000100800 */
[----:B------:R-:W-:Y:S02]  /*14810*/  ISETP.NE.U32.AND P3, PT, R190, RZ, PT ;  /* 0x000000ffbe00720c */ /* 0x000fe40003f65070 */
[----:B------:R-:W-:Y:S01]  /*14820*/  MOV R190, R5 ;  /* 0x0000000500be7202 */ /* 0x000fe20000000f00 */
[----:B-1----:R-:W4:Y:S04]  /*14830*/  LDL.LU R182, [R1+0x22c] ;  /* 0x00022c0001b67983 */ /* 0x002f280000300800 */
[----:B------:R1:W-:Y:S04]  /*14840*/  STL [R1+0x21c], R2 ;  /* 0x00021c0201007387 */ /* 0x0003e80000100800 */
[----:B------:R-:W4:Y:S04]  /*14850*/  LDL.LU R5, [R1+0x230] ;  /* 0x0002300001057983 */ /* 0x000f280000300800 */
[----:B------:R1:W-:Y:S02]  /*14860*/  LDGSTS.E [R222+0xc000], desc[UR16][R190.64], P2 ;  /* 0x0c000000bede7fae */ /* 0x0003e40009121850 */
[----:B-1----:R-:W-:Y:S01]  /*14870*/  MOV R191, R2 ;  /* 0x0000000200bf7202 */ /* 0x002fe20000000f00 */
[----:B------:R-:W-:Y:S01]  /*14880*/  IMAD.MOV.U32 R190, RZ, RZ, R0 ;  /* 0x000000ffffbe7224 */ /* 0x000fe200078e0000 */
[----:B------:R-:W4:Y:S04]  /*14890*/  LDL.LU R2, [R1+0x234] ;  /* 0x0002340001027983 */ /* 0x000f280000300800 */
[----:B------:R-:W4:Y:S01]  /*148a0*/  LDL.LU R0, [R1+0x238] ;  /* 0x0002380001007983 */ /* 0x000f220000300800 */
[----:B------:R-:W-:-:S03]  /*148b0*/  ISETP.GT.AND P2, PT, R181, 0x3e, PT ;  /* 0x0000003eb500780c */ /* 0x000fc60003f44270 */
[----:B------:R1:W-:Y:S02]  /*148c0*/  LDGSTS.E [R222+0x8004], desc[UR16][R190.64], P3 ;  /* 0x08004000bede7fae */ /* 0x0003e40009921850 */
[----:B-1----:R-:W-:-:S04]  /*148d0*/  SEL R190, RZ, 0x4, !P2 ;  /* 0x00000004ffbe7807 */ /* 0x002fc80005000000 */
[----:B------:R-:W-:-:S04]  /*148e0*/  SEL R190, R190, RZ, !P0 ;  /* 0x000000ffbebe7207 */ /* 0x000fc80004000000 */
[----:B------:R-:W-:Y:S02]  /*148f0*/  ISETP.NE.U32.AND P2, PT, R190, RZ, PT ;  /* 0x000000ffbe00720c */ /* 0x000fe40003f45070 */
[----:B---3--:R-:W-:-:S05]  /*14900*/  IADD3 R3, P4, R3, R184, RZ ;  /* 0x000000b803037210 */ /* 0x008fca0007f9e0ff */
[----:B--2---:R-:W-:Y:S02]  /*14910*/  IMAD.X R188, R188, 0x1, R183, P4 ;  /* 0x00000001bcbc7824 */ /* 0x004fe400020e06b7 */
[----:B------:R-:W-:-:S03]  /*14920*/  IMAD.MOV.U32 R190, RZ, RZ, R3 ;  /* 0x000000ffffbe7224 */ /* 0x000fc600078e0003 */
[----:B------:R-:W-:-:S05]  /*14930*/  MOV R191, R188 ;  /* 0x000000bc00bf7202 */ /* 0x000fca0000000f00 */
[----:B------:R1:W-:Y:S04]  /*14940*/  LDGSTS.E [R222+0xc004], desc[UR16][R190.64], P3 ;  /* 0x0c004000bede7fae */ /* 0x0003e80009921850 */
[----:B------:R2:W-:Y:S04]  /*14950*/  STL [R1+0x228], R3 ;  /* 0x0002280301007387 */ /* 0x0005e80000100800 */
[----:B------:R-:W-:Y:S04]  /*14960*/  STL [R1+0x224], R188 ;  /* 0x000224bc01007387 */ /* 0x000fe80000100800 */
[----:B------:R-:W3:Y:S04]  /*14970*/  LDL.LU R189, [R1+0x240] ;  /* 0x0002400001bd7983 */ /* 0x000ee80000300800 */
[----:B--2---:R-:W2:Y:S01]  /*14980*/  LDL.LU R3, [R1+0x248] ;  /* 0x0002480001037983 */ /* 0x004ea20000300800 */
[----:B----4-:R-:W-:-:S05]  /*14990*/  IADD3 R5, P3, R5, R184, RZ ;  /* 0x000000b805057210 */ /* 0x010fca0007f7e0ff */
[----:B------:R-:W-:Y:S01]  /*149a0*/  IMAD.X R182, R182, 0x1, R183, P3 ;  /* 0x00000001b6b67824 */ /* 0x000fe200018e06b7 */
[----:B------:R-:W-:Y:S01]  /*149b0*/  ISETP.GT.AND P3, PT, R181, 0x3f, PT ;  /* 0x0000003fb500780c */ /* 0x000fe20003f64270 */
[----:B-1----:R-:W-:-:S03]  /*149c0*/  IMAD.MOV.U32 R190, RZ, RZ, R5 ;  /* 0x000000ffffbe7224 */ /* 0x002fc600078e0005 */
[----:B------:R-:W-:Y:S02]  /*149d0*/  SEL R181, RZ, 0x4, !P3 ;  /* 0x00000004ffb57807 */ /* 0x000fe40005800000 */
[----:B------:R-:W-:Y:S01]  /*149e0*/  MOV R191, R182 ;  /* 0x000000b600bf7202 */ /* 0x000fe20000000f00 */
[----:B------:R-:W-:Y:S01]  /*149f0*/  STL [R1+0x230], R5 ;  /* 0x0002300501007387 */ /* 0x000fe20000100800 */
[----:B------:R-:W-:Y:S02]  /*14a00*/  SEL R181, R181, RZ, !P0 ;  /* 0x000000ffb5b57207 */ /* 0x000fe40004000000 */
[----:B------:R-:W-:Y:S01]  /*14a10*/  IADD3 R0, P4, R0, R184, RZ ;  /* 0x000000b800007210 */ /* 0x000fe20007f9e0ff */
[----:B------:R1:W-:Y:S04]  /*14a20*/  STL [R1+0x22c], R182 ;  /* 0x00022cb601007387 */ /* 0x0003e80000100800 */
[----:B------:R-:W-:Y:S01]  /*14a30*/  IMAD.X R2, R2, 0x1, R183, P4 ;  /* 0x0000000102027824 */ /* 0x000fe200020e06b7 */
[----:B------:R4:W-:Y:S01]  /*14a40*/  LDGSTS.E [R222+0x8008], desc[UR16][R190.64], P2 ;  /* 0x08008000bede7fae */ /* 0x0009e20009121850 */
[----:B------:R-:W-:-:S03]  /*14a50*/  ISETP.NE.U32.AND P0, PT, R181, RZ, PT ;  /* 0x000000ffb500720c */ /* 0x000fc60003f05070 */
[----:B-1----:R-:W2:Y:S04]  /*14a60*/  LDL.LU R182, [R1+0x244] ;  /* 0x0002440001b67983 */ /* 0x002ea80000300800 */
[----:B------:R1:W-:Y:S01]  /*14a70*/  STL [R1+0x238], R0 ;  /* 0x0002380001007387 */ /* 0x0003e20000100800 */
[----:B----4-:R-:W-:-:S03]  /*14a80*/  IMAD.MOV.U32 R190, RZ, RZ, R0 ;  /* 0x000000ffffbe7224 */ /* 0x010fc600078e0000 */
[----:B------:R4:W-:Y:S01]  /*14a90*/  STL [R1+0x234], R2 ;  /* 0x0002340201007387 */ /* 0x0009e20000100800 */
[----:B------:R-:W-:-:S03]  /*14aa0*/  MOV R191, R2 ;  /* 0x0000000200bf7202 */ /* 0x000fc60000000f00 */
[----:B------:R-:W2:Y:S04]  /*14ab0*/  LDL R181, [R1+0x34c] ;  /* 0x00034c0001b57983 */ /* 0x000ea80000100800 */
[----:B------:R-:W2:Y:S04]  /*14ac0*/  LDL.LU R5, [R1+0x24c] ;  /* 0x00024c0001057983 */ /* 0x000ea80000300800 */
[----:B-1----:R-:W2:Y:S04]  /*14ad0*/  LDL.LU R0, [R1+0x250] ;  /* 0x0002500001007983 */ /* 0x002ea80000300800 */
[----:B------:R-:W2:Y:S04]  /*14ae0*/  LDL.LU R188, [R1+0x26c] ;  /* 0x00026c0001bc7983 */ /* 0x000ea80000300800 */
[----:B----4-:R-:W4:Y:S04]  /*14af0*/  LDL.LU R2, [R1+0x270] ;  /* 0x0002700001027983 */ /* 0x010f280000300800 */
[----:B------:R1:W-:Y:S04]  /*14b00*/  LDGSTS.E [R222+0xc008], desc[UR16][R190.64], P2 ;  /* 0x0c008000bede7fae */ /* 0x0003e80009121850 */
[----:B------:R-:W4:Y:S01]  /*14b10*/  LDL.LU R191, [R1+0x23c] ;  /* 0x00023c0001bf7983 */ /* 0x000f220000300800 */
[----:B---3--:R-:W-:-:S02]  /*14b20*/  IADD3 R189, P2, R189, R184, RZ ;  /* 0x000000b8bdbd7210 */ /* 0x008fc40007f5e0ff */
[----:B--2---:R-:W-:Y:S02]  /*14b30*/  IADD3 R3, P3, R3, R184, RZ ;  /* 0x000000b803037210 */ /* 0x004fe40007f7e0ff */
[----:B-1----:R-:W-:Y:S01]  /*14b40*/  MOV R190, R189 ;  /* 0x000000bd00be7202 */ /* 0x002fe20000000f00 */
[----:B------:R1:W-:Y:S02]  /*14b50*/  STL [R1+0x240], R189 ;  /* 0x000240bd01007387 */ /* 0x0003e40000100800 */
[--C-:B------:R-:W-:Y:S02]  /*14b60*/  IMAD.X R182, R182, 0x1, R183.reuse, P3 ;  /* 0x00000001b6b67824 */ /* 0x100fe400018e06b7 */
[----:B----4-:R-:W-:-:S05]  /*14b70*/  IMAD.X R191, R191, 0x1, R183, P2 ;  /* 0x00000001bfbf7824 */ /* 0x010fca00010e06b7 */
[----:B------:R-:W-:Y:S04]  /*14b80*/  STL [R1+0x23c], R191 ;  /* 0x00023cbf01007387 */ /* 0x000fe80000100800 */
[----:B------:R2:W-:Y:S04]  /*14b90*/  STL [R1+0x248], R3 ;  /* 0x0002480301007387 */ /* 0x0005e80000100800 */
[----:B------:R3:W-:Y:S04]  /*14ba0*/  LDGSTS.E [R222+0x800c], desc[UR16][R190.64], P0 ;  /* 0x0800c000bede7fae */ /* 0x0007e80008121850 */
[----:B------:R4:W-:Y:S04]  /*14bb0*/  STL [R1+0x244], R182 ;  /* 0x000244b601007387 */ /* 0x0009e80000100800 */
[----:B-1----:R-:W4:Y:S01]  /*14bc0*/  LDL.LU R189, [R1+0x28c] ;  /* 0x00028c0001bd7983 */ /* 0x002f220000300800 */
[----:B---3--:R-:W-:-:S03]  /*14bd0*/  IMAD.MOV.U32 R190, RZ, RZ, R3 ;  /* 0x000000ffffbe7224 */ /* 0x008fc600078e0003 */
[----:B--2---:R-:W2:Y:S01]  /*14be0*/  LDL.LU R3, [R1+0x290] ;  /* 0x0002900001037983 */ /* 0x004ea20000300800 */
[----:B------:R-:W-:-:S03]  /*14bf0*/  IMAD.MOV.U32 R191, RZ, RZ, R182 ;  /* 0x000000ffffbf7224 */ /* 0x000fc600078e00b6 */
[----:B----4-:R-:W3:Y:S04]  /*14c00*/  LDL.LU R182, [R1+0x2b0] ;  /* 0x0002b00001b67983 */ /* 0x010ee80000300800 */
[----:B------:R1:W-:Y:S04]  /*14c10*/  LDGSTS.E [R222+0xc00c], desc[UR16][R190.64], P0 ;  /* 0x0c00c000bede7fae */ /* 0x0003e80008121850 */
[----:B------:R-:W4:Y:S01]  /*14c20*/  LDL.LU R222, [R1+0x2ac] ;  /* 0x0002ac0001de7983 */ /* 0x000f220000300800 */
[-C--:B------:R-:W-:Y:S02]  /*14c30*/  IADD3 R0, P0, R0, R186.reuse, RZ ;  /* 0x000000ba00007210 */ /* 0x080fe40007f1e0ff */
[----:B------:R-:W-:Y:S01]  /*14c40*/  IADD3 R2, P2, R2, R186, RZ ;  /* 0x000000ba02027210 */ /* 0x000fe20007f5e0ff */
[----:B------:R-:W-:Y:S01]  /*14c50*/  ULEA UR4, UR10, UR8, 0xe ;  /* 0x000000080a047291 */ /* 0x000fe2000f8e703f */
[----:B------:R-:W-:Y:S01]  /*14c60*/  IADD3.X R5, R5, R185, RZ, P0, !PT ;  /* 0x000000b905057210 */ /* 0x000fe200007fe4ff */
[----:B------:R1:W-:Y:S02]  /*14c70*/  STL [R1+0x250], R0 ;  /* 0x0002500001007387 */ /* 0x0003e40000100800 */
[----:B------:R-:W-:Y:S01]  /*14c80*/  IMAD.X R188, R188, 0x1, R185, P2 ;  /* 0x00000001bcbc7824 */ /* 0x000fe200010e06b9 */
[----:B-1----:R-:W-:Y:S01]  /*14c90*/  MOV R190, R0 ;  /* 0x0000000000be7202 */ /* 0x002fe20000000f00 */
[----:B------:R1:W-:Y:S01]  /*14ca0*/  STL [R1+0x24c], R5 ;  /* 0x00024c0501007387 */ /* 0x0003e20000100800 */
[----:B------:R-:W-:-:S02]  /*14cb0*/  VIADD R181, R181, UR4 ;  /* 0x00000004b5b57c36 */ /* 0x000fc40008000000 */
[----:B------:R-:W-:Y:S01]  /*14cc0*/  IMAD.MOV.U32 R191, RZ, RZ, R5 ;  /* 0x000000ffffbf7224 */ /* 0x000fe200078e0005 */
[----:B------:R1:W-:Y:S04]  /*14cd0*/  STL [R1+0x270], R2 ;  /* 0x0002700201007387 */ /* 0x0003e80000100800 */
[----:B------:R1:W-:Y:S04]  /*14ce0*/  STL [R1+0x26c], R188 ;  /* 0x00026cbc01007387 */ /* 0x0003e80000100800 */
[----:B------:R-:W4:Y:S04]  /*14cf0*/  LDL.LU R0, [R1+0x2d0] ;  /* 0x0002d00001007983 */ /* 0x000f280000300800 */
[----:B------:R-:W0:Y:S04]  /*14d00*/  LDGDEPBAR ;  /* 0x00000000000079af */ /* 0x000e280000000000 */
[----:B------:R1:W-:Y:S04]  /*14d10*/  LDGSTS.E [R181+0x50000], desc[UR16][R190.64], P1 ;  /* 0x50000000beb57fae */ /* 0x0003e80008921850 */
[----:B-1----:R-:W4:Y:S01]  /*14d20*/  LDL.LU R5, [R1+0x2f0] ;  /* 0x0002f00001057983 */ /* 0x002f220000300800 */
[----:B------:R-:W-:Y:S01]  /*14d30*/  IMAD.MOV.U32 R190, RZ, RZ, R2 ;  /* 0x000000ffffbe7224 */ /* 0x000fe200078e0002 */
[----:B------:R-:W-:-:S02]  /*14d40*/  MOV R191, R188 ;  /* 0x000000bc00bf7202 */ /* 0x000fc40000000f00 */
[----:B------:R-:W4:Y:S04]  /*14d50*/  LDL.LU R2, [R1+0x2cc] ;  /* 0x0002cc0001027983 */ /* 0x000f280000300800 */
[----:B------:R-:W4:Y:S04]  /*14d60*/  LDL.LU R188, [R1+0x2ec] ;  /* 0x0002ec0001bc7983 */ /* 0x000f280000300800 */
[----:B------:R1:W-:Y:S01]  /*14d70*/  LDGSTS.E [R181+0x50400], desc[UR16][R190.64], P1 ;  /* 0x50400000beb57fae */ /* 0x0003e20008921850 */
[-C--:B--2---:R-:W-:Y:S02]  /*14d80*/  IADD3 R3, P0, R3, R186.reuse, RZ ;  /* 0x000000ba03037210 */ /* 0x084fe40007f1e0ff */
[----:B---3--:R-:W-:-:S03]  /*14d90*/  IADD3 R182, P2, R182, R186, RZ ;  /* 0x000000bab6b67210 */ /* 0x008fc60007f5e0ff */
[----:B------:R-:W-:Y:S01]  /*14da0*/  IMAD.X R189, R189, 0x1, R185, P0 ;  /* 0x00000001bdbd7824 */ /* 0x000fe200000e06b9 */
[----:B------:R-:W-:Y:S01]  /*14db0*/  STL [R1+0x290], R3 ;  /* 0x0002900301007387 */ /* 0x000fe20000100800 */
[----:B-1----:R-:W-:Y:S02]  /*14dc0*/  MOV R190, R3 ;  /* 0x0000000300be7202 */ /* 0x002fe40000000f00 */
[----:B------:R-:W-:Y:S01]  /*14dd0*/  IMAD.MOV.U32 R191, RZ, RZ, R189 ;  /* 0x000000ffffbf7224 */ /* 0x000fe200078e00bd */
[----:B------:R1:W-:Y:S04]  /*14de0*/  STL [R1+0x28c], R189 ;  /* 0x00028cbd01007387 */ /* 0x0003e80000100800 */
[----:B------:R-:W-:Y:S04]  /*14df0*/  STL [R1+0x2b0], R182 ;  /* 0x0002b0b601007387 */ /* 0x000fe80000100800 */
[----:B------:R2:W-:Y:S01]  /*14e00*/  LDGSTS.E [R181+0x50800], desc[UR16][R190.64], P1 ;  /* 0x50800000beb57fae */ /* 0x0005e20008921850 */
[----:B----4-:R-:W-:-:S03]  /*14e10*/  IMAD.X R222, R222, 0x1, R185, P2 ;  /* 0x00000001dede7824 */ /* 0x010fc600010e06b9 */
[----:B-1----:R-:W3:Y:S04]  /*14e20*/  LDL.LU R189, [R1+0x310] ;  /* 0x0003100001bd7983 */ /* 0x002ee80000300800 */
[----:B------:R1:W-:Y:S04]  /*14e30*/  STL [R1+0x2ac], R222 ;  /* 0x0002acde01007387 */ /* 0x0003e80000100800 */
[----:B------:R-:W4:Y:S01]  /*14e40*/  LDL.LU R3, [R1+0x330] ;  /* 0x0003300001037983 */ /* 0x000f220000300800 */
[----:B--2---:R-:W-:Y:S01]  /*14e50*/  MOV R191, R222 ;  /* 0x000000de00bf7202 */ /* 0x004fe20000000f00 */
[----:B------:R-:W-:-:S02]  /*14e60*/  IMAD.MOV.U32 R190, RZ, RZ, R182 ;  /* 0x000000ffffbe7224 */ /* 0x000fc400078e00b6 */
[----:B-1----:R-:W2:Y:S04]  /*14e70*/  LDL.LU R222, [R1+0x30c] ;  /* 0x00030c0001de7983 */ /* 0x002ea80000300800 */
[----:B------:R-:W2:Y:S01]  /*14e80*/  LDL.LU R182, [R1+0x32c] ;  /* 0x00032c0001b67983 */ /* 0x000ea20000300800 */
[----:B------:R-:W-:-:S03]  /*14e90*/  IADD3 R0, P0, R0, R186, RZ ;  /* 0x000000ba00007210 */ /* 0x000fc60007f1e0ff */
[----:B------:R1:W-:Y:S01]  /*14ea0*/  LDGSTS.E [R181+0x50c00], desc[UR16][R190.64], P1 ;  /* 0x50c00000beb57fae */ /* 0x0003e20008921850 */
[----:B------:R-:W-:Y:S02]  /*14eb0*/  IADD3 R5, P2, R5, R186, RZ ;  /* 0x000000ba05057210 */ /* 0x000fe40007f5e0ff */
[----:B-1----:R-:W-:Y:S01]  /*14ec0*/  MOV R190, R0 ;  /* 0x0000000000be7202 */ /* 0x002fe20000000f00 */
[----:B------:R-:W-:-:S04]  /*14ed0*/  IMAD.X R2, R2, 0x1, R185, P0 ;  /* 0x0000000102027824 */ /* 0x000fc800000e06b9 */
[----:B------:R-:W-:Y:S02]  /*14ee0*/  IMAD.MOV.U32 R191, RZ, RZ, R2 ;  /* 0x000000ffffbf7224 */ /* 0x000fe400078e0002 */
[----:B------:R-:W-:-:S03]  /*14ef0*/  IMAD.X R188, R188, 0x1, R185, P2 ;  /* 0x00000001bcbc7824 */ /* 0x000fc600010e06b9 */
[----:B------:R1:W-:Y:S04]  /*14f00*/  LDGSTS.E [R181+0x51000], desc[UR16][R190.64], P1 ;  /* 0x51000000beb57fae */ /* 0x0003e80008921850 */
[----:B------:R1:W-:Y:S04]  /*14f10*/  STL [R1+0x2d0], R0 ;  /* 0x0002d00001007387 */ /* 0x0003e80000100800 */
[----:B------:R1:W-:Y:S02]  /*14f20*/  STL [R1+0x2cc], R2 ;  /* 0x0002cc0201007387 */ /* 0x0003e40000100800 */
[----:B-1----:R-:W-:Y:S01]  /*14f30*/  IMAD.MOV.U32 R190, RZ, RZ, R5 ;  /* 0x000000ffffbe7224 */ /* 0x002fe200078e0005 */
[----:B------:R-:W-:Y:S01]  /*14f40*/  MOV R191, R188 ;  /* 0x000000bc00bf7202 */ /* 0x000fe20000000f00 */
[----:B------:R1:W-:Y:S04]  /*14f50*/  STL [R1+0x2f0], R5 ;  /* 0x0002f00501007387 */ /* 0x0003e80000100800 */
[----:B------:R-:W2:Y:S04]  /*14f60*/  LDL.LU R0, [R1+0x258] ;  /* 0x0002580001007983 */ /* 0x000ea80000300800 */
[----:B------:R3:W-:Y:S04]  /*14f70*/  LDGSTS.E [R181+0x51400], desc[UR16][R190.64], P1 ;  /* 0x51400000beb57fae */ /* 0x0007e80008921850 */
[----:B------:R1:W-:Y:S04]  /*14f80*/  STL [R1+0x2ec], R188 ;  /* 0x0002ecbc01007387 */ /* 0x0003e80000100800 */
[----:B------:R-:W2:Y:S04]  /*14f90*/  LDL.LU R2, [R1+0x278] ;  /* 0x0002780001027983 */ /* 0x000ea80000300800 */
[----:B-1----:R-:W2:Y:S04]  /*14fa0*/  LDL.LU R5, [R1+0x254] ;  /* 0x0002540001057983 */ /* 0x002ea80000300800 */
[----:B------:R-:W2:Y:S01]  /*14fb0*/  LDL.LU R188, [R1+0x274] ;  /* 0x0002740001bc7983 */ /* 0x000ea20000300800 */
[----:B---3--:R-:W-:-:S04]  /*14fc0*/  IADD3 R189, P0, R189, R186, RZ ;  /* 0x000000babdbd7210 */ /* 0x008fc80007f1e0ff */
[----:B------:R-:W-:Y:S02]  /*14fd0*/  MOV R190, R189 ;  /* 0x000000bd00be7202 */ /* 0x000fe40000000f00 */
[----:B----4-:R-:W-:Y:S01]  /*14fe0*/  IADD3 R3, P2, R3, R186, RZ ;  /* 0x000000ba03037210 */ /* 0x010fe20007f5e0ff */
[----:B--2---:R-:W-:-:S04]  /*14ff0*/  IMAD.X R222, R222, 0x1, R185, P0 ;  /* 0x00000001dede7824 */ /* 0x004fc800000e06b9 */
[----:B------:R-:W-:Y:S02]  /*15000*/  IMAD.MOV.U32 R191, RZ, RZ, R222 ;  /* 0x000000ffffbf7224 */ /* 0x000fe400078e00de */
[----:B------:R-:W-:Y:S01]  /*15010*/  IMAD.X R182, R182, 0x1, R185, P2 ;  /* 0x00000001b6b67824 */ /* 0x000fe200010e06b9 */
[----:B------:R1:W-:Y:S04]  /*15020*/  STL [R1+0x310], R189 ;  /* 0x000310bd01007387 */ /* 0x0003e80000100800 */
[----:B------:R-:W-:Y:S04]  /*15030*/  STL [R1+0x30c], R222 ;  /* 0x00030cde01007387 */ /* 0x000fe80000100800 */
[----:B------:R2:W-:Y:S04]  /*15040*/  LDGSTS.E [R181+0x51800], desc[UR16][R190.64], P1 ;  /* 0x51800000beb57fae */ /* 0x0005e80008921850 */
[----:B------:R3:W-:Y:S04]  /*15050*/  STL [R1+0x330], R3 ;  /* 0x0003300301007387 */ /* 0x0007e80000100800 */
[----:B------:R4:W-:Y:S01]  /*15060*/  STL [R1+0x32c], R182 ;  /* 0x00032cb601007387 */ /* 0x0009e20000100800 */
[----:B--2---:R-:W-:Y:S01]  /*15070*/  IMAD.MOV.U32 R190, RZ, RZ, R3 ;  /* 0x000000ffffbe7224 */ /* 0x004fe200078e0003 */
[----:B------:R-:W-:-:S02]  /*15080*/  MOV R191, R182 ;  /* 0x000000b600bf7202 */ /* 0x000fc40000000f00 */
[----:B-1----:R-:W2:Y:S04]  /*15090*/  LDL.LU R189, [R1+0x294] ;  /* 0x0002940001bd7983 */ /* 0x002ea80000300800 */
[----:B---3--:R-:W3:Y:S04]  /*150a0*/  LDL.LU R3, [R1+0x298] ;  /* 0x0002980001037983 */ /* 0x008ee80000300800 */
[----:B------:R-:W2:Y:S04]  /*150b0*/  LDL.LU R222, [R1+0x2b4] ;  /* 0x0002b40001de7983 */ /* 0x000ea80000300800 */
[----:B----4-:R-:W4:Y:S04]  /*150c0*/  LDL.LU R182, [R1+0x2b8] ;  /* 0x0002b80001b67983 */ /* 0x010f280000300800 */
[----:B------:R1:W-:Y:S04]  /*150d0*/  LDGSTS.E [R181+0x51c00], desc[UR16][R190.64], P1 ;  /* 0x51c00000beb57fae */ /* 0x0003e80008921850 */
[----:B------:R-:W4:Y:S01]  /*150e0*/  LDL R191, [R1+0x424] ;  /* 0x0004240001bf7983 */ /* 0x000f220000100800 */
[----:B------:R-:W-:-:S02]  /*150f0*/  IADD3 R0, P0, R0, R186, RZ ;  /* 0x000000ba00007210 */ /* 0x000fc40007f1e0ff */
[----:B------:R-:W-:-:S03]  /*15100*/  IADD3 R2, P2, R2, R186, RZ ;  /* 0x000000ba02027210 */ /* 0x000fc60007f5e0ff */
[--C-:B------:R-:W-:Y:S01]  /*15110*/  IMAD.X R5, R5, 0x1, R185.reuse, P0 ;  /* 0x0000000105057824 */ /* 0x100fe200000e06b9 */
[----:B------:R1:W-:Y:S01]  /*15120*/  STL [R1+0x258], R0 ;  /* 0x0002580001007387 */ /* 0x0003e20000100800 */
[----:B------:R-:W-:-:S03]  /*15130*/  IMAD.X R188, R188, 0x1, R185, P2 ;  /* 0x00000001bcbc7824 */ /* 0x000fc600010e06b9 */
[----:B------:R4:W-:Y:S01]  /*15140*/  STL [R1+0x254], R5 ;  /* 0x0002540501007387 */ /* 0x0009e20000100800 */
[----:B-1----:R-:W-:-:S03]  /*15150*/  IMAD.MOV.U32 R190, RZ, RZ, R0 ;  /* 0x000000ffffbe7224 */ /* 0x002fc600078e0000 */
[----:B------:R1:W-:Y:S04]  /*15160*/  STL [R1+0x278], R2 ;  /* 0x0002780201007387 */ /* 0x0003e80000100800 */
[----:B------:R1:W-:Y:S04]  /*15170*/  STL [R1+0x274], R188 ;  /* 0x000274bc01007387 */ /* 0x0003e80000100800 */
[----:B------:R-:W4:Y:S01]  /*15180*/  LDL.LU R0, [R1+0x2d8] ;  /* 0x0002d80001007983 */ /* 0x000f220000300800 */
[----:B---3--:R-:W-:-:S05]  /*15190*/  IADD3 R3, P0, R3, R186, RZ ;  /* 0x000000ba03037210 */ /* 0x008fca0007f1e0ff */
[----:B--2---:R-:W-:Y:S01]  /*151a0*/  IMAD.X R189, R189, 0x1, R185, P0 ;  /* 0x00000001bdbd7824 */ /* 0x004fe200000e06b9 */
[----:B----4-:R-:W-:Y:S02]  /*151b0*/  IADD3 R182, P2, R182, R186, RZ ;  /* 0x000000bab6b67210 */ /* 0x010fe40007f5e0ff */
[----:B------:R-:W-:Y:S01]  /*151c0*/  IADD3 R181, R191, UR4, RZ ;  /* 0x00000004bfb57c10 */ /* 0x000fe2000fffe0ff */
[----:B------:R-:W-:Y:S02]  /*151d0*/  IMAD.MOV.U32 R191, RZ, RZ, R5 ;  /* 0x000000ffffbf7224 */ /* 0x000fe400078e0005 */
[----:B------:R-:W2:Y:S04]  /*151e0*/  LDL.LU R5, [R1+0x2f8] ;  /* 0x0002f80001057983 */ /* 0x000ea80000300800 */
[----:B------:R3:W-:Y:S01]  /*151f0*/  LDGSTS.E [R181+0x50100], desc[UR16][R190.64], P1 ;  /* 0x50100000beb57fae */ /* 0x0007e20008921850 */
[----:B------:R-:W-:-:S02]  /*15200*/  IADD3.X R222, R222, R185, RZ, P2, !PT ;  /* 0x000000b9dede7210 */ /* 0x000fc400017fe4ff */
[----:B---3--:R-:W-:Y:S01]  /*15210*/  MOV R190, R2 ;  /* 0x0000000200be7202 */ /* 0x008fe20000000f00 */
[----:B------:R-:W-:Y:S01]  /*15220*/  IMAD.MOV.U32 R191, RZ, RZ, R188 ;  /* 0x000000ffffbf7224 */ /* 0x000fe200078e00bc */
[----:B-1----:R-:W3:Y:S04]  /*15230*/  LDL.LU R2, [R1+0x2d4] ;  /* 0x0002d40001027983 */ /* 0x002ee80000300800 */
[----:B------:R-:W4:Y:S04]  /*15240*/  LDL.LU R188, [R1+0x2f4] ;  /* 0x0002f40001bc7983 */ /* 0x000f280000300800 */
[----:B------:R1:W-:Y:S04]  /*15250*/  LDGSTS.E [R181+0x50500], desc[UR16][R190.64], P1 ;  /* 0x50500000beb57fae */ /* 0x0003e80008921850 */
[----:B------:R-:W-:Y:S04]  /*15260*/  STL [R1+0x298], R3 ;  /* 0x0002980301007387 */ /* 0x000fe80000100800 */
[----:B------:R1:W-:Y:S02]  /*15270*/  STL [R1+0x294], R189 ;  /* 0x000294bd01007387 */ /* 0x0003e40000100800 */
[----:B-1----:R-:W-:-:S02]  /*15280*/  IMAD.MOV.U32 R190, RZ, RZ, R3 ;  /* 0x000000ffffbe7224 */ /* 0x002fc400078e0003 */
[----:B------:R-:W-:Y:S01]  /*15290*/  STL [R1+0x2b8], R182 ;  /* 0x0002b8b601007387 */ /* 0x000fe20000100800 */
[----:B------:R-:W-:-:S03]  /*152a0*/  IMAD.MOV.U32 R191, RZ, RZ, R189 ;  /* 0x000000ffffbf7224 */ /* 0x000fc600078e00bd */
[----:B------:R-:W4:Y:S04]  /*152b0*/  LDL.LU R189, [R1+0x318] ;  /* 0x0003180001bd7983 */ /* 0x000f280000300800 */
[----:B------:R1:W-:Y:S04]  /*152c0*/  STL [R1+0x2b4], R222 ;  /* 0x0002b4de01007387 */ /* 0x0003e80000100800 */
[----:B------:R1:W-:Y:S04]  /*152d0*/  LDGSTS.E [R181+0x50900], desc[UR16][R190.64], P1 ;  /* 0x50900000beb57fae */ /* 0x0003e80008921850 */
[----:B------:R-:W4:Y:S01]  /*152e0*/  LDL.LU R3, [R1+0x338] ;  /* 0x0003380001037983 */ /* 0x000f220000300800 */
[----:B-1----:R-:W-:-:S03]  /*152f0*/  IMAD.MOV.U32 R191, RZ, RZ, R222 ;  /* 0x000000ffffbf7224 */ /* 0x002fc600078e00de */
[----:B------:R-:W4:Y:S01]  /*15300*/  LDL.LU R222, [R1+0x314] ;  /* 0x0003140001de7983 */ /* 0x000f220000300800 */
[----:B------:R-:W-:-:S03]  /*15310*/  MOV R190, R182 ;  /* 0x000000b600be7202 */ /* 0x000fc60000000f00 */
[----:B------:R-:W4:Y:S01]  /*15320*/  LDL.LU R182, [R1+0x334] ;  /* 0x0003340001b67983 */ /* 0x000f220000300800 */
[----:B------:R-:W-:-:S03]  /*15330*/  IADD3 R0, P0, R0, R186, RZ ;  /* 0x000000ba00007210 */ /* 0x000fc60007f1e0ff */
[----:B------:R1:W-:Y:S04]  /*15340*/  LDGSTS.E [R181+0x50d00], desc[UR16][R190.64], P1 ;  /* 0x50d00000beb57fae */ /* 0x0003e80008921850 */
[----:B------:R4:W-:Y:S01]  /*15350*/  STL [R1+0x2d8], R0 ;  /* 0x0002d80001007387 */ /* 0x0009e20000100800 */
[----:B-1----:R-:W-:Y:S01]  /*15360*/  IMAD.MOV.U32 R190, RZ, RZ, R0 ;  /* 0x000000ffffbe7224 */ /* 0x002fe200078e0000 */
[----:B--2---:R-:W-:Y:S01]  /*15370*/  IADD3 R5, P2, R5, R186, RZ ;  /* 0x000000ba05057210 */ /* 0x004fe20007f5e0ff */
[----:B---3--:R-:W-:-:S04]  /*15380*/  IMAD.X R2, R2, 0x1, R185, P0 ;  /* 0x0000000102027824 */ /* 0x008fc800000e06b9 */
[----:B------:R-:W-:Y:S01]  /*15390*/  IMAD.MOV.U32 R191, RZ, RZ, R2 ;  /* 0x000000ffffbf7224 */ /* 0x000fe200078e0002 */
[----:B----4-:R-:W-:-:S04]  /*153a0*/  IADD3.X R188, R188, R185, RZ, P2, !PT ;  /* 0x000000b9bcbc7210 */ /* 0x010fc800017fe4ff */
[----:B------:R1:W-:Y:S04]  /*153b0*/  LDGSTS.E [R181+0x51100], desc[UR16][R190.64], P1 ;  /* 0x51100000beb57fae */ /* 0x0003e80008921850 */
[----:B------:R2:W-:Y:S04]  /*153c0*/  STL [R1+0x2d4], R2 ;  /* 0x0002d40201007387 */ /* 0x0005e80000100800 */
[----:B------:R-:W-:Y:S01]  /*153d0*/  STL [R1+0x2f8], R5 ;  /* 0x0002f80501007387 */ /* 0x000fe20000100800 */
[----:B-1----:R-:W-:Y:S01]  /*153e0*/  MOV R190, R5 ;  /* 0x0000000500be7202 */ /* 0x002fe20000000f00 */
[----:B------:R-:W-:-:S02]  /*153f0*/  IMAD.MOV.U32 R191, RZ, RZ, R188 ;  /* 0x000000ffffbf7224 */ /* 0x000fc400078e00bc */
[----:B------:R-:W3:Y:S01]  /*15400*/  LDL.LU R0, [R1+0x260] ;  /* 0x0002600001007983 */ /* 0x000ee20000300800 */
[----:B------:R-:W-:-:S03]  /*15410*/  IADD3 R189, P0, R189, R186, RZ ;  /* 0x000000babdbd7210 */ /* 0x000fc60007f1e0ff */
[----:B------:R1:W-:Y:S04]  /*15420*/  LDGSTS.E [R181+0x51500], desc[UR16][R190.64], P1 ;  /* 0x51500000beb57fae */ /* 0x0003e80008921850 */
[----:B------:R4:W-:Y:S04]  /*15430*/  STL [R1+0x2f4], R188 ;  /* 0x0002f4bc01007387 */ /* 0x0009e80000100800 */
[----:B--2---:R-:W2:Y:S01]  /*15440*/  LDL.LU R2, [R1+0x280] ;  /* 0x0002800001027983 */ /* 0x004ea20000300800 */
[----:B------:R-:W-:Y:S01]  /*15450*/  IADD3 R3, P2, R3, R186, RZ ;  /* 0x000000ba03037210 */ /* 0x000fe20007f5e0ff */
[----:B-1----:R-:W-:-:S02]  /*15460*/  IMAD.MOV.U32 R190, RZ, RZ, R189 ;  /* 0x000000ffffbe7224 */ /* 0x002fc400078e00bd */
[----:B----4-:R-:W4:Y:S04]  /*15470*/  LDL.LU R188, [R1+0x25c] ;  /* 0x00025c0001bc7983 */ /* 0x010f280000300800 */
[----:B------:R-:W4:Y:S01]  /*15480*/  LDL.LU R5, [R1+0x27c] ;  /* 0x00027c0001057983 */ /* 0x000f220000300800 */
[----:B------:R-:W-:-:S04]  /*15490*/  IMAD.X R222, R222, 0x1, R185, P0 ;  /* 0x00000001dede7824 */ /* 0x000fc800000e06b9 */
[----:B------:R-:W-:Y:S01]  /*154a0*/  IMAD.MOV.U32 R191, RZ, RZ, R222 ;  /* 0x000000ffffbf7224 */ /* 0x000fe200078e00de */
[----:B------:R-:W-:Y:S01]  /*154b0*/  IADD3.X R182, R182, R185, RZ, P2, !PT ;  /* 0x000000b9b6b67210 */ /* 0x000fe200017fe4ff */
[----:B------:R1:W-:Y:S04]  /*154c0*/  STL [R1+0x318], R189 ;  /* 0x000318bd01007387 */ /* 0x0003e80000100800 */
[----:B------:R-:W-:Y:S04]  /*154d0*/  STL [R1+0x314], R222 ;  /* 0x000314de01007387 */ /* 0x000fe80000100800 */
[----:B------:R1:W-:Y:S04]  /*154e0*/  LDGSTS.E [R181+0x51900], desc[UR16][R190.64], P1 ;  /* 0x51900000beb57fae */ /* 0x0003e80008921850 */
[----:B------:R1:W-:Y:S04]  /*154f0*/  STL [R1+0x338], R3 ;  /* 0x0003380301007387 */ /* 0x0003e80000100800 */
[----:B------:R1:W-:Y:S02]  /*15500*/  STL [R1+0x334], R182 ;  /* 0x000334b601007387 */ /* 0x0003e40000100800 */
[----:B-1----:R-:W-:Y:S01]  /*15510*/  MOV R190, R3 ;  /* 0x0000000300be7202 */ /* 0x002fe20000000f00 */
[----:B------:R-:W-:Y:S01]  /*15520*/  IMAD.MOV.U32 R191, RZ, RZ, R182 ;  /* 0x000000ffffbf7224 */ /* 0x000fe200078e00b6 */
[----:B------:R-:W4:Y:S04]  /*15530*/  LDL.LU R189, [R1+0x29c] ;  /* 0x00029c0001bd7983 */ /* 0x000f280000300800 */
[----:B------:R-:W4:Y:S04]  /*15540*/  LDL.LU R3, [R1+0x2a0] ;  /* 0x0002a00001037983 */ /* 0x000f280000300800 */
[----:B------:R-:W4:Y:S04]  /*15550*/  LDL.LU R222, [R1+0x2bc] ;  /* 0x0002bc0001de7983 */ /* 0x000f280000300800 */
[----:B------:R-:W4:Y:S04]  /*15560*/  LDL.LU R182, [R1+0x2c0] ;  /* 0x0002c00001b67983 */ /* 0x000f280000300800 */
[----:B------:R1:W-:Y:S04]  /*15570*/  LDGSTS.E [R181+0x51d00], desc[UR16][R190.64], P1 ;  /* 0x51d00000beb57fae */ /* 0x0003e80008921850 */
[----:B------:R-:W4:Y:S01]  /*15580*/  LDL R191, [R1+0x420] ;  /* 0x0004200001bf7983 */ /* 0x000f220000100800 */
[----:B---3--:R-:W-:-:S05]  /*15590*/  IADD3 R0, P0, R0, R186, RZ ;  /* 0x000000ba00007210 */ /* 0x008fca0007f1e0ff */
[----:B------:R3:W-:Y:S01]  /*155a0*/  STL [R1+0x260], R0 ;  /* 0x0002600001007387 */ /* 0x0007e20000100800 */
[----:B--2---:R-:W-:Y:S01]  /*155b0*/  IADD3 R2, P2, R2, R186, RZ ;  /* 0x000000ba02027210 */ /* 0x004fe20007f5e0ff */
[----:B-1----:R-:W-:Y:S02]  /*155c0*/  IMAD.MOV.U32 R190, RZ, RZ, R0 ;  /* 0x000000ffffbe7224 */ /* 0x002fe400078e0000 */
[----:B----4-:R-:W-:Y:S01]  /*155d0*/  IMAD.X R188, R188, 0x1, R185, P0 ;  /* 0x00000001bcbc7824 */ /* 0x010fe200000e06b9 */
[----:B------:R-:W-:-:S04]  /*155e0*/  IADD3.X R5, R5, R185, RZ, P2, !PT ;  /* 0x000000b905057210 */ /* 0x000fc800017fe4ff */
[----:B------:R1:W-:Y:S04]  /*155f0*/  STL [R1+0x25c], R188 ;  /* 0x00025cbc01007387 */ /* 0x0003e80000100800 */
[----:B------:R-:W-:Y:S04]  /*15600*/  STL [R1+0x280], R2 ;  /* 0x0002800201007387 */ /* 0x000fe80000100800 */
[----:B------:R2:W-:Y:S04]  /*15610*/  STL [R1+0x27c], R5 ;  /* 0x00027c0501007387 */ /* 0x0005e80000100800 */
[----:B---3--:R-:W3:Y:S01]  /*15620*/  LDL.LU R0, [R1+0x2e0] ;  /* 0x0002e00001007983 */ /* 0x008ee20000300800 */
[----:B------:R-:W-:-:S04]  /*15630*/  IADD3 R3, P0, R3, R186, RZ ;  /* 0x000000ba03037210 */ /* 0x000fc80007f1e0ff */
[----:B------:R-:W-:Y:S02]  /*15640*/  IADD3.X R189, R189, R185, RZ, P0, !PT ;  /* 0x000000b9bdbd7210 */ /* 0x000fe400007fe4ff */
[----:B------:R-:W-:Y:S01]  /*15650*/  IADD3 R182, P2, R182, R186, RZ ;  /* 0x000000bab6b67210 */ /* 0x000fe20007f5e0ff */
[----:B------:R-:W-:Y:S01]  /*15660*/  VIADD R181, R191, UR4 ;  /* 0x00000004bfb57c36 */ /* 0x000fe20008000000 */
[----:B------:R-:W-:Y:S02]  /*15670*/  MOV R191, R188 ;  /* 0x000000bc00bf7202 */ /* 0x000fe40000000f00 */
[----:B-1----:R-:W4:Y:S04]  /*15680*/  LDL.LU R188, [R1+0x300] ;  /* 0x0003000001bc7983 */ /* 0x002f280000300800 */
[----:B------:R1:W-:Y:S01]  /*15690*/  LDGSTS.E [R181+0x50200], desc[UR16][R190.64], P1 ;  /* 0x50200000beb57fae */ /* 0x0003e20008921850 */
[----:B------:R-:W-:-:S02]  /*156a0*/  IMAD.X R222, R222, 0x1, R185, P2 ;  /* 0x00000001dede7824 */ /* 0x000fc400010e06b9 */
[----:B-1----:R-:W-:Y:S02]  /*156b0*/  IMAD.MOV.U32 R190, RZ, RZ, R2 ;  /* 0x000000ffffbe7224 */ /* 0x002fe400078e0002 */
[----:B------:R-:W-:Y:S02]  /*156c0*/  IMAD.MOV.U32 R191, RZ, RZ, R5 ;  /* 0x000000ffffbf7224 */ /* 0x000fe400078e0005 */
[----:B--2---:R-:W2:Y:S04]  /*156d0*/  LDL.LU R5, [R1+0x2dc] ;  /* 0x0002dc0001057983 */ /* 0x004ea80000300800 */
[----:B------:R-:W2:Y:S04]  /*156e0*/  LDL.LU R2, [R1+0x2fc] ;  /* 0x0002fc0001027983 */ /* 0x000ea80000300800 */
[----:B------:R1:W-:Y:S04]  /*156f0*/  LDGSTS.E [R181+0x50600], desc[UR16][R190.64], P1 ;  /* 0x50600000beb57fae */ /* 0x0003e80008921850 */
[----:B------:R1:W-:Y:S04]  /*15700*/  STL [R1+0x2a0], R3 ;  /* 0x0002a00301007387 */ /* 0x0003e80000100800 */
[----:B------:R1:W-:Y:S02]  /*15710*/  STL [R1+0x29c], R189 ;  /* 0x00029cbd01007387 */ /* 0x0003e40000100800 */
[----:B-1----:R-:W-:Y:S01]  /*15720*/  IMAD.MOV.U32 R190, RZ, RZ, R3 ;  /* 0x000000ffffbe7224 */ /* 0x002fe200078e0003 */
[----:B------:R-:W-:Y:S01]  /*15730*/  MOV R191, R189 ;  /* 0x000000bd00bf7202 */ /* 0x000fe20000000f00 */
[----:B------:R-:W-:Y:S04]  /*15740*/  STL [R1+0x2c0], R182 ;  /* 0x0002c0b601007387 */ /* 0x000fe80000100800 */
[----:B------:R-:W2:Y:S04]  /*15750*/  LDL.LU R3, [R1+0x320] ;  /* 0x0003200001037983 */ /* 0x000ea80000300800 */
[----:B------:R1:W-:Y:S04]  /*15760*/  STL [R1+0x2bc], R222 ;  /* 0x0002bcde01007387 */ /* 0x0003e80000100800 */
[----:B------:R1:W-:Y:S04]  /*15770*/  LDGSTS.E [R181+0x50a00], desc[UR16][R190.64], P1 ;  /* 0x50a00000beb57fae */ /* 0x0003e80008921850 */
[----:B------:R-:W2:Y:S01]  /*15780*/  LDL.LU R189, [R1+0x340] ;  /* 0x0003400001bd7983 */ /* 0x000ea20000300800 */
[----:B-1----:R-:W-:-:S03]  /*15790*/  IMAD.MOV.U32 R191, RZ, RZ, R222 ;  /* 0x000000ffffbf7224 */ /* 0x002fc600078e00de */
[----:B------:R-:W2:Y:S01]  /*157a0*/  LDL.LU R222, [R1+0x31c] ;  /* 0x00031c0001de7983 */ /* 0x000ea20000300800 */
[----:B------:R-:W-:-:S03]  /*157b0*/  IMAD.MOV.U32 R190, RZ, RZ, R182 ;  /* 0x000000ffffbe7224 */ /* 0x000fc600078e00b6 */
[----:B------:R-:W2:Y:S04]  /*157c0*/  LDL.LU R182, [R1+0x33c] ;  /* 0x00033c0001b67983 */ /* 0x000ea80000300800 */
[----:B------:R1:W-:Y:S01]  /*157d0*/  LDGSTS.E [R181+0x50e00], desc[UR16][R190.64], P1 ;  /* 0x50e00000beb57fae */ /* 0x0003e20008921850 */
[----:B---3--:R-:W-:-:S05]  /*157e0*/  IADD3 R0, P0, R0, R186, RZ ;  /* 0x000000ba00007210 */ /* 0x008fca0007f1e0ff */
[----:B-1----:R-:W-:Y:S01]  /*157f0*/  IMAD.MOV.U32 R190, RZ, RZ, R0 ;  /* 0x000000ffffbe7224 */ /* 0x002fe200078e0000 */
[----:B------:R-:W-:Y:S01]  /*15800*/  STL [R1+0x2e0], R0 ;  /* 0x0002e00001007387 */ /* 0x000fe20000100800 */
[----:B----4-:R-:W-:Y:S02]  /*15810*/  IADD3 R188, P2, R188, R186, RZ ;  /* 0x000000babcbc7210 */ /* 0x010fe40007f5e0ff */
[----:B--2---:R-:W-:-:S04]  /*15820*/  IADD3.X R5, R5, R185, RZ, P0, !PT ;  /* 0x000000b905057210 */ /* 0x004fc800007fe4ff */
[----:B------:R-:W-:Y:S01]  /*15830*/  MOV R191, R5 ;  /* 0x0000000500bf7202 */ /* 0x000fe20000000f00 */
[----:B------:R-:W-:-:S04]  /*15840*/  IMAD.X R2, R2, 0x1, R185, P2 ;  /* 0x0000000102027824 */ /* 0x000fc800010e06b9 */
[----:B------:R1:W-:Y:S04]  /*15850*/  LDGSTS.E [R181+0x51200], desc[UR16][R190.64], P1 ;  /* 0x51200000beb57fae */ /* 0x0003e80008921850 */
[----:B------:R2:W-:Y:S04]  /*15860*/  STL [R1+0x2dc], R5 ;  /* 0x0002dc0501007387 */ /* 0x0005e80000100800 */
[----:B------:R-:W-:Y:S01]  /*15870*/  STL [R1+0x300], R188 ;  /* 0x000300bc01007387 */ /* 0x000fe20000100800 */
[----:B-1----:R-:W-:Y:S02]  /*15880*/  IMAD.MOV.U32 R190, RZ, RZ, R188 ;  /* 0x000000ffffbe7224 */ /* 0x002fe400078e00bc */
[----:B------:R-:W-:Y:S01]  /*15890*/  IMAD.MOV.U32 R191, RZ, RZ, R2 ;  /* 0x000000ffffbf7224 */ /* 0x000fe200078e0002 */
[----:B--2---:R-:W2:Y:S01]  /*158a0*/  LDL.LU R5, [R1+0x268] ;  /* 0x0002680001057983 */ /* 0x004ea20000300800 */
[----:B------:R-:W-:-:S03]  /*158b0*/  IADD3 R3, P0, R3, R186, RZ ;  /* 0x000000ba03037210 */ /* 0x000fc60007f1e0ff */
[----:B------:R1:W-:Y:S04]  /*158c0*/  LDGSTS.E [R181+0x51600], desc[UR16][R190.64], P1 ;  /* 0x51600000beb57fae */ /* 0x0003e80008921850 */
[----:B------:R3:W-:Y:S04]  /*158d0*/  STL [R1+0x2fc], R2 ;  /* 0x0002fc0201007387 */ /* 0x0007e80000100800 */
[----:B------:R-:W4:Y:S01]  /*158e0*/  LDL.LU R0, [R1+0x288] ;  /* 0x0002880001007983 */ /* 0x000f220000300800 */
[----:B------:R-:W-:Y:S01]  /*158f0*/  IADD3 R189, P2, R189, R186, RZ ;  /* 0x000000babdbd7210 */ /* 0x000fe20007f5e0ff */
[----:B-1----:R-:W-:-:S02]  /*15900*/  IMAD.MOV.U32 R190, RZ, RZ, R3 ;  /* 0x000000ffffbe7224 */ /* 0x002fc400078e0003 */
[----:B---3--:R-:W5:Y:S04]  /*15910*/  LDL.LU R2, [R1+0x464] ;  /* 0x0004640001027983 */ /* 0x008f680000300800 */
[----:B------:R-:W3:Y:S01]  /*15920*/  LDL.LU R188, [R1+0x284] ;  /* 0x0002840001bc7983 */ /* 0x000ee20000300800 */
[----:B------:R-:W-:-:S04]  /*15930*/  IADD3.X R222, R222, R185, RZ, P0, !PT ;  /* 0x000000b9dede7210 */ /* 0x000fc800007fe4ff */
[----:B------:R-:W-:Y:S01]  /*15940*/  MOV R191, R222 ;  /* 0x000000de00bf7202 */ /* 0x000fe20000000f00 */
[----:B------:R-:W-:Y:S01]  /*15950*/  IMAD.X R182, R182, 0x1, R185, P2 ;  /* 0x00000001b6b67824 */ /* 0x000fe200010e06b9 */
[----:B------:R1:W-:Y:S04]  /*15960*/  STL [R1+0x320], R3 ;  /* 0x0003200301007387 */ /* 0x0003e80000100800 */
[----:B------:R1:W-:Y:S04]  /*15970*/  STL [R1+0x31c], R222 ;  /* 0x00031cde01007387 */ /* 0x0003e80000100800 */
[----:B------:R1:W-:Y:S04]  /*15980*/  LDGSTS.E [R181+0x51a00], desc[UR16][R190.64], P1 ;  /* 0x51a00000beb57fae */ /* 0x0003e80008921850 */
[----:B------:R-:W-:Y:S04]  /*15990*/  STL [R1+0x340], R189 ;  /* 0x000340bd01007387 */ /* 0x000fe80000100800 */
[----:B-1----:R-:W3:Y:S01]  /*159a0*/  LDL.LU R3, [R1+0x2a8] ;  /* 0x0002a80001037983 */ /* 0x002ee20000300800 */
[----:B------:R-:W-:-:S02]  /*159b0*/  IMAD.MOV.U32 R190, RZ, RZ, R189 ;  /* 0x000000ffffbe7224 */ /* 0x000fc400078e00bd */
[----:B------:R-:W-:Y:S01]  /*159c0*/  IMAD.MOV.U32 R191, RZ, RZ, R182 ;  /* 0x000000ffffbf7224 */ /* 0x000fe200078e00b6 */
[----:B------:R1:W-:Y:S04]  /*159d0*/  STL [R1+0x33c], R182 ;  /* 0x00033cb601007387 */ /* 0x0003e80000100800 */
[----:B------:R-:W3:Y:S04]  /*159e0*/  LDL.LU R222, [R1+0x2c8] ;  /* 0x0002c80001de7983 */ /* 0x000ee80000300800 */
[----:B------:R3:W-:Y:S04]  /*159f0*/  LDGSTS.E [R181+0x51e00], desc[UR16][R190.64], P1 ;  /* 0x51e00000beb57fae */ /* 0x0007e80008921850 */
[----:B-1----:R-:W3:Y:S04]  /*15a00*/  LDL.LU R182, [R1+0x460] ;  /* 0x0004600001b67983 */ /* 0x002ee80000300800 */
[----:B------:R-:W3:Y:S04]  /*15a10*/  LDL.LU R189, [R1+0x2c4] ;  /* 0x0002c40001bd7983 */ /* 0x000ee80000300800 */
[----:B------:R-:W3:Y:S04]  /*15a20*/  LDL R190, [R1+0x41c] ;  /* 0x00041c0001be7983 */ /* 0x000ee80000100800 */
[----:B------:R-:W3:Y:S01]  /*15a30*/  LDL.LU R191, [R1+0x264] ;  /* 0x0002640001bf7983 */ /* 0x000ee20000300800 */
[----:B--2---:R-:W-:-:S05]  /*15a40*/  IADD3 R5, P0, R5, R186, RZ ;  /* 0x000000ba05057210 */ /* 0x004fca0007f1e0ff */
[----:B------:R1:W-:Y:S01]  /*15a50*/  STL [R1+0x268], R5 ;  /* 0x0002680501007387 */ /* 0x0003e20000100800 */
[----:B----4-:R-:W-:-:S05]  /*15a60*/  IADD3 R0, P2, R0, R186, RZ ;  /* 0x000000ba00007210 */ /* 0x010fca0007f5e0ff */
[----:B---3--:R-:W-:Y:S02]  /*15a70*/  IMAD.X R188, R188, 0x1, R185, P2 ;  /* 0x00000001bcbc7824 */ /* 0x008fe400010e06b9 */
[----:B------:R-:W-:Y:S01]  /*15a80*/  VIADD R181, R190, UR4 ;  /* 0x00000004beb57c36 */ /* 0x000fe20008000000 */
[----:B------:R-:W-:Y:S02]  /*15a90*/  MOV R190, R5 ;  /* 0x0000000500be7202 */ /* 0x000fe40000000f00 */
[----:B------:R-:W-:-:S05]  /*15aa0*/  IADD3.X R191, R191, R185, RZ, P0, !PT ;  /* 0x000000b9bfbf7210 */ /* 0x000fca00007fe4ff */
[----:B------:R2:W-:Y:S04]  /*15ab0*/  STL [R1+0x264], R191 ;  /* 0x000264bf01007387 */ /* 0x0005e80000100800 */
[----:B------:R3:W-:Y:S04]  /*15ac0*/  LDGSTS.E [R181+0x50300], desc[UR16][R190.64], P1 ;  /* 0x50300000beb57fae */ /* 0x0007e80008921850 */
[----:B------:R-:W-:Y:S04]  /*15ad0*/  STL [R1+0x288], R0 ;  /* 0x0002880001007387 */ /* 0x000fe80000100800 */
[----:B------:R4:W-:Y:S01]  /*15ae0*/  STL [R1+0x284], R188 ;  /* 0x000284bc01007387 */ /* 0x0009e20000100800 */
[----:B---3--:R-:W-:-:S03]  /*15af0*/  IMAD.MOV.U32 R190, RZ, RZ, R0 ;  /* 0x000000ffffbe7224 */ /* 0x008fc600078e0000 */
[----:B-1----:R-:W3:Y:S01]  /*15b00*/  LDL.LU R5, [R1+0x308] ;  /* 0x0003080001057983 */ /* 0x002ee20000300800 */
[----:B--2---:R-:W-:-:S03]  /*15b10*/  IMAD.MOV.U32 R191, RZ, RZ, R188 ;  /* 0x000000ffffbf7224 */ /* 0x004fc600078e00bc */
[----:B----4-:R-:W2:Y:S04]  /*15b20*/  LDL.LU R188, [R1+0x304] ;  /* 0x0003040001bc7983 */ /* 0x010ea80000300800 */
[----:B------:R-:W4:Y:S04]  /*15b30*/  LDL.LU R0, [R1+0x348] ;  /* 0x0003480001007983 */ /* 0x000f280000300800 */
[----:B------:R1:W-:Y:S04]  /*15b40*/  LDGSTS.E [R181+0x50700], desc[UR16][R190.64], P1 ;  /* 0x50700000beb57fae */ /* 0x0003e80008921850 */
[----:B------:R-:W3:Y:S01]  /*15b50*/  LDL.LU R191, [R1+0x2a4] ;  /* 0x0002a40001bf7983 */ /* 0x000ee20000300800 */
[----:B------:R-:W-:-:S02]  /*15b60*/  IADD3 R3, P0, R3, R186, RZ ;  /* 0x000000ba03037210 */ /* 0x000fc40007f1e0ff */
[----:B------:R-:W-:-:S03]  /*15b70*/  IADD3 R222, P2, R222, R186, RZ ;  /* 0x000000badede7210 */ /* 0x000fc60007f5e0ff */
[----:B-1----:R-:W-:Y:S02]  /*15b80*/  IMAD.MOV.U32 R190, RZ, RZ, R3 ;  /* 0x000000ffffbe7224 */ /* 0x002fe400078e0003 */
[----:B------:R-:W-:Y:S01]  /*15b90*/  IMAD.X R189, R189, 0x1, R185, P2 ;  /* 0x00000001bdbd7824 */ /* 0x000fe200010e06b9 */
[----:B------:R1:W-:Y:S01]  /*15ba0*/  STL [R1+0x2a8], R3 ;  /* 0x0002a80301007387 */ /* 0x0003e20000100800 */
[----:B---3--:R-:W-:-:S05]  /*15bb0*/  IADD3.X R191, R191, R185, RZ, P0, !PT ;  /* 0x000000b9bfbf7210 */ /* 0x008fca00007fe4ff */
[----:B------:R3:W-:Y:S04]  /*15bc0*/  STL [R1+0x2a4], R191 ;  /* 0x0002a4bf01007387 */ /* 0x0007e80000100800 */
[----:B------:R2:W-:Y:S04]  /*15bd0*/  LDGSTS.E [R181+0x50b00], desc[UR16][R190.64], P1 ;  /* 0x50b00000beb57fae */ /* 0x0005e80008921850 */
[----:B------:R-:W-:Y:S04]  /*15be0*/  STL [R1+0x2c8], R222 ;  /* 0x0002c8de01007387 */ /* 0x000fe80000100800 */
[----:B-1----:R-:W4:Y:S01]  /*15bf0*/  LDL.LU R3, [R1+0x344] ;  /* 0x0003440001037983 */ /* 0x002f220000300800 */
[----:B--2---:R-:W-:Y:S01]  /*15c00*/  MOV R190, R222 ;  /* 0x000000de00be7202 */ /* 0x004fe20000000f00 */
[----:B---3--:R-:W-:-:S02]  /*15c10*/  IMAD.MOV.U32 R191, RZ, RZ, R189 ;  /* 0x000000ffffbf7224 */ /* 0x008fc400078e00bd */
[----:B------:R1:W-:Y:S04]  /*15c20*/  STL [R1+0x2c4], R189 ;  /* 0x0002c4bd01007387 */ /* 0x0003e80000100800 */
[----:B------:R2:W-:Y:S04]  /*15c30*/  LDGSTS.E [R181+0x50f00], desc[UR16][R190.64], P1 ;  /* 0x50f00000beb57fae */ /* 0x0005e80008921850 */
[----:B-1----:R-:W5:Y:S04]  /*15c40*/  LDL.LU R189, [R1+0x45c] ;  /* 0x00045c0001bd7983 */ /* 0x002f680000300800 */
[----:B------:R-:W3:Y:S04]  /*15c50*/  LDL R222, [R1+0x350] ;  /* 0x0003500001de7983 */ /* 0x000ee80000100800 */
[----:B------:R-:W4:Y:S04]  /*15c60*/  LDL.LU R190, [R1+0x2e4] ;  /* 0x0002e40001be7983 */ /* 0x000f280000300800 */
[----:B------:R-:W2:Y:S01]  /*15c70*/  LDL.LU R191, [R1+0x2e8] ;  /* 0x0002e80001bf7983 */ /* 0x000ea20000300800 */
[----:B------:R-:W-:-:S04]  /*15c80*/  IADD3 R5, P2, R5, R186, RZ ;  /* 0x000000ba05057210 */ /* 0x000fc80007f5e0ff */
[----:B------:R-:W-:Y:S02]  /*15c90*/  IADD3.X R188, R188, R185, RZ, P2, !PT ;  /* 0x000000b9bcbc7210 */ /* 0x000fe400017fe4ff */
[----:B--2---:R-:W-:-:S05]  /*15ca0*/  IADD3 R191, P0, R191, R186, RZ ;  /* 0x000000babfbf7210 */ /* 0x004fca0007f1e0ff */
[----:B----4-:R-:W-:Y:S01]  /*15cb0*/  IMAD.X R190, R190, 0x1, R185, P0 ;  /* 0x00000001bebe7824 */ /* 0x010fe200000e06b9 */
[----:B------:R1:W-:Y:S04]  /*15cc0*/  STL [R1+0x2e8], R191 ;  /* 0x0002e8bf01007387 */ /* 0x0003e80000100800 */
[----:B------:R2:W-:Y:S01]  /*15cd0*/  STL [R1+0x2e4], R190 ;  /* 0x0002e4be01007387 */ /* 0x0005e20000100800 */
[----:B-1----:R-:W-:-:S04]  /*15ce0*/  LOP3.LUT R191, R191, R190, RZ, 0x3c, !PT ;  /* 0x000000bebfbf7212 */ /* 0x002fc800078e3cff */
[----:B--2---:R-:W-:-:S04]  /*15cf0*/  LOP3.LUT R190, R191, R190, RZ, 0x3c, !PT ;  /* 0x000000bebfbe7212 */ /* 0x004fc800078e3cff */
[----:B------:R-:W-:Y:S01]  /*15d00*/  LOP3.LUT R191, R191, R190, RZ, 0x3c, !PT ;  /* 0x000000bebfbf7212 */ /* 0x000fe200078e3cff */
[----:B------:R-:W-:Y:S04]  /*15d10*/  STL [R1+0x308], R5 ;  /* 0x0003080501007387 */ /* 0x000fe80000100800 */
[----:B------:R1:W-:Y:S04]  /*15d20*/  LDGSTS.E [R181+0x51300], desc[UR16][R190.64], P1 ;  /* 0x51300000beb57fae */ /* 0x0003e80008921850 */
[----:B------:R2:W-:Y:S01]  /*15d30*/  STL [R1+0x304], R188 ;  /* 0x000304bc01007387 */ /* 0x0005e20000100800 */
[----:B-1----:R-:W-:-:S02]  /*15d40*/  IMAD.MOV.U32 R190, RZ, RZ, R5 ;  /* 0x000000ffffbe7224 */ /* 0x002fc400078e0005 */
[----:B------:R-:W-:Y:S02]  /*15d50*/  IMAD.MOV.U32 R191, RZ, RZ, R188 ;  /* 0x000000ffffbf7224 */ /* 0x000fe400078e00bc */
[----:B--2---:R-:W5:Y:S04]  /*15d60*/  LDL.LU R188, [R1+0x458] ;  /* 0x0004580001bc7983 */ /* 0x004f680000300800 */
[----:B------:R-:W5:Y:S04]  /*15d70*/  LDL.LU R5, [R1+0x454] ;  /* 0x0004540001057983 */ /* 0x000f680000300800 */
[----:B------:R1:W-:Y:S04]  /*15d80*/  LDGSTS.E [R181+0x51700], desc[UR16][R190.64], P1 ;  /* 0x51700000beb57fae */ /* 0x0003e80008921850 */
[----:B------:R-:W2:Y:S04]  /*15d90*/  LDL.LU R190, [R1+0x324] ;  /* 0x0003240001be7983 */ /* 0x000ea80000300800 */
[----:B------:R-:W1:Y:S01]  /*15da0*/  LDL.LU R191, [R1+0x328] ;  /* 0x0003280001bf7983 */ /* 0x000e620000300800 */
[----:B------:R-:W-:-:S05]  /*15db0*/  IADD3 R0, P2, R0, R186, RZ ;  /* 0x000000ba00007210 */ /* 0x000fca0007f5e0ff */
[----:B------:R-:W-:Y:S01]  /*15dc0*/  IMAD.X R3, R3, 0x1, R185, P2 ;  /* 0x0000000103037824 */ /* 0x000fe200010e06b9 */
[----:B-1----:R-:W-:-:S04]  /*15dd0*/  IADD3 R191, P0, R191, R186, RZ ;  /* 0x000000babfbf7210 */ /* 0x002fc80007f1e0ff */
[----:B--2---:R-:W-:Y:S01]  /*15de0*/  IADD3.X R190, R190, R185, RZ, P0, !PT ;  /* 0x000000b9bebe7210 */ /* 0x004fe200007fe4ff */
        /* <DEDUP_REMOVED lines=8> */
[----:B-1----:R-:W-:Y:S01]  /*15e70*/  MOV R191, R3 ;  /* 0x0000000300bf7202 */ /* 0x002fe20000000f00 */
[----:B------:R-:W-:-:S02]  /*15e80*/  IMAD.MOV.U32 R190, RZ, RZ, R0 ;  /* 0x000000ffffbe7224 */ /* 0x000fc400078e0000 */
[----:B--2---:R1:W5:Y:S04]  /*15e90*/  LDL.LU R3, [R1+0x450] ;  /* 0x0004500001037983 */ /* 0x0043680000300800 */
[----:B------:R1:W5:Y:S01]  /*15ea0*/  LDL.LU R0, [R1+0x44c] ;  /* 0x00044c0001007983 */ /* 0x0003620000300800 */
[----:B------:R-:W-:-:S03]  /*15eb0*/  VIADD R182, R182, 0x1 ;  /* 0x00000001b6b67836 */ /* 0x000fc60000000000 */
[----:B------:R1:W-:Y:S02]  /*15ec0*/  LDGSTS.E [R181+0x51f00], desc[UR16][R190.64], P1 ;  /* 0x51f00000beb57fae */ /* 0x0003e40008921850 */
[----:B---3--:R-:W-:Y:S02]  /*15ed0*/  ISETP.NE.U32.AND P0, PT, R182, R222, PT ;  /* 0x000000deb600720c */ /* 0x008fe40003f05070 */
[----:B------:R-:W0:Y:S11]  /*15ee0*/  LDGDEPBAR ;  /* 0x00000000000079af */ /* 0x000e360000000000 */
[----:B-1----:R-:W-:Y:S05]  /*15ef0*/  @P0 BRA `(.L_x_1) ;  /* 0xffffff9800800947 */ /* 0x002fea000383ffff */
.L_x_0:
[----:B------:R-:W1:Y:S01]  /*15f00*/  S2R R8, SR_TID.X ;  /* 0x0000000000087919 */ /* 0x000e620000002100 */
[----:B------:R-:W-:Y:S02]  /*15f10*/  WARPGROUP.DEPBAR.LE gsb0, 0x0 ;  /* 0x00008000000079c5 */ /* 0x000fe40000010000 */
[----:B------:R-:W-:-:S04]  /*15f20*/  DEPBAR.LE SB0, 0x0 ;  /* 0x000080000000791a */ /* 0x000fc80000000000 */
[----:B-----5:R-:W-:Y:S01]  /*15f30*/  VIADD R4, R0, 0x1 ;  /* 0x0000000100047836 */ /* 0x020fe20000000000 */
[----:B------:R-:W-:Y:S01]  /*15f40*/  MOV R14, R88 ;  /* 0x00000058000e7202 */ /* 0x000fe20000000f00 */
[----:B------:R-:W-:Y:S01]  /*15f50*/  IMAD.MOV.U32 R12, RZ, RZ, R120 ;  /* 0x000000ffff0c7224 */ /* 0x000fe200078e0078 */
[----:B------:R-:W-:Y:S01]  /*15f60*/  MOV R17, R58 ;  /* 0x0000003a00117202 */ /* 0x000fe20000000f00 */
[----:B------:R-:W-:Y:S01]  /*15f70*/  IMAD.MOV.U32 R13, RZ, RZ, R122 ;  /* 0x000000ffff0d7224 */ /* 0x000fe200078e007a */
[----:B------:R-:W-:Y:S01]  /*15f80*/  ISETP.GE.AND P3, PT, R4, R189, PT ;  /* 0x000000bd0400720c */ /* 0x000fe20003f66270 */
[C---:B------:R-:W-:Y:S01]  /*15f90*/  VIADD R4, R0.reuse, 0x2 ;  /* 0x0000000200047836 */ /* 0x040fe20000000000 */
[----:B------:R-:W-:Y:S01]  /*15fa0*/  MOV R20, R121 ;  /* 0x0000007900147202 */ /* 0x000fe20000000f00 */
[----:B------:R-:W-:Y:S01]  /*15fb0*/  IMAD.MOV.U32 R15, RZ, RZ, R90 ;  /* 0x000000ffff0f7224 */ /* 0x000fe200078e005a */
[----:B------:R-:W-:Y:S01]  /*15fc0*/  MOV R23, R91 ;  /* 0x0000005b00177202 */ /* 0x000fe20000000f00 */
[----:B------:R-:W-:Y:S01]  /*15fd0*/  VIADD R2, R0, 0x3f ;  /* 0x0000003f00027836 */ /* 0x000fe20000000000 */
[----:B------:R-:W-:Y:S01]  /*15fe0*/  ISETP.GE.AND P1, PT, R4, R189, PT ;  /* 0x000000bd0400720c */ /* 0x000fe20003f26270 */
[----:B------:R-:W-:Y:S01]  /*15ff0*/  IMAD.MOV.U32 R16, RZ, RZ, R56 ;  /* 0x000000ffff107224 */ /* 0x000fe200078e0038 */
[----:B------:R-:W-:Y:S01]  /*16000*/  MOV R58, R25 ;  /* 0x00000019003a7202 */ /* 0x000fe20000000f00 */
[----:B------:R-:W-:Y:S01]  /*16010*/  IMAD.MOV.U32 R18, RZ, RZ, R24 ;  /* 0x000000ffff127224 */ /* 0x000fe200078e0018 */
[----:B------:R-:W-:Y:S01]  /*16020*/  ISETP.GE.AND P0, PT, R2, R189, PT ;  /* 0x000000bd0200720c */ /* 0x000fe20003f06270 */
[----:B------:R-:W-:Y:S01]  /*16030*/  VIADD R2, R0, 0x3 ;  /* 0x0000000300027836 */ /* 0x000fe20000000000 */
[----:B------:R-:W-:Y:S01]  /*16040*/  MOV R120, R60 ;  /* 0x0000003c00787202 */ /* 0x000fe20000000f00 */
[----:B------:R-:W-:Y:S01]  /*16050*/  IMAD.MOV.U32 R19, RZ, RZ, R26 ;  /* 0x000000ffff137224 */ /* 0x000fe200078e001a */
[----:B------:R-:W-:Y:S01]  /*16060*/  MOV R152, R65 ;  /* 0x0000004100987202 */ /* 0x000fe20000000f00 */
[----:B------:R-:W-:Y:S01]  /*16070*/  IMAD.MOV.U32 R21, RZ, RZ, R123 ;  /* 0x000000ffff157224 */ /* 0x000fe200078e007b */
[----:B------:R-:W-:Y:S01]  /*16080*/  ISETP.GE.AND P4, PT, R2, R189, PT ;  /* 0x000000bd0200720c */ /* 0x000fe20003f86270 */
[----:B------:R-:W-:Y:S01]  /*16090*/  IMAD.MOV.U32 R22, RZ, RZ, R89 ;  /* 0x000000ffff167224 */ /* 0x000fe200078e0059 */
[----:B------:R-:W-:Y:S01]  /*160a0*/  MOV R89, R126 ;  /* 0x0000007e00597202 */ /* 0x000fe20000000f00 */
[----:B------:R-:W-:Y:S01]  /*160b0*/  IMAD.MOV.U32 R56, RZ, RZ, R57 ;  /* 0x000000ffff387224 */ /* 0x000fe200078e0039 */
[C---:B-1----:R-:W-:Y:S01]  /*160c0*/  SHF.L.U32 R7, R8.reuse, 0x6, RZ ;  /* 0x0000000608077819 */ /* 0x042fe200000006ff */
[----:B------:R-:W-:Y:S01]  /*160d0*/  IMAD.SHL.U32 R6, R8, 0x10, RZ ;  /* 0x0000001008067824 */ /* 0x000fe200078e00ff */
[----:B------:R-:W-:Y:S01]  /*160e0*/  MOV R123, R30 ;  /* 0x0000001e007b7202 */ /* 0x000fe20000000f00 */
[----:B------:R-:W-:Y:S01]  /*160f0*/  IMAD.MOV.U32 R57, RZ, RZ, R59 ;  /* 0x000000ffff397224 */ /* 0x000fe200078e003b */
[----:B------:R-:W-:Y:S01]  /*16100*/  LOP3.LUT R9, R7, 0x400, RZ, 0xc0, !PT ;  /* 0x0000040007097812 */ /* 0x000fe200078ec0ff */
[----:B------:R-:W-:Y:S01]  /*16110*/  IMAD.MOV.U32 R59, RZ, RZ, R27 ;  /* 0x000000ffff3b7224 */ /* 0x000fe200078e001b */
[----:B------:R-:W-:Y:S01]  /*16120*/  LOP3.LUT R6, R6, 0xf0, RZ, 0xc0, !PT ;  /* 0x000000f006067812 */ /* 0x000fe200078ec0ff */
[----:B------:R-:W-:Y:S01]  /*16130*/  IMAD.MOV.U32 R88, RZ, RZ, R124 ;  /* 0x000000ffff587224 */ /* 0x000fe200078e007c */
[C---:B------:R-:W-:Y:S01]  /*16140*/  SHF.L.U32 R7, R8.reuse, 0x3, RZ ;  /* 0x0000000308077819 */ /* 0x040fe200000006ff */
[----:B------:R-:W-:Y:S01]  /*16150*/  IMAD.MOV.U32 R90, RZ, RZ, R92 ;  /* 0x000000ffff5a7224 */ /* 0x000fe200078e005c */
[----:B------:R-:W-:Y:S01]  /*16160*/  IADD3 R6, R9, UR8, R6 ;  /* 0x0000000809067c10 */ /* 0x000fe2000fffe006 */
[----:B------:R-:W-:Y:S01]  /*16170*/  IMAD.MOV.U32 R91, RZ, RZ, R94 ;  /* 0x000000ffff5b7224 */ /* 0x000fe200078e005e */
[----:B------:R-:W-:Y:S01]  /*16180*/  LOP3.LUT R7, R7, 0x300, RZ, 0xc0, !PT ;  /* 0x0000030007077812 */ /* 0x000fe200078ec0ff */
[----:B------:R-:W-:Y:S01]  /*16190*/  IMAD.MOV.U32 R121, RZ, RZ, R62 ;  /* 0x000000ffff797224 */ /* 0x000fe200078e003e */
[----:B------:R-:W-:Y:S01]  /*161a0*/  LOP3.LUT R8, R8, 0x7f, RZ, 0xc0, !PT ;  /* 0x0000007f08087812 */ /* 0x000fe200078ec0ff */
[----:B------:R-:W-:Y:S01]  /*161b0*/  IMAD.MOV.U32 R122, RZ, RZ, R28 ;  /* 0x000000ffff7a7224 */ /* 0x000fe200078e001c */
[----:B------:R-:W-:Y:S01]  /*161c0*/  IADD3 R4, R7, R6, RZ ;  /* 0x0000000607047210 */ /* 0x000fe20007ffe0ff */
[----:B------:R-:W-:Y:S01]  /*161d0*/  BAR.SYNC.DEFER_BLOCKING 0x0 ;  /* 0x0000000000007b1d */ /* 0x000fe20000010000 */
[----:B------:R-:W-:Y:S01]  /*161e0*/  LEA R2, R8, UR8, 0x4 ;  /* 0x0000000808027c11 */ /* 0x000fe2000f8e20ff */
[----:B------:R-:W-:Y:S01]  /*161f0*/  IMAD.MOV.U32 R92, RZ, RZ, R61 ;  /* 0x000000ffff5c7224 */ /* 0x000fe200078e003d */
[----:B------:R-:W-:Y:S01]  /*16200*/  MOV R126, R32 ;  /* 0x00000020007e7202 */ /* 0x000fe20000000f00 */
[----:B------:R-:W-:Y:S01]  /*16210*/  IMAD.MOV.U32 R94, RZ, RZ, R29 ;  /* 0x000000ffff5e7224 */ /* 0x000fe200078e001d */
[----:B------:R-:W-:Y:S01]  /*16220*/  MOV R155, R35 ;  /* 0x00000023009b7202 */ /* 0x000fe20000000f00 */
[----:B------:R-:W-:-:S02]  /*16230*/  IMAD.MOV.U32 R124, RZ, RZ, R64 ;  /* 0x000000ffff7c7224 */ /* 0x000fc400078e0040 */
[----:B------:R-:W1:Y:S01]  /*16240*/  LDC R6, c[0x0][0x244] ;  /* 0x00009100ff067b82 */ /* 0x000e620000000800 */
[----:B------:R-:W-:Y:S01]  /*16250*/  IMAD.MOV.U32 R153, RZ, RZ, R67 ;  /* 0x000000ffff997224 */ /* 0x000fe200078e0043 */
[----:B------:R-:W-:Y:S01]  /*16260*/  ULDC.64 UR4, c[0x0][0x220] ;  /* 0x0000880000047ab9 */ /* 0x000fe20000000a00 */
[----:B------:R-:W-:Y:S01]  /*16270*/  IMAD.MOV.U32 R154, RZ, RZ, R33 ;  /* 0x000000ffff9a7224 */ /* 0x000fe200078e0021 */
[-C--:B------:R-:W-:Y:S02]  /*16280*/  ISETP.GE.AND P2, PT, R3, R188.reuse, PT ;  /* 0x000000bc0300720c */ /* 0x080fe40003f46270 */
[CC--:B------:R-:W-:Y:S02]  /*16290*/  ISETP.GE.AND P5, PT, R0.reuse, R189.reuse, PT ;  /* 0x000000bd0000720c */ /* 0x0c0fe40003fa6270 */
[----:B------:R-:W-:Y:S02]  /*162a0*/  ISETP.LT.AND P2, PT, R0, R189, !P2 ;  /* 0x000000bd0000720c */ /* 0x000fe40005741270 */
[----:B------:R-:W-:Y:S01]  /*162b0*/  ISETP.LT.AND P5, PT, R5, R188, !P5 ;  /* 0x000000bc0500720c */ /* 0x000fe20006fa1270 */
[----:B------:R-:W-:Y:S01]  /*162c0*/  STSM.16.M88.4 [R4], R12 ;  /* 0x0000000c04007844 */ /* 0x000fe20000000200 */
[----:B------:R-:W-:Y:S01]  /*162d0*/  BAR.SYNC.DEFER_BLOCKING 0x0 ;  /* 0x0000000000007b1d */ /* 0x000fe20000010000 */
[----:B-1----:R-:W-:-:S05]  /*162e0*/  IMAD R7, R3, R6, RZ ;  /* 0x0000000603077224 */ /* 0x002fca00078e02ff */
[----:B------:R-:W1:Y:S02]  /*162f0*/  LDS.128 R8, [R2] ;  /* 0x0000000002087984 */ /* 0x000e640000000c00 */
[----:B------:R-:W-:Y:S06]  /*16300*/  BAR.SYNC.DEFER_BLOCKING 0x0 ;  /* 0x0000000000007b1d */ /* 0x000fec0000010000 */
[----:B------:R-:W-:Y:S02]  /*16310*/  STSM.16.M88.4 [R4], R16 ;  /* 0x0000001004007844 */ /* 0x000fe40000000200 */
[----:B------:R-:W-:Y:S06]  /*16320*/  BAR.SYNC.DEFER_BLOCKING 0x0 ;  /* 0x0000000000007b1d */ /* 0x000fec0000010000 */
[----:B------:R-:W2:Y:S02]  /*16330*/  LDS.128 R12, [R2] ;  /* 0x00000000020c7984 */ /* 0x000ea40000000c00 */
[----:B------:R-:W-:Y:S06]  /*16340*/  BAR.SYNC.DEFER_BLOCKING 0x0 ;  /* 0x0000000000007b1d */ /* 0x000fec0000010000 */
[----:B------:R-:W-:Y:S02]  /*16350*/  STSM.16.M88.4 [R4], R20 ;  /* 0x0000001404007844 */ /* 0x000fe40000000200 */
[----:B------:R-:W-:Y:S06]  /*16360*/  BAR.SYNC.DEFER_BLOCKING 0x0 ;  /* 0x0000000000007b1d */ /* 0x000fec0000010000 */
[----:B------:R-:W3:Y:S02]  /*16370*/  LDS.128 R24, [R2] ;  /* 0x0000000002187984 */ /* 0x000ee40000000c00 */
[----:B------:R-:W-:Y:S06]  /*16380*/  BAR.SYNC.DEFER_BLOCKING 0x0 ;  /* 0x0000000000007b1d */ /* 0x000fec0000010000 */
[----:B------:R4:W-:Y:S02]  /*16390*/  STSM.16.M88.4 [R4], R56 ;  /* 0x0000003804007844 */ /* 0x0009e40000000200 */
[----:B------:R-:W-:Y:S01]  /*163a0*/  BAR.SYNC.DEFER_BLOCKING 0x0 ;  /* 0x0000000000007b1d */ /* 0x000fe20000010000 */
[----:B----4-:R-:W-:Y:S01]  /*163b0*/  IMAD.MOV.U32 R56, RZ, RZ, R125 ;  /* 0x000000ffff387224 */ /* 0x010fe200078e007d */
[----:B------:R-:W-:Y:S01]  /*163c0*/  MOV R58, R93 ;  /* 0x0000005d003a7202 */ /* 0x000fe20000000f00 */
[----:B------:R-:W-:Y:S01]  /*163d0*/  IMAD.MOV.U32 R57, RZ, RZ, R127 ;  /* 0x000000ffff397224 */ /* 0x000fe200078e007f */
[----:B------:R-:W-:Y:S01]  /*163e0*/  MOV R93, R63 ;  /* 0x0000003f005d7202 */ /* 0x000fe20000000f00 */
[----:B------:R-:W-:-:S02]  /*163f0*/  IMAD.MOV.U32 R59, RZ, RZ, R95 ;  /* 0x000000ffff3b7224 */ /* 0x000fc400078e005f */
[----:B------:R-:W-:Y:S02]  /*16400*/  IMAD.MOV.U32 R95, RZ, RZ, R31 ;  /* 0x000000ffff5f7224 */ /* 0x000fe400078e001f */
[----:B------:R-:W-:Y:S02]  /*16410*/  IMAD.MOV.U32 R125, RZ, RZ, R66 ;  /* 0x000000ffff7d7224 */ /* 0x000fe400078e0042 */
[----:B------:R-:W-:Y:S01]  /*16420*/  IMAD.MOV.U32 R127, RZ, RZ, R34 ;  /* 0x000000ffff7f7224 */ /* 0x000fe200078e0022 */
[----:B------:R-:W4:Y:S01]  /*16430*/  LDS.128 R20, [R2] ;  /* 0x0000000002147984 */ /* 0x000f220000000c00 */
[----:B------:R-:W-:Y:S06]  /*16440*/  BAR.SYNC.DEFER_BLOCKING 0x0 ;  /* 0x0000000000007b1d */ /* 0x000fec0000010000 */
[----:B------:R-:W-:Y:S02]  /*16450*/  STSM.16.M88.4 [R4], R88 ;  /* 0x0000005804007844 */ /* 0x000fe40000000200 */
[----:B------:R-:W-:Y:S06]  /*16460*/  BAR.SYNC.DEFER_BLOCKING 0x0 ;  /* 0x0000000000007b1d */ /* 0x000fec0000010000 */
[----:B------:R-:W4:Y:S02]  /*16470*/  LDS.128 R16, [R2] ;  /* 0x0000000002107984 */ /* 0x000f240000000c00 */
[----:B------:R-:W-:Y:S06]  /*16480*/  BAR.SYNC.DEFER_BLOCKING 0x0 ;  /* 0x0000000000007b1d */ /* 0x000fec0000010000 */
[----:B------:R1:W-:Y:S02]  /*16490*/  STSM.16.M88.4 [R4], R120 ;  /* 0x0000007804007844 */ /* 0x0003e40000000200 */
[----:B------:R-:W-:Y:S01]  /*164a0*/  BAR.SYNC.DEFER_BLOCKING 0x0 ;  /* 0x0000000000007b1d */ /* 0x000fe20000010000 */
[----:B-1----:R-:W-:Y:S01]  /*164b0*/  MOV R120, R128 ;  /* 0x0000008000787202 */ /* 0x002fe20000000f00 */
[----:B------:R-:W-:Y:S01]  /*164c0*/  IMAD.MOV.U32 R121, RZ, RZ, R130 ;  /* 0x000000ffff797224 */ /* 0x000fe200078e0082 */
[----:B------:R-:W-:Y:S01]  /*164d0*/  MOV R123, R98 ;  /* 0x00000062007b7202 */ /* 0x000fe20000000f00 */
[----:B------:R-:W-:-:S02]  /*164e0*/  IMAD.MOV.U32 R122, RZ, RZ, R96 ;  /* 0x000000ffff7a7224 */ /* 0x000fc400078e0060 */
[----:B------:R-:W-:Y:S01]  /*164f0*/  IMAD.MOV.U32 R128, RZ, RZ, R129 ;  /* 0x000000ffff807224 */ /* 0x000fe200078e0081 */
[----:B------:R-:W-:Y:S01]  /*16500*/  MOV R129, R131 ;  /* 0x0000008300817202 */ /* 0x000fe20000000f00 */
[----:B------:R-:W-:Y:S02]  /*16510*/  IMAD.MOV.U32 R130, RZ, RZ, R97 ;  /* 0x000000ffff827224 */ /* 0x000fe400078e0061 */
[----:B------:R-:W-:Y:S01]  /*16520*/  IMAD.MOV.U32 R131, RZ, RZ, R99 ;  /* 0x000000ffff837224 */ /* 0x000fe200078e0063 */
[----:B------:R-:W1:Y:S01]  /*16530*/  LDS.128 R88, [R2] ;  /* 0x0000000002587984 */ /* 0x000e620000000c00 */
[----:B------:R-:W-:Y:S06]  /*16540*/  BAR.SYNC.DEFER_BLOCKING 0x0 ;  /* 0x0000000000007b1d */ /* 0x000fec0000010000 */
[----:B------:R-:W-:Y:S02]  /*16550*/  STSM.16.M88.4 [R4], R56 ;  /* 0x0000003804007844 */ /* 0x000fe40000000200 */
[----:B------:R-:W-:Y:S06]  /*16560*/  BAR.SYNC.DEFER_BLOCKING 0x0 ;  /* 0x0000000000007b1d */ /* 0x000fec0000010000 */
[----:B------:R-:W1:Y:S02]  /*16570*/  LDS.128 R60, [R2] ;  /* 0x00000000023c7984 */ /* 0x000e640000000c00 */
[----:B------:R-:W-:Y:S06]  /*16580*/  BAR.SYNC.DEFER_BLOCKING 0x0 ;  /* 0x0000000000007b1d */ /* 0x000fec0000010000 */
[----:B------:R-:W-:Y:S02]  /*16590*/  STSM.16.M88.4 [R4], R92 ;  /* 0x0000005c04007844 */ /* 0x000fe40000000200 */
[----:B------:R-:W-:Y:S06]  /*165a0*/  BAR.SYNC.DEFER_BLOCKING 0x0 ;  /* 0x0000000000007b1d */ /* 0x000fec0000010000 */
[----:B------:R-:W1:Y:S02]  /*165b0*/  LDS.128 R56, [R2] ;  /* 0x0000000002387984 */ /* 0x000e640000000c00 */
[----:B------:R-:W-:Y:S06]  /*165c0*/  BAR.SYNC.DEFER_BLOCKING 0x0 ;  /* 0x0000000000007b1d */ /* 0x000fec0000010000 */
[----:B------:R2:W-:Y:S02]  /*165d0*/  STSM.16.M88.4 [R4], R120 ;  /* 0x0000007804007844 */ /* 0x0005e40000000200 */
[----:B------:R-:W-:Y:S01]  /*165e0*/  BAR.SYNC.DEFER_BLOCKING 0x0 ;  /* 0x0000000000007b1d */ /* 0x000fe20000010000 */
[----:B--2---:R-:W-:Y:S01]  /*165f0*/  IMAD.MOV.U32 R120, RZ, RZ, R132 ;  /* 0x000000ffff787224 */ /* 0x004fe200078e0084 */
[----:B------:R-:W-:Y:S01]  /*16600*/  MOV R122, R100 ;  /* 0x00000064007a7202 */ /* 0x000fe20000000f00 */
[----:B------:R-:W-:Y:S01]  /*16610*/  IMAD.MOV.U32 R121, RZ, RZ, R134 ;  /* 0x000000ffff797224 */ /* 0x000fe200078e0086 */
[----:B------:R-:W-:Y:S01]  /*16620*/  MOV R134, R37 ;  /* 0x0000002500867202 */ /* 0x000fe20000000f00 */
[----:B------:R-:W-:-:S02]  /*16630*/  IMAD.MOV.U32 R123, RZ, RZ, R102 ;  /* 0x000000ffff7b7224 */ /* 0x000fc400078e0066 */
[----:B------:R-:W-:Y:S01]  /*16640*/  IMAD.MOV.U32 R132, RZ, RZ, R69 ;  /* 0x000000ffff847224 */ /* 0x000fe200078e0045 */
[----:B------:R-:W2:Y:S01]  /*16650*/  LDS.128 R28, [R2] ;  /* 0x00000000021c7984 */ /* 0x000ea20000000c00 */
[----:B------:R-:W-:Y:S06]  /*16660*/  BAR.SYNC.DEFER_BLOCKING 0x0 ;  /* 0x0000000000007b1d */ /* 0x000fec0000010000 */
[----:B------:R3:W-:Y:S02]  /*16670*/  STSM.16.M88.4 [R4], R124 ;  /* 0x0000007c04007844 */ /* 0x0007e40000000200 */
[----:B------:R-:W-:Y:S01]  /*16680*/  BAR.SYNC.DEFER_BLOCKING 0x0 ;  /* 0x0000000000007b1d */ /* 0x000fe20000010000 */
[----:B---3--:R-:W-:Y:S01]  /*16690*/  IMAD.MOV.U32 R124, RZ, RZ, R68 ;  /* 0x000000ffff7c7224 */ /* 0x008fe200078e0044 */
[----:B------:R-:W-:Y:S01]  /*166a0*/  MOV R125, R70 ;  /* 0x00000046007d7202 */ /* 0x000fe20000000f00 */
[----:B------:R-:W-:-:S02]  /*166b0*/  IMAD.MOV.U32 R126, RZ, RZ, R36 ;  /* 0x000000ffff7e7224 */ /* 0x000fc400078e0024 */
[----:B------:R-:W-:Y:S01]  /*166c0*/  IMAD.MOV.U32 R127, RZ, RZ, R38 ;  /* 0x000000ffff7f7224 */ /* 0x000fe200078e0026 */
[----:B------:R-:W3:Y:S02]  /*166d0*/  LDS.128 R96, [R2] ;  /* 0x0000000002607984 */ /* 0x000ee40000000c00 */
[----:B------:R-:W-:Y:S06]  /*166e0*/  BAR.SYNC.DEFER_BLOCKING 0x0 ;  /* 0x0000000000007b1d */ /* 0x000fec0000010000 */
[----:B------:R4:W-:Y:S02]  /*166f0*/  STSM.16.M88.4 [R4], R128 ;  /* 0x0000008004007844 */ /* 0x0009e40000000200 */
[----:B------:R-:W-:Y:S01]  /*16700*/  BAR.SYNC.DEFER_BLOCKING 0x0 ;  /* 0x0000000000007b1d */ /* 0x000fe20000010000 */
[----:B----4-:R-:W-:Y:S01]  /*16710*/  MOV R128, R133 ;  /* 0x0000008500807202 */ /* 0x010fe20000000f00 */
[----:B------:R-:W-:Y:S01]  /*16720*/  IMAD.MOV.U32 R129, RZ, RZ, R135 ;  /* 0x000000ffff817224 */ /* 0x000fe200078e0087 */
[----:B------:R-:W-:Y:S01]  /*16730*/  MOV R131, R103 ;  /* 0x0000006700837202 */ /* 0x000fe20000000f00 */
[----:B------:R-:W-:-:S02]  /*16740*/  IMAD.MOV.U32 R130, RZ, RZ, R101 ;  /* 0x000000ffff827224 */ /* 0x000fc400078e0065 */
[----:B------:R-:W-:Y:S02]  /*16750*/  IMAD.MOV.U32 R133, RZ, RZ, R71 ;  /* 0x000000ffff857224 */ /* 0x000fe400078e0047 */
[----:B------:R-:W-:Y:S01]  /*16760*/  IMAD.MOV.U32 R135, RZ, RZ, R39 ;  /* 0x000000ffff877224 */ /* 0x000fe200078e0027 */
[----:B------:R-:W4:Y:S01]  /*16770*/  LDS.128 R92, [R2] ;  /* 0x00000000025c7984 */ /* 0x000f220000000c00 */
[----:B------:R-:W-:Y:S06]  /*16780*/  BAR.SYNC.DEFER_BLOCKING 0x0 ;  /* 0x0000000000007b1d */ /* 0x000fec0000010000 */
[----:B------:R1:W-:Y:S02]  /*16790*/  STSM.16.M88.4 [R4], R152 ;  /* 0x0000009804007844 */ /* 0x0003e40000000200 */
[----:B------:R-:W-:Y:S01]  /*167a0*/  BAR.SYNC.DEFER_BLOCKING 0x0 ;  /* 0x0000000000007b1d */ /* 0x000fe20000010000 */
[----:B-1----:R-:W-:Y:S01]  /*167b0*/  MOV R152, R72 ;  /* 0x0000004800987202 */ /* 0x002fe20000000f00 */
[----:B------:R-:W-:Y:S01]  /*167c0*/  IMAD.MOV.U32 R153, RZ, RZ, R74 ;  /* 0x000000ffff997224 */ /* 0x000fe200078e004a */
[----:B------:R-:W-:Y:S01]  /*167d0*/  MOV R155, R42 ;  /* 0x0000002a009b7202 */ /* 0x000fe20000000f00 */
[----:B------:R-:W-:-:S02]  /*167e0*/  IMAD.MOV.U32 R154, RZ, RZ, R40 ;  /* 0x000000ffff9a7224 */ /* 0x000fc400078e0028 */
        /* <DEDUP_REMOVED lines=12> */
[----:B------:R-:W-:Y:S01]  /*168b0*/  IMAD.MOV.U32 R127, RZ, RZ, R106 ;  /* 0x000000ffff7f7224 */ /* 0x000fe200078e006a */
[----:B------:R-:W-:Y:S01]  /*168c0*/  MOV R140, R77 ;  /* 0x0000004d008c7202 */ /* 0x000fe20000000f00 */
[----:B------:R-:W-:Y:S01]  /*168d0*/  IMAD.MOV.U32 R138, RZ, RZ, R108 ;  /* 0x000000ffff8a7224 */ /* 0x000fe200078e006c */
[----:B------:R-:W2:Y:S01]  /*168e0*/  LDS.128 R120, [R2] ;  /* 0x0000000002787984 */ /* 0x000ea20000000c00 */
[----:B------:R-:W-:Y:S06]  /*168f0*/  BAR.SYNC.DEFER_BLOCKING 0x0 ;  /* 0x0000000000007b1d */ /* 0x000fec0000010000 */
[----:B------:R3:W-:Y:S02]  /*16900*/  STSM.16.M88.4 [R4], R128 ;  /* 0x0000008004007844 */ /* 0x0007e40000000200 */
[----:B------:R-:W-:Y:S01]  /*16910*/  BAR.SYNC.DEFER_BLOCKING 0x0 ;  /* 0x0000000000007b1d */ /* 0x000fe20000010000 */
[----:B---3--:R-:W-:Y:S01]  /*16920*/  IMAD.MOV.U32 R128, RZ, RZ, R137 ;  /* 0x000000ffff807224 */ /* 0x008fe200078e0089 */
[----:B------:R-:W-:Y:S01]  /*16930*/  MOV R130, R105 ;  /* 0x0000006900827202 */ /* 0x000fe20000000f00 */
[----:B------:R-:W-:Y:S01]  /*16940*/  IMAD.MOV.U32 R129, RZ, RZ, R139 ;  /* 0x000000ffff817224 */ /* 0x000fe200078e008b */
[----:B------:R-:W-:Y:S01]  /*16950*/  MOV R139, R110 ;  /* 0x0000006e008b7202 */ /* 0x000fe20000000f00 */
[----:B------:R-:W-:-:S02]  /*16960*/  IMAD.MOV.U32 R131, RZ, RZ, R107 ;  /* 0x000000ffff837224 */ /* 0x000fc400078e006b */
[----:B------:R-:W-:Y:S02]  /*16970*/  IMAD.MOV.U32 R137, RZ, RZ, R142 ;  /* 0x000000ffff897224 */ /* 0x000fe400078e008e */
[----:B------:R-:W-:Y:S01]  /*16980*/  IMAD.MOV.U32 R142, RZ, RZ, R45 ;  /* 0x000000ffff8e7224 */ /* 0x000fe200078e002d */
[----:B------:R-:W3:Y:S01]  /*16990*/  LDS.128 R100, [R2] ;  /* 0x0000000002647984 */ /* 0x000ee20000000c00 */
[----:B------:R-:W-:Y:S06]  /*169a0*/  BAR.SYNC.DEFER_BLOCKING 0x0 ;  /* 0x0000000000007b1d */ /* 0x000fec0000010000 */
[----:B------:R4:W-:Y:S02]  /*169b0*/  STSM.16.M88.4 [R4], R132 ;  /* 0x0000008404007844 */ /* 0x0009e40000000200 */
[----:B------:R-:W-:Y:S01]  /*169c0*/  BAR.SYNC.DEFER_BLOCKING 0x0 ;  /* 0x0000000000007b1d */ /* 0x000fe20000010000 */
[----:B----4-:R-:W-:Y:S01]  /*169d0*/  IMAD.MOV.U32 R132, RZ, RZ, R73 ;  /* 0x000000ffff847224 */ /* 0x010fe200078e0049 */
[----:B------:R-:W-:Y:S01]  /*169e0*/  MOV R133, R75 ;  /* 0x0000004b00857202 */ /* 0x000fe20000000f00 */
[----:B------:R-:W-:-:S02]  /*169f0*/  IMAD.MOV.U32 R134, RZ, RZ, R41 ;  /* 0x000000ffff867224 */ /* 0x000fc400078e0029 */
[----:B------:R-:W-:Y:S01]  /*16a00*/  IMAD.MOV.U32 R135, RZ, RZ, R43 ;  /* 0x000000ffff877224 */ /* 0x000fe200078e002b */
[----:B------:R-:W4:Y:S02]  /*16a10*/  LDS.128 R68, [R2] ;  /* 0x0000000002447984 */ /* 0x000f240000000c00 */
[----:B------:R-:W-:Y:S06]  /*16a20*/  BAR.SYNC.DEFER_BLOCKING 0x0 ;  /* 0x0000000000007b1d */ /* 0x000fec0000010000 */
[----:B------:R-:W-:Y:S02]  /*16a30*/  STSM.16.M88.4 [R4], R124 ;  /* 0x0000007c04007844 */ /* 0x000fe40000000200 */
[----:B------:R-:W-:Y:S06]  /*16a40*/  BAR.SYNC.DEFER_BLOCKING 0x0 ;  /* 0x0000000000007b1d */ /* 0x000fec0000010000 */
[----:B------:R-:W4:Y:S02]  /*16a50*/  LDS.128 R36, [R2] ;  /* 0x0000000002247984 */ /* 0x000f240000000c00 */
[----:B------:R-:W-:Y:S06]  /*16a60*/  BAR.SYNC.DEFER_BLOCKING 0x0 ;  /* 0x0000000000007b1d */ /* 0x000fec0000010000 */
[----:B------:R1:W-:Y:S02]  /*16a70*/  STSM.16.M88.4 [R4], R152 ;  /* 0x0000009804007844 */ /* 0x0003e40000000200 */
[----:B------:R-:W-:Y:S01]  /*16a80*/  BAR.SYNC.DEFER_BLOCKING 0x0 ;  /* 0x0000000000007b1d */ /* 0x000fe20000010000 */
[----:B-1----:R-:W-:Y:S01]  /*16a90*/  IMAD.MOV.U32 R152, RZ, RZ, R76 ;  /* 0x000000ffff987224 */ /* 0x002fe200078e004c */
[----:B------:R-:W-:Y:S01]  /*16aa0*/  MOV R154, R44 ;  /* 0x0000002c009a7202 */ /* 0x000fe20000000f00 */
[----:B------:R-:W-:-:S02]  /*16ab0*/  IMAD.MOV.U32 R153, RZ, RZ, R78 ;  /* 0x000000ffff997224 */ /* 0x000fc400078e004e */
[----:B------:R-:W-:Y:S01]  /*16ac0*/  IMAD.MOV.U32 R155, RZ, RZ, R46 ;  /* 0x000000ffff9b7224 */ /* 0x000fe200078e002e */
        /* <DEDUP_REMOVED lines=21> */
[----:B------:R-:W-:Y:S02]  /*16c20*/  IMAD.MOV.U32 R139, RZ, RZ, R114 ;  /* 0x000000ffff8b7224 */ /* 0x000fe400078e0072 */
[----:B------:R-:W-:Y:S01]  /*16c30*/  IMAD.MOV.U32 R144, RZ, RZ, R148 ;  /* 0x000000ffff907224 */ /* 0x000fe200078e0094 */
[----:B------:R-:W-:Y:S01]  /*16c40*/  MOV R148, R85 ;  /* 0x0000005500947202 */ /* 0x000fe20000000f00 */
        /* <DEDUP_REMOVED lines=19> */
[----:B------:R-:W-:Y:S01]  /*16d80*/  IMAD.MOV.U32 R141, RZ, RZ, R147 ;  /* 0x000000ffff8d7224 */ /* 0x000fe200078e0093 */
[----:B------:R-:W-:Y:S01]  /*16d90*/  MOV R140, R145 ;  /* 0x00000091008c7202 */ /* 0x000fe20000000f00 */
[----:B------:R-:W-:Y:S01]  /*16da0*/  IMAD.MOV.U32 R147, RZ, RZ, R118 ;  /* 0x000000ffff937224 */ /* 0x000fe200078e0076 */
[----:B------:R-:W-:Y:S01]  /*16db0*/  MOV R145, R150 ;  /* 0x0000009600917202 */ /* 0x000fe20000000f00 */
[----:B------:R-:W-:Y:S01]  /*16dc0*/  IMAD.MOV.U32 R150, RZ, RZ, R53 ;  /* 0x000000ffff967224 */ /* 0x000fe200078e0035 */
[----:B------:R-:W1:Y:S01]  /*16dd0*/  LDS.128 R76, [R2] ;  /* 0x00000000024c7984 */ /* 0x000e620000000c00 */
[----:B------:R-:W-:Y:S06]  /*16de0*/  BAR.SYNC.DEFER_BLOCKING 0x0 ;  /* 0x0000000000007b1d */ /* 0x000fec0000010000 */
[----:B------:R2:W-:Y:S02]  /*16df0*/  STSM.16.M88.4 [R4], R136 ;  /* 0x0000008804007844 */ /* 0x0005e40000000200 */
[----:B------:R-:W-:Y:S01]  /*16e00*/  BAR.SYNC.DEFER_BLOCKING 0x0 ;  /* 0x0000000000007b1d */ /* 0x000fe20000010000 */
[----:B--2---:R-:W-:Y:S01]  /*16e10*/  IMAD.MOV.U32 R136, RZ, RZ, R81 ;  /* 0x000000ffff887224 */ /* 0x004fe200078e0051 */
[----:B------:R-:W-:Y:S01]  /*16e20*/  MOV R138, R49 ;  /* 0x00000031008a7202 */ /* 0x000fe20000000f00 */
[----:B------:R-:W-:-:S02]  /*16e30*/  IMAD.MOV.U32 R137, RZ, RZ, R83 ;  /* 0x000000ffff897224 */ /* 0x000fc400078e0053 */
[----:B------:R-:W-:Y:S01]  /*16e40*/  IMAD.MOV.U32 R139, RZ, RZ, R51 ;  /* 0x000000ffff8b7224 */ /* 0x000fe200078e0033 */
[----:B------:R-:W2:Y:S02]  /*16e50*/  LDS.128 R44, [R2] ;  /* 0x00000000022c7984 */ /* 0x000ea40000000c00 */
[----:B------:R-:W-:Y:S06]  /*16e60*/  BAR.SYNC.DEFER_BLOCKING 0x0 ;  /* 0x0000000000007b1d */ /* 0x000fec0000010000 */
[----:B------:R-:W-:Y:S02]  /*16e70*/  STSM.16.M88.4 [R4], R152 ;  /* 0x0000009804007844 */ /* 0x000fe40000000200 */
[----:B------:R-:W-:Y:S06]  /*16e80*/  BAR.SYNC.DEFER_BLOCKING 0x0 ;  /* 0x0000000000007b1d */ /* 0x000fec0000010000 */
[----:B------:R-:W2:Y:S02]  /*16e90*/  LDS.128 R112, [R2] ;  /* 0x0000000002707984 */ /* 0x000ea40000000c00 */
[----:B------:R-:W-:Y:S06]  /*16ea0*/  BAR.SYNC.DEFER_BLOCKING 0x0 ;  /* 0x0000000000007b1d */ /* 0x000fec0000010000 */
[----:B------:R3:W-:Y:S02]  /*16eb0*/  STSM.16.M88.4 [R4], R140 ;  /* 0x0000008c04007844 */ /* 0x0007e40000000200 */
[----:B------:R-:W-:Y:S01]  /*16ec0*/  BAR.SYNC.DEFER_BLOCKING 0x0 ;  /* 0x0000000000007b1d */ /* 0x000fe20000010000 */
[----:B---3--:R-:W-:Y:S01]  /*16ed0*/  MOV R140, R84 ;  /* 0x00000054008c7202 */ /* 0x008fe20000000f00 */
[----:B------:R-:W-:Y:S01]  /*16ee0*/  IMAD.MOV.U32 R141, RZ, RZ, R86 ;  /* 0x000000ffff8d7224 */ /* 0x000fe200078e0056 */
[----:B------:R-:W-:Y:S01]  /*16ef0*/  MOV R143, R54 ;  /* 0x00000036008f7202 */ /* 0x000fe20000000f00 */
[----:B------:R-:W-:-:S02]  /*16f00*/  IMAD.MOV.U32 R142, RZ, RZ, R52 ;  /* 0x000000ffff8e7224 */ /* 0x000fc400078e0034 */
[----:B------:R-:W-:Y:S01]  /*16f10*/  IMAD R52, R6, 0x80, R7 ;  /* 0x0000008006347824 */ /* 0x000fe200078e0207 */
[----:B------:R-:W-:-:S04]  /*16f20*/  LEA R6, P6, R7, UR4, 0x2 ;  /* 0x0000000407067c11 */ /* 0x000fc8000f8c10ff */
[----:B------:R-:W-:Y:S01]  /*16f30*/  LEA.HI.X.SX32 R7, R7, UR5, 0x2, P6 ;  /* 0x0000000507077c11 */ /* 0x000fe2000b0f16ff */
[----:B------:R-:W3:Y:S01]  /*16f40*/  LDS.128 R132, [R2] ;  /* 0x0000000002847984 */ /* 0x000ee20000000c00 */
[----:B------:R-:W-:Y:S06]  /*16f50*/  BAR.SYNC.DEFER_BLOCKING 0x0 ;  /* 0x0000000000007b1d */ /* 0x000fec0000010000 */
[----:B------:R4:W-:Y:S02]  /*16f60*/  STSM.16.M88.4 [R4], R136 ;  /* 0x0000008804007844 */ /* 0x0009e40000000200 */
[----:B------:R-:W-:Y:S01]  /*16f70*/  BAR.SYNC.DEFER_BLOCKING 0x0 ;  /* 0x0000000000007b1d */ /* 0x000fe20000010000 */
[----:B----4-:R-:W-:-:S05]  /*16f80*/  LEA R136, P6, R52, UR4, 0x2 ;  /* 0x0000000434887c11 */ /* 0x010fca000f8c10ff */
[----:B------:R-:W-:Y:S02]  /*16f90*/  ULDC UR4, c[0x0][0x248] ;  /* 0x0000920000047ab9 */ /* 0x000fe40000000800 */
[----:B------:R-:W-:Y:S01]  /*16fa0*/  IMAD R139, R0, UR4, RZ ;  /* 0x00000004008b7c24 */ /* 0x000fe2000f8e02ff */
[----:B------:R-:W-:Y:S02]  /*16fb0*/  LEA.HI.X.SX32 R137, R52, UR5, 0x2, P6 ;  /* 0x0000000534897c11 */ /* 0x000fe4000b0f16ff */
[-C--:B------:R-:W-:Y:S01]  /*16fc0*/  ISETP.LT.AND P6, PT, R3, R188.reuse, !P3 ;  /* 0x000000bc0300720c */ /* 0x080fe20005fc1270 */
[----:B------:R-:W-:Y:S01]  /*16fd0*/  IMAD.WIDE R84, R139, 0x4, R6 ;  /* 0x000000048b547825 */ /* 0x000fe200078e0206 */
[----:B------:R-:W-:Y:S01]  /*16fe0*/  ISETP.LT.AND P3, PT, R5, R188, !P3 ;  /* 0x000000bc0500720c */ /* 0x000fe20005f61270 */
[----:B------:R-:W4:Y:S01]  /*16ff0*/  LDS.128 R80, [R2] ;  /* 0x0000000002507984 */ /* 0x000f220000000c00 */
[----:B------:R-:W-:Y:S06]  /*17000*/  BAR.SYNC.DEFER_BLOCKING 0x0 ;  /* 0x0000000000007b1d */ /* 0x000fec0000010000 */
[----:B------:R1:W-:Y:S02]  /*17010*/  STSM.16.M88.4 [R4], R144 ;  /* 0x0000009004007844 */ /* 0x0003e40000000200 */
[----:B------:R-:W-:Y:S01]  /*17020*/  BAR.SYNC.DEFER_BLOCKING 0x0 ;  /* 0x0000000000007b1d */ /* 0x000fe20000010000 */
[----:B-1----:R-:W-:Y:S01]  /*17030*/  IMAD.MOV.U32 R146, RZ, RZ, R117 ;  /* 0x000000ffff927224 */ /* 0x002fe200078e0075 */
[----:B------:R-:W-:Y:S01]  /*17040*/  MOV R145, R151 ;  /* 0x0000009700917202 */ /* 0x000fe20000000f00 */
[----:B------:R-:W-:Y:S01]  /*17050*/  IMAD.MOV.U32 R147, RZ, RZ, R119 ;  /* 0x000000ffff937224 */ /* 0x000fe200078e0077 */
[----:B------:R-:W-:Y:S01]  /*17060*/  MOV R151, R55 ;  /* 0x0000003700977202 */ /* 0x000fe20000000f00 */
[----:B------:R-:W-:-:S02]  /*17070*/  IMAD.MOV.U32 R144, RZ, RZ, R149 ;  /* 0x000000ffff907224 */ /* 0x000fc400078e0095 */
[----:B------:R-:W-:Y:S02]  /*17080*/  IMAD.MOV.U32 R149, RZ, RZ, R87 ;  /* 0x000000ffff957224 */ /* 0x000fe400078e0057 */
[C---:B------:R-:W-:Y:S01]  /*17090*/  IMAD.WIDE R86, R139.reuse, 0x4, R136 ;  /* 0x000000048b567825 */ /* 0x040fe200078e0288 */
[----:B------:R-:W1:Y:S01]  /*170a0*/  LDS.128 R48, [R2] ;  /* 0x0000000002307984 */ /* 0x000e620000000c00 */
[----:B------:R-:W-:Y:S06]  /*170b0*/  BAR.SYNC.DEFER_BLOCKING 0x0 ;  /* 0x0000000000007b1d */ /* 0x000fec0000010000 */
[----:B------:R2:W-:Y:S02]  /*170c0*/  STSM.16.M88.4 [R4], R140 ;  /* 0x0000008c04007844 */ /* 0x0005e40000000200 */
[----:B------:R-:W-:Y:S01]  /*170d0*/  BAR.SYNC.DEFER_BLOCKING 0x0 ;  /* 0x0000000000007b1d */ /* 0x000fe20000010000 */
[----:B--2---:R-:W-:-:S02]  /*170e0*/  VIADD R143, R139, UR4 ;  /* 0x000000048b8f7c36 */ /* 0x004fc40008000000 */
[----:B------:R-:W-:Y:S02]  /*170f0*/  VIADD R142, R0, 0x4 ;  /* 0x00000004008e7836 */ /* 0x000fe40000000000 */
[----:B------:R-:W-:-:S04]  /*17100*/  IMAD.WIDE R138, R143, 0x4, R6 ;  /* 0x000000048f8a7825 */ /* 0x000fc800078e0206 */
[C---:B------:R-:W-:Y:S01]  /*17110*/  IMAD.WIDE R140, R143.reuse, 0x4, R136 ;  /* 0x000000048f8c7825 */ /* 0x040fe200078e0288 */
[----:B------:R-:W-:Y:S01]  /*17120*/  IADD3 R143, R143, UR4, RZ ;  /* 0x000000048f8f7c10 */ /* 0x000fe2000fffe0ff */
[----:B------:R-:W2:Y:S01]  /*17130*/  LDS.128 R116, [R2] ;  /* 0x0000000002747984 */ /* 0x000ea20000000c00 */
[----:B------:R-:W-:Y:S06]  /*17140*/  BAR.SYNC.DEFER_BLOCKING 0x0 ;  /* 0x0000000000007b1d */ /* 0x000fec0000010000 */
[----:B------:R-:W-:Y:S02]  /*17150*/  STSM.16.M88.4 [R4], R144 ;  /* 0x0000009004007844 */ /* 0x000fe40000000200 */
[----:B------:R-:W-:Y:S06]  /*17160*/  BAR.SYNC.DEFER_BLOCKING 0x0 ;  /* 0x0000000000007b1d */ /* 0x000fec0000010000 */
[----:B------:R-:W2:Y:S02]  /*17170*/  LDS.128 R52, [R2] ;  /* 0x0000000002347984 */ /* 0x000ea40000000c00 */
[----:B------:R-:W-:Y:S06]  /*17180*/  BAR.SYNC.DEFER_BLOCKING 0x0 ;  /* 0x0000000000007b1d */ /* 0x000fec0000010000 */
[----:B------:R3:W-:Y:S02]  /*17190*/  STSM.16.M88.4 [R4], R148 ;  /* 0x0000009404007844 */ /* 0x0007e40000000200 */
[----:B------:R-:W-:Y:S01]  /*171a0*/  BAR.SYNC.DEFER_BLOCKING 0x0 ;  /* 0x0000000000007b1d */ /* 0x000fe20000010000 */
[----:B---3--:R-:W-:-:S05]  /*171b0*/  VIADD R4, R0, 0x5 ;  /* 0x0000000500047836 */ /* 0x008fca0000000000 */
[----:B------:R3:W-:Y:S01]  /*171c0*/  @P2 STG.E desc[UR16][R84.64], R8 ;  /* 0x0000000854002986 */ /* 0x0007e2000c101910 */
[----:B------:R-:W-:-:S03]  /*171d0*/  ISETP.GE.AND P2, PT, R142, R189, PT ;  /* 0x000000bd8e00720c */ /* 0x000fc60003f46270 */
[----:B------:R4:W-:Y:S01]  /*171e0*/  @P5 STG.E desc[UR16][R86.64], R12 ;  /* 0x0000000c56005986 */ /* 0x0009e2000c101910 */
[-C--:B------:R-:W-:Y:S02]  /*171f0*/  ISETP.LT.AND P5, PT, R3, R188.reuse, !P1 ;  /* 0x000000bc0300720c */ /* 0x080fe40004fa1270 */
[-C--:B------:R-:W-:Y:S01]  /*17200*/  ISETP.LT.AND P1, PT, R5, R188.reuse, !P1 ;  /* 0x000000bc0500720c */ /* 0x080fe20004f21270 */
[----:B------:R1:W-:Y:S01]  /*17210*/  @P6 STG.E desc[UR16][R138.64], R24 ;  /* 0x000000188a006986 */ /* 0x0003e2000c101910 */
[-C--:B------:R-:W-:Y:S02]  /*17220*/  ISETP.LT.AND P6, PT, R3, R188.reuse, !P4 ;  /* 0x000000bc0300720c */ /* 0x080fe400067c1270 */
[----:B------:R-:W-:Y:S01]  /*17230*/  ISETP.LT.AND P4, PT, R5, R188, !P4 ;  /* 0x000000bc0500720c */ /* 0x000fe20006781270 */
[----:B---3--:R-:W-:Y:S01]  /*17240*/  IMAD.WIDE R84, R143, 0x4, R6 ;  /* 0x000000048f547825 */ /* 0x008fe200078e0206 */
[----:B------:R3:W-:Y:S01]  /*17250*/  @P3 STG.E desc[UR16][R140.64], R20 ;  /* 0x000000148c003986 */ /* 0x0007e2000c101910 */
[----:B------:R-:W-:-:S02]  /*17260*/  ISETP.GE.AND P3, PT, R4, R189, PT ;  /* 0x000000bd0400720c */ /* 0x000fc40003f66270 */
[----:B----4-:R-:W-:Y:S01]  /*17270*/  IMAD.WIDE R86, R143, 0x4, R136 ;  /* 0x000000048f567825 */ /* 0x010fe200078e0288 */
[----:B------:R-:W-:Y:S01]  /*17280*/  IADD3 R4, R0, 0x6, RZ ;  /* 0x0000000600047810 */ /* 0x000fe20007ffe0ff */
[----:B------:R4:W-:Y:S01]  /*17290*/  @P5 STG.E desc[UR16][R84.64], R9 ;  /* 0x0000000954005986 */ /* 0x0009e2000c101910 */
[-C--:B------:R-:W-:Y:S01]  /*172a0*/  ISETP.LT.AND P5, PT, R3, R188.reuse, !P2 ;  /* 0x000000bc0300720c */ /* 0x080fe200057a1270 */
[----:B------:R-:W-:Y:S01]  /*172b0*/  VIADD R143, R143, UR4 ;  /* 0x000000048f8f7c36 */ /* 0x000fe20008000000 */
[----:B------:R-:W-:Y:S01]  /*172c0*/  ISETP.LT.AND P2, PT, R5, R188, !P2 ;  /* 0x000000bc0500720c */ /* 0x000fe20005741270 */
[----:B------:R2:W-:Y:S01]  /*172d0*/  @P1 STG.E desc[UR16][R86.64], R13 ;  /* 0x0000000d56001986 */ /* 0x0005e2000c101910 */
[----:B------:R-:W-:Y:S01]  /*172e0*/  ISETP.GE.AND P1, PT, R4, R189, PT ;  /* 0x000000bd0400720c */ /* 0x000fe20003f26270 */
[----:B-1----:R-:W-:-:S04]  /*172f0*/  IMAD.WIDE R138, R143, 0x4, R6 ;  /* 0x000000048f8a7825 */ /* 0x002fc800078e0206 */
[----:B---3--:R-:W-:Y:S01]  /*17300*/  IMAD.WIDE R140, R143, 0x4, R136 ;  /* 0x000000048f8c7825 */ /* 0x008fe200078e0288 */
[----:B------:R-:W-:Y:S01]  /*17310*/  @P6 STG.E desc[UR16][R138.64], R25 ;  /* 0x000000198a006986 */ /* 0x000fe2000c101910 */
[-C--:B------:R-:W-:Y:S02]  /*17320*/  ISETP.LT.AND P6, PT, R3, R188.reuse, !P3 ;  /* 0x000000bc0300720c */ /* 0x080fe40005fc1270 */
[----:B------:R-:W-:Y:S01]  /*17330*/  VIADD R143, R143, UR4 ;  /* 0x000000048f8f7c36 */ /* 0x000fe20008000000 */
[----:B------:R1:W-:Y:S01]  /*17340*/  @P4 STG.E desc[UR16][R140.64], R21 ;  /* 0x000000158c004986 */ /* 0x0003e2000c101910 */
[----:B------:R-:W-:Y:S01]  /*17350*/  VIADD R4, R0, 0x7 ;  /* 0x0000000700047836 */ /* 0x000fe20000000000 */
[----:B------:R-:W-:Y:S01]  /*17360*/  ISETP.LT.AND P3, PT, R5, R188, !P3 ;  /* 0x000000bc0500720c */ /* 0x000fe20005f61270 */
[----:B----4-:R-:W-:-:S03]  /*17370*/  IMAD.WIDE R8, R143, 0x4, R6 ;  /* 0x000000048f087825 */ /* 0x010fc600078e0206 */
[-C--:B------:R-:W-:Y:S01]  /*17380*/  ISETP.GE.AND P4, PT, R4, R189.reuse, PT ;  /* 0x000000bd0400720c */ /* 0x080fe20003f86270 */
[C---:B--2---:R-:W-:Y:S01]  /*17390*/  IMAD.WIDE R12, R143.reuse, 0x4, R136 ;  /* 0x000000048f0c7825 */ /* 0x044fe200078e0288 */
[----:B------:R-:W-:Y:S01]  /*173a0*/  IADD3 R143, R143, UR4, RZ ;  /* 0x000000048f8f7c10 */ /* 0x000fe2000fffe0ff */
[----:B------:R2:W-:Y:S01]  /*173b0*/  @P5 STG.E desc[UR16][R8.64], R10 ;  /* 0x0000000a08005986 */ /* 0x0005e2000c101910 */
[-C--:B------:R-:W-:Y:S01]  /*173c0*/  ISETP.LT.AND P5, PT, R3, R188.reuse, !P1 ;  /* 0x000000bc0300720c */ /* 0x080fe20004fa1270 */
[----:B------:R-:W-:Y:S01]  /*173d0*/  VIADD R4, R0, 0x8 ;  /* 0x0000000800047836 */ /* 0x000fe20000000000 */
[-C--:B------:R-:W-:Y:S01]  /*173e0*/  ISETP.LT.AND P1, PT, R5, R188.reuse, !P1 ;  /* 0x000000bc0500720c */ /* 0x080fe20004f21270 */
[C---:B-1----:R-:W-:Y:S01]  /*173f0*/  IMAD.WIDE R20, R143.reuse, 0x4, R6 ;  /* 0x000000048f147825 */ /* 0x042fe200078e0206 */
[----:B------:R1:W-:Y:S02]  /*17400*/  @P2 STG.E desc[UR16][R12.64], R14 ;  /* 0x0000000e0c002986 */ /* 0x0003e4000c101910 */
[----:B------:R-:W-:Y:S01]  /*17410*/  ISETP.GE.AND P2, PT, R4, R189, PT ;  /* 0x000000bd0400720c */ /* 0x000fe20003f46270 */
[----:B------:R-:W-:Y:S01]  /*17420*/  IMAD.WIDE R24, R143, 0x4, R136 ;  /* 0x000000048f187825 */ /* 0x000fe200078e0288 */
[----:B------:R3:W-:Y:S01]  /*17430*/  @P6 STG.E desc[UR16][R20.64], R26 ;  /* 0x0000001a14006986 */ /* 0x0007e2000c101910 */
[----:B------:R-:W-:-:S02]  /*17440*/  ISETP.LT.AND P6, PT, R3, R188, !P4 ;  /* 0x000000bc0300720c */ /* 0x000fc400067c1270 */
[----:B------:R-:W-:Y:S01]  /*17450*/  VIADD R143, R143, UR4 ;  /* 0x000000048f8f7c36 */ /* 0x000fe20008000000 */
[----:B------:R-:W-:Y:S01]  /*17460*/  IADD3 R4, R0, 0x9, RZ ;  /* 0x0000000900047810 */ /* 0x000fe20007ffe0ff */
[----:B------:R4:W-:Y:S01]  /*17470*/  @P3 STG.E desc[UR16][R24.64], R22 ;  /* 0x0000001618003986 */ /* 0x0009e2000c101910 */
[----:B------:R-:W-:Y:S01]  /*17480*/  ISETP.LT.AND P4, PT, R5, R188, !P4 ;  /* 0x000000bc0500720c */ /* 0x000fe20006781270 */
[----:B--2---:R-:W-:Y:S01]  /*17490*/  IMAD.WIDE R8, R143, 0x4, R6 ;  /* 0x000000048f087825 */ /* 0x004fe200078e0206 */
[----:B------:R-:W-:-:S03]  /*174a0*/  ISETP.GE.AND P3, PT, R4, R189, PT ;  /* 0x000000bd0400720c */ /* 0x000fc60003f66270 */
[----:B-1----:R-:W-:Y:S01]  /*174b0*/  IMAD.WIDE R12, R143, 0x4, R136 ;  /* 0x000000048f0c7825 */ /* 0x002fe200078e0288 */
[----:B------:R1:W-:Y:S01]  /*174c0*/  @P5 STG.E desc[UR16][R8.64], R11 ;  /* 0x0000000b08005986 */ /* 0x0003e2000c101910 */
[-C--:B------:R-:W-:Y:S02]  /*174d0*/  ISETP.LT.AND P5, PT, R3, R188.reuse, !P2 ;  /* 0x000000bc0300720c */ /* 0x080fe400057a1270 */
[----:B------:R-:W-:Y:S01]  /*174e0*/  VIADD R143, R143, UR4 ;  /* 0x000000048f8f7c36 */ /* 0x000fe20008000000 */
[----:B------:R2:W-:Y:S01]  /*174f0*/  @P1 STG.E desc[UR16][R12.64], R15 ;  /* 0x0000000f0c001986 */ /* 0x0005e2000c101910 */
[----:B------:R-:W-:Y:S01]  /*17500*/  VIADD R4, R0, 0xa ;  /* 0x0000000a00047836 */ /* 0x000fe20000000000 */
[----:B------:R-:W-:Y:S01]  /*17510*/  ISETP.LT.AND P2, PT, R5, R188, !P2 ;  /* 0x000000bc0500720c */ /* 0x000fe20005741270 */
[----:B---3--:R-:W-:-:S03]  /*17520*/  IMAD.WIDE R20, R143, 0x4, R6 ;  /* 0x000000048f147825 */ /* 0x008fc600078e0206 */
[-C--:B------:R-:W-:Y:S01]  /*17530*/  ISETP.GE.AND P1, PT, R4, R189.reuse, PT ;  /* 0x000000bd0400720c */ /* 0x080fe20003f26270 */
[C---:B----4-:R-:W-:Y:S01]  /*17540*/  IMAD.WIDE R24, R143.reuse, 0x4, R136 ;  /* 0x000000048f187825 */ /* 0x050fe200078e0288 */
[----:B------:R-:W-:Y:S01]  /*17550*/  IADD3 R143, R143, UR4, RZ ;  /* 0x000000048f8f7c10 */ /* 0x000fe2000fffe0ff */
[----:B------:R-:W-:Y:S01]  /*17560*/  @P6 STG.E desc[UR16][R20.64], R27 ;  /* 0x0000001b14006986 */ /* 0x000fe2000c101910 */
[-C--:B------:R-:W-:Y:S01]  /*17570*/  ISETP.LT.AND P6, PT, R3, R188.reuse, !P3 ;  /* 0x000000bc0300720c */ /* 0x080fe20005fc1270 */
[----:B------:R-:W-:Y:S01]  /*17580*/  VIADD R4, R0, 0xb ;  /* 0x0000000b00047836 */ /* 0x000fe20000000000 */
[-C--:B------:R-:W-:Y:S01]  /*17590*/  ISETP.LT.AND P3, PT, R5, R188.reuse, !P3 ;  /* 0x000000bc0500720c */ /* 0x080fe20005f61270 */
[C---:B-1----:R-:W-:Y:S01]  /*175a0*/  IMAD.WIDE R8, R143.reuse, 0x4, R6 ;  /* 0x000000048f087825 */ /* 0x042fe200078e0206 */
[----:B------:R-:W-:Y:S02]  /*175b0*/  @P4 STG.E desc[UR16][R24.64], R23 ;  /* 0x0000001718004986 */ /* 0x000fe4000c101910 */
[----:B------:R-:W-:Y:S01]  /*175c0*/  ISETP.GE.AND P4, PT, R4, R189, PT ;  /* 0x000000bd0400720c */ /* 0x000fe20003f86270 */
[----:B------:R-:W-:Y:S01]  /*175d0*/  IMAD.WIDE R10, R143, 0x4, R136 ;  /* 0x000000048f0a7825 */ /* 0x000fe200078e0288 */
[----:B------:R1:W-:Y:S01]  /*175e0*/  @P5 STG.E desc[UR16][R8.64], R16 ;  /* 0x0000001008005986 */ /* 0x0003e2000c101910 */
[----:B------:R-:W-:-:S02]  /*175f0*/  ISETP.LT.AND P5, PT, R3, R188, !P1 ;  /* 0x000000bc0300720c */ /* 0x000fc40004fa1270 */
[----:B------:R-:W-:Y:S01]  /*17600*/  VIADD R143, R143, UR4 ;  /* 0x000000048f8f7c36 */ /* 0x000fe20008000000 */
[----:B------:R-:W-:Y:S01]  /*17610*/  @P2 STG.E desc[UR16][R10.64], R88 ;  /* 0x000000580a002986 */ /* 0x000fe2000c101910 */
[-C--:B------:R-:W-:Y:S02]  /*17620*/  ISETP.LT.AND P1, PT, R5, R188.reuse, !P1 ;  /* 0x000000bc0500720c */ /* 0x080fe40004f21270 */
[C---:B--2---:R-:W-:Y:S01]  /*17630*/  IMAD.WIDE R12, R143.reuse, 0x4, R6 ;  /* 0x000000048f0c7825 */ /* 0x044fe200078e0206 */
[----:B------:R-:W-:Y:S01]  /*17640*/  IADD3 R4, R0, 0xc, RZ ;  /* 0x0000000c00047810 */ /* 0x000fe20007ffe0ff */
[----:B------:R2:W3:Y:S02]  /*17650*/  LDS.128 R24, [R2] ;  /* 0x0000000002187984 */ /* 0x0004e40000000c00 */
[----:B------:R-:W-:Y:S01]  /*17660*/  IMAD.WIDE R14, R143, 0x4, R136 ;  /* 0x000000048f0e7825 */ /* 0x000fe200078e0288 */
[----:B------:R-:W-:Y:S01]  /*17670*/  ISETP.GE.AND P2, PT, R4, R189, PT ;  /* 0x000000bd0400720c */ /* 0x000fe20003f46270 */
[----:B------:R4:W-:Y:S01]  /*17680*/  @P6 STG.E desc[UR16][R12.64], R60 ;  /* 0x0000003c0c006986 */ /* 0x0009e2000c101910 */
[-C--:B------:R-:W-:Y:S01]  /*17690*/  ISETP.LT.AND P6, PT, R3, R188.reuse, !P4 ;  /* 0x000000bc0300720c */ /* 0x080fe200067c1270 */
[----:B------:R-:W-:Y:S01]  /*176a0*/  VIADD R143, R143, UR4 ;  /* 0x000000048f8f7c36 */ /* 0x000fe20008000000 */
[----:B------:R-:W-:Y:S01]  /*176b0*/  ISETP.LT.AND P4, PT, R5, R188, !P4 ;  /* 0x000000bc0500720c */ /* 0x000fe20006781270 */
[C---:B------:R-:W-:Y:S01]  /*176c0*/  VIADD R4, R0.reuse, 0xd ;  /* 0x0000000d00047836 */ /* 0x040fe20000000000 */
[----:B------:R4:W-:Y:S01]  /*176d0*/  @P3 STG.E desc[UR16][R14.64], R56 ;  /* 0x000000380e003986 */ /* 0x0009e2000c101910 */
[----:B-1----:R-:W-:Y:S01]  /*176e0*/  IMAD.WIDE R8, R143, 0x4, R6 ;  /* 0x000000048f087825 */ /* 0x002fe200078e0206 */
[----:B--2---:R-:W-:-:S02]  /*176f0*/  IADD3 R2, R0, 0x3a, RZ ;  /* 0x0000003a00027810 */ /* 0x004fc40007ffe0ff */
[-C--:B------:R-:W-:Y:S01]  /*17700*/  ISETP.GE.AND P3, PT, R4, R189.reuse, PT ;  /* 0x000000bd0400720c */ /* 0x080fe20003f66270 */
[C---:B------:R-:W-:Y:S01]  /*17710*/  IMAD.WIDE R10, R143.reuse, 0x4, R136 ;  /* 0x000000048f0a7825 */ /* 0x040fe200078e0288 */
[----:B------:R-:W-:Y:S01]  /*17720*/  IADD3 R143, R143, UR4, RZ ;  /* 0x000000048f8f7c10 */ /* 0x000fe2000fffe0ff */
[----:B------:R1:W-:Y:S01]  /*17730*/  @P5 STG.E desc[UR16][R8.64], R17 ;  /* 0x0000001108005986 */ /* 0x0003e2000c101910 */
[-C--:B------:R-:W-:Y:S01]  /*17740*/  ISETP.LT.AND P5, PT, R3, R188.reuse, !P2 ;  /* 0x000000bc0300720c */ /* 0x080fe200057a1270 */
[----:B------:R-:W-:Y:S01]  /*17750*/  VIADD R4, R0, 0xe ;  /* 0x0000000e00047836 */ /* 0x000fe20000000000 */
[-C--:B------:R-:W-:Y:S01]  /*17760*/  ISETP.LT.AND P2, PT, R5, R188.reuse, !P2 ;  /* 0x000000bc0500720c */ /* 0x080fe20005741270 */
[C---:B----4-:R-:W-:Y:S01]  /*17770*/  IMAD.WIDE R12, R143.reuse, 0x4, R6 ;  /* 0x000000048f0c7825 */ /* 0x050fe200078e0206 */
        /* <DEDUP_REMOVED lines=9> */
[----:B-1----:R-:W-:Y:S01]  /*17810*/  IMAD.WIDE R8, R143, 0x4, R6 ;  /* 0x000000048f087825 */ /* 0x002fe200078e0206 */
[----:B------:R-:W-:-:S03]  /*17820*/  ISETP.GE.AND P4, PT, R4, R189, PT ;  /* 0x000000bd0400720c */ /* 0x000fc60003f86270 */
[----:B--2---:R-:W-:Y:S01]  /*17830*/  IMAD.WIDE R10, R143, 0x4, R136 ;  /* 0x000000048f0a7825 */ /* 0x004fe200078e0288 */
[----:B------:R1:W-:Y:S01]  /*17840*/  @P5 STG.E desc[UR16][R8.64], R18 ;  /* 0x0000001208005986 */ /* 0x0003e2000c101910 */
[-C--:B------:R-:W-:Y:S02]  /*17850*/  ISETP.LT.AND P5, PT, R3, R188.reuse, !P1 ;  /* 0x000000bc0300720c */ /* 0x080fe40004fa1270 */
[----:B------:R-:W-:Y:S01]  /*17860*/  VIADD R143, R143, UR4 ;  /* 0x000000048f8f7c36 */ /* 0x000fe20008000000 */
[----:B------:R2:W-:Y:S01]  /*17870*/  @P2 STG.E desc[UR16][R10.64], R90 ;  /* 0x0000005a0a002986 */ /* 0x0005e2000c101910 */
[----:B------:R-:W-:Y:S01]  /*17880*/  VIADD R4, R0, 0x10 ;  /* 0x0000001000047836 */ /* 0x000fe20000000000 */
[----:B------:R-:W-:Y:S01]  /*17890*/  ISETP.LT.AND P1, PT, R5, R188, !P1 ;  /* 0x000000bc0500720c */ /* 0x000fe20004f21270 */
[----:B----4-:R-:W-:-:S03]  /*178a0*/  IMAD.WIDE R12, R143, 0x4, R6 ;  /* 0x000000048f0c7825 */ /* 0x010fc600078e0206 */
[-C--:B------:R-:W-:Y:S01]  /*178b0*/  ISETP.GE.AND P2, PT, R4, R189.reuse, PT ;  /* 0x000000bd0400720c */ /* 0x080fe20003f46270 */
[C---:B---3--:R-:W-:Y:S01]  /*178c0*/  IMAD.WIDE R14, R143.reuse, 0x4, R136 ;  /* 0x000000048f0e7825 */ /* 0x048fe200078e0288 */
        /* <DEDUP_REMOVED lines=8> */
[----:B--2---:R-:W-:Y:S01]  /*17950*/  IMAD.WIDE R10, R143, 0x4, R136 ;  /* 0x000000048f0a7825 */ /* 0x004fe200078e0288 */
[----:B------:R2:W-:Y:S01]  /*17960*/  @P5 STG.E desc[UR16][R8.64], R19 ;  /* 0x0000001308005986 */ /* 0x0005e2000c101910 */
[----:B------:R-:W-:-:S02]  /*17970*/  ISETP.LT.AND P5, PT, R3, R188, !P2 ;  /* 0x000000bc0300720c */ /* 0x000fc400057a1270 */
[----:B------:R-:W-:Y:S01]  /*17980*/  VIADD R143, R143, UR4 ;  /* 0x000000048f8f7c36 */ /* 0x000fe20008000000 */
[----:B------:R4:W-:Y:S01]  /*17990*/  @P1 STG.E desc[UR16][R10.64], R91 ;  /* 0x0000005b0a001986 */ /* 0x0009e2000c101910 */
[----:B------:R-:W-:Y:S02]  /*179a0*/  ISETP.LT.AND P2, PT, R5, R188, !P2 ;  /* 0x000000bc0500720c */ /* 0x000fe40005741270 */
[----:B---3--:R-:W-:Y:S01]  /*179b0*/  IMAD.WIDE R12, R143, 0x4, R6 ;  /* 0x000000048f0c7825 */ /* 0x008fe200078e0206 */
[----:B------:R-:W-:-:S03]  /*179c0*/  IADD3 R4, R0, 0x12, RZ ;  /* 0x0000001200047810 */ /* 0x000fc60007ffe0ff */
[----:B-1----:R-:W-:Y:S01]  /*179d0*/  IMAD.WIDE R14, R143, 0x4, R136 ;  /* 0x000000048f0e7825 */ /* 0x002fe200078e0288 */
[----:B------:R1:W-:Y:S01]  /*179e0*/  @P6 STG.E desc[UR16][R12.64], R63 ;  /* 0x0000003f0c006986 */ /* 0x0003e2000c101910 */
[-C--:B------:R-:W-:Y:S02]  /*179f0*/  ISETP.LT.AND P6, PT, R3, R188.reuse, !P3 ;  /* 0x000000bc0300720c */ /* 0x080fe40005fc1270 */
[----:B------:R-:W-:Y:S01]  /*17a00*/  VIADD R143, R143, UR4 ;  /* 0x000000048f8f7c36 */ /* 0x000fe20008000000 */
[-C--:B------:R-:W-:Y:S01]  /*17a10*/  ISETP.GE.AND P1, PT, R4, R189.reuse, PT ;  /* 0x000000bd0400720c */ /* 0x080fe20003f26270 */
[----:B------:R-:W-:Y:S01]  /*17a20*/  VIADD R4, R0, 0x13 ;  /* 0x0000001300047836 */ /* 0x000fe20000000000 */
[----:B------:R3:W-:Y:S01]  /*17a30*/  @P4 STG.E desc[UR16][R14.64], R59 ;  /* 0x0000003b0e004986 */ /* 0x0007e2000c101910 */
[----:B--2---:R-:W-:Y:S01]  /*17a40*/  IMAD.WIDE R8, R143, 0x4, R6 ;  /* 0x000000048f087825 */ /* 0x004fe200078e0206 */
[-C--:B------:R-:W-:Y:S02]  /*17a50*/  ISETP.LT.AND P3, PT, R5, R188.reuse, !P3 ;  /* 0x000000bc0500720c */ /* 0x080fe40005f61270 */
[-C--:B------:R-:W-:Y:S01]  /*17a60*/  ISETP.GE.AND P4, PT, R4, R189.reuse, PT ;  /* 0x000000bd0400720c */ /* 0x080fe20003f86270 */
[C---:B----4-:R-:W-:Y:S01]  /*17a70*/  IMAD.WIDE R10, R143.reuse, 0x4, R136 ;  /* 0x000000048f0a7825 */ /* 0x050fe200078e0288 */
        /* <DEDUP_REMOVED lines=8> */
[----:B---3--:R-:W-:Y:S01]  /*17b00*/  IMAD.WIDE R14, R143, 0x4, R136 ;  /* 0x000000048f0e7825 */ /* 0x008fe200078e0288 */
        /* <DEDUP_REMOVED lines=111> */
[----:B------:R-:W-:Y:S01]  /*18200*/  ISETP.LT.AND P4, PT, R5, R188, !P4 ;  /* 0x000000bc0500720c */ /* 0x000fe20006781270 */
[----:B------:R4:W-:Y:S01]  /*18210*/  @P3 STG.E desc[UR16][R14.64], R70 ;  /* 0x000000460e003986 */ /* 0x0009e2000c101910 */
[----:B------:R-:W-:Y:S01]  /*18220*/  IADD3 R4, R0, 0x21, RZ ;  /* 0x0000002100047810 */ /* 0x000fe20007ffe0ff */
[----:B--2---:R-:W-:-:S03]  /*18230*/  IMAD.WIDE R8, R143, 0x4, R6 ;  /* 0x000000048f087825 */ /* 0x004fc600078e0206 */
[----:B------:R-:W-:Y:S01]  /*18240*/  ISETP.GE.AND P3, PT, R4, R189, PT ;  /* 0x000000bd0400720c */ /* 0x000fe20003f66270 */
[----:B-1----:R-:W-:Y:S01]  /*18250*/  IMAD.WIDE R10, R143, 0x4, R136 ;  /* 0x000000048f0a7825 */ /* 0x002fe200078e0288 */
[----:B------:R1:W-:Y:S01]  /*18260*/  @P5 STG.E desc[UR16][R8.64], R35 ;  /* 0x0000002308005986 */ /* 0x0003e2000c101910 */
[-C--:B------:R-:W-:Y:S02]  /*18270*/  ISETP.LT.AND P5, PT, R3, R188.reuse, !P2 ;  /* 0x000000bc0300720c */ /* 0x080fe400057a1270 */
[----:B------:R-:W-:Y:S01]  /*18280*/  VIADD R143, R143, UR4 ;  /* 0x000000048f8f7c36 */ /* 0x000fe20008000000 */
[----:B------:R-:W-:Y:S01]  /*18290*/  ISETP.LT.AND P2, PT, R5, R188, !P2 ;  /* 0x000000bc0500720c */ /* 0x000fe20005741270 */
[----:B------:R2:W-:Y:S01]  /*182a0*/  @P1 STG.E desc[UR16][R10.64], R123 ;  /* 0x0000007b0a001986 */ /* 0x0005e2000c101910 */
[----:B------:R-:W-:Y:S01]  /*182b0*/  IADD3 R4, R0, 0x22, RZ ;  /* 0x0000002200047810 */ /* 0x000fe20007ffe0ff */
[----:B---3--:R-:W-:-:S03]  /*182c0*/  IMAD.WIDE R12, R143, 0x4, R6 ;  /* 0x000000048f0c7825 */ /* 0x008fc600078e0206 */
[----:B------:R-:W-:Y:S01]  /*182d0*/  ISETP.GE.AND P1, PT, R4, R189, PT ;  /* 0x000000bd0400720c */ /* 0x000fe20003f26270 */
[----:B----4-:R-:W-:Y:S01]  /*182e0*/  IMAD.WIDE R14, R143, 0x4, R136 ;  /* 0x000000048f0e7825 */ /* 0x010fe200078e0288 */
[----:B------:R3:W-:Y:S01]  /*182f0*/  @P6 STG.E desc[UR16][R12.64], R103 ;  /* 0x000000670c006986 */ /* 0x0007e2000c101910 */
[-C--:B------:R-:W-:Y:S02]  /*18300*/  ISETP.LT.AND P6, PT, R5, R188.reuse, !P3 ;  /* 0x000000bc0500720c */ /* 0x080fe40005fc1270 */
[----:B------:R-:W-:Y:S01]  /*18310*/  VIADD R143, R143, UR4 ;  /* 0x000000048f8f7c36 */ /* 0x000fe20008000000 */
[----:B------:R4:W-:Y:S01]  /*18320*/  @P4 STG.E desc[UR16][R14.64], R71 ;  /* 0x000000470e004986 */ /* 0x0009e2000c101910 */
[----:B------:R-:W-:Y:S02]  /*18330*/  ISETP.LT.AND P4, PT, R3, R188, !P3 ;  /* 0x000000bc0300720c */ /* 0x000fe40005f81270 */
[----:B-1----:R-:W-:Y:S01]  /*18340*/  IMAD.WIDE R8, R143, 0x4, R6 ;  /* 0x000000048f087825 */ /* 0x002fe200078e0206 */
[----:B------:R-:W-:-:S03]  /*18350*/  IADD3 R4, R0, 0x23, RZ ;  /* 0x0000002300047810 */ /* 0x000fc60007ffe0ff */
[C---:B--2---:R-:W-:Y:S01]  /*18360*/  IMAD.WIDE R10, R143.reuse, 0x4, R136 ;  /* 0x000000048f0a7825 */ /* 0x044fe200078e0288 */
[----:B------:R1:W-:Y:S01]  /*18370*/  @P5 STG.E desc[UR16][R8.64], R36 ;  /* 0x0000002408005986 */ /* 0x0003e2000c101910 */
[----:B------:R-:W-:Y:S02]  /*18380*/  ISETP.GE.AND P3, PT, R4, R189, PT ;  /* 0x000000bd0400720c */ /* 0x000fe40003f66270 */
[----:B------:R-:W-:Y:S01]  /*18390*/  VIADD R143, R143, UR4 ;  /* 0x000000048f8f7c36 */ /* 0x000fe20008000000 */
[----:B------:R2:W-:Y:S01]  /*183a0*/  @P2 STG.E desc[UR16][R10.64], R124 ;  /* 0x0000007c0a002986 */ /* 0x0005e2000c101910 */
[-C--:B------:R-:W-:Y:S02]  /*183b0*/  ISETP.LT.AND P2, PT, R3, R188.reuse, !P1 ;  /* 0x000000bc0300720c */ /* 0x080fe40004f41270 */
[----:B---3--:R-:W-:Y:S01]  /*183c0*/  IMAD.WIDE R12, R143, 0x4, R6 ;  /* 0x000000048f0c7825 */ /* 0x008fe200078e0206 */
[-C--:B------:R-:W-:Y:S02]  /*183d0*/  ISETP.LT.AND P5, PT, R5, R188.reuse, !P1 ;  /* 0x000000bc0500720c */ /* 0x080fe40004fa1270 */
[----:B------:R-:W-:Y:S01]  /*183e0*/  IADD3 R4, R0, 0x24, RZ ;  /* 0x0000002400047810 */ /* 0x000fe20007ffe0ff */
[----:B----4-:R-:W-:Y:S01]  /*183f0*/  IMAD.WIDE R14, R143, 0x4, R136 ;  /* 0x000000048f0e7825 */ /* 0x010fe200078e0288 */
[----:B------:R3:W-:Y:S01]  /*18400*/  @P4 STG.E desc[UR16][R12.64], R104 ;  /* 0x000000680c004986 */ /* 0x0007e2000c101910 */
[----:B------:R-:W-:-:S02]  /*18410*/  ISETP.LT.AND P4, PT, R3, R188, !P3 ;  /* 0x000000bc0300720c */ /* 0x000fc40005f81270 */
[----:B------:R-:W-:Y:S01]  /*18420*/  VIADD R143, R143, UR4 ;  /* 0x000000048f8f7c36 */ /* 0x000fe20008000000 */
[----:B------:R4:W-:Y:S01]  /*18430*/  @P6 STG.E desc[UR16][R14.64], R72 ;  /* 0x000000480e006986 */ /* 0x0009e2000c101910 */
[-C--:B------:R-:W-:Y:S02]  /*18440*/  ISETP.LT.AND P6, PT, R5, R188.reuse, !P3 ;  /* 0x000000bc0500720c */ /* 0x080fe40005fc1270 */
[C---:B-1----:R-:W-:Y:S01]  /*18450*/  IMAD.WIDE R8, R143.reuse, 0x4, R6 ;  /* 0x000000048f087825 */ /* 0x042fe200078e0206 */
[----:B------:R-:W-:Y:S02]  /*18460*/  ISETP.GE.AND P1, PT, R4, R189, PT ;  /* 0x000000bd0400720c */ /* 0x000fe40003f26270 */
[----:B------:R-:W-:Y:S01]  /*18470*/  IADD3 R4, R0, 0x25, RZ ;  /* 0x0000002500047810 */ /* 0x000fe20007ffe0ff */
[----:B--2---:R-:W-:Y:S01]  /*18480*/  IMAD.WIDE R10, R143, 0x4, R136 ;  /* 0x000000048f0a7825 */ /* 0x004fe200078e0288 */
[----:B------:R1:W-:Y:S01]  /*18490*/  @P2 STG.E desc[UR16][R8.64], R37 ;  /* 0x0000002508002986 */ /* 0x0003e2000c101910 */
[----:B------:R-:W-:-:S02]  /*184a0*/  ISETP.LT.AND P2, PT, R3, R188, !P1 ;  /* 0x000000bc0300720c */ /* 0x000fc40004f41270 */
[----:B------:R-:W-:Y:S01]  /*184b0*/  VIADD R143, R143, UR4 ;  /* 0x000000048f8f7c36 */ /* 0x000fe20008000000 */
[----:B------:R-:W-:Y:S01]  /*184c0*/  ISETP.GE.AND P3, PT, R4, R189, PT ;  /* 0x000000bd0400720c */ /* 0x000fe20003f66270 */
[----:B------:R2:W-:Y:S01]  /*184d0*/  @P5 STG.E desc[UR16][R10.64], R125 ;  /* 0x0000007d0a005986 */ /* 0x0005e2000c101910 */
[----:B------:R-:W-:Y:S01]  /*184e0*/  ISETP.LT.AND P5, PT, R5, R188, !P1 ;  /* 0x000000bc0500720c */ /* 0x000fe20004fa1270 */
[----:B---3--:R-:W-:Y:S01]  /*184f0*/  IMAD.WIDE R12, R143, 0x4, R6 ;  /* 0x000000048f0c7825 */ /* 0x008fe200078e0206 */
[----:B------:R-:W-:-:S03]  /*18500*/  IADD3 R4, R0, 0x26, RZ ;  /* 0x0000002600047810 */ /* 0x000fc60007ffe0ff */
[----:B----4-:R-:W-:Y:S01]  /*18510*/  IMAD.WIDE R14, R143, 0x4, R136 ;  /* 0x000000048f0e7825 */ /* 0x010fe200078e0288 */
[----:B------:R3:W-:Y:S01]  /*18520*/  @P4 STG.E desc[UR16][R12.64], R105 ;  /* 0x000000690c004986 */ /* 0x0007e2000c101910 */
[-C--:B------:R-:W-:Y:S02]  /*18530*/  ISETP.LT.AND P4, PT, R3, R188.reuse, !P3 ;  /* 0x000000bc0300720c */ /* 0x080fe40005f81270 */
        /* <DEDUP_REMOVED lines=148> */
[-C--:B------:R-:W-:Y:S02]  /*18e80*/  ISETP.GE.AND P1, PT, R4, R189.reuse, PT ;  /* 0x000000bd0400720c */ /* 0x080fe40003f26270 */
[----:B------:R-:W-:Y:S01]  /*18e90*/  IADD3 R4, R0, 0x37, RZ ;  /* 0x0000003700047810 */ /* 0x000fe20007ffe0ff */
[C---:B--2---:R-:W-:Y:S01]  /*18ea0*/  IMAD.WIDE R10, R143.reuse, 0x4, R136 ;  /* 0x000000048f0a7825 */ /* 0x044fe200078e0288 */
[----:B------:R1:W-:Y:S02]  /*18eb0*/  @P2 STG.E desc[UR16][R8.64], R46 ;  /* 0x0000002e08002986 */ /* 0x0003e4000c101910 */
[----:B------:R-:W-:Y:S01]  /*18ec0*/  ISETP.GE.AND P3, PT, R4, R189, PT ;  /* 0x000000bd0400720c */ /* 0x000fe20003f66270 */
[----:B------:R-:W-:Y:S01]  /*18ed0*/  VIADD R143, R143, UR4 ;  /* 0x000000048f8f7c36 */ /* 0x000fe20008000000 */
[----:B------:R2:W-:Y:S01]  /*18ee0*/  @P5 STG.E desc[UR16][R10.64], R114 ;  /* 0x000000720a005986 */ /* 0x0005e2000c101910 */
[----:B------:R-:W-:-:S02]  /*18ef0*/  ISETP.LT.AND P5, PT, R3, R188, !P1 ;  /* 0x000000bc0300720c */ /* 0x000fc40004fa1270 */
[----:B---3--:R-:W-:Y:S01]  /*18f00*/  IMAD.WIDE R12, R143, 0x4, R6 ;  /* 0x000000048f0c7825 */ /* 0x008fe200078e0206 */
[-C--:B------:R-:W-:Y:S02]  /*18f10*/  ISETP.LT.AND P1, PT, R5, R188.reuse, !P1 ;  /* 0x000000bc0500720c */ /* 0x080fe40004f21270 */
[----:B------:R-:W-:Y:S01]  /*18f20*/  IADD3 R4, R0, 0x38, RZ ;  /* 0x0000003800047810 */ /* 0x000fe20007ffe0ff */
[----:B----4-:R-:W-:Y:S01]  /*18f30*/  IMAD.WIDE R14, R143, 0x4, R136 ;  /* 0x000000048f0e7825 */ /* 0x010fe200078e0288 */
[----:B------:R3:W-:Y:S01]  /*18f40*/  @P4 STG.E desc[UR16][R12.64], R134 ;  /* 0x000000860c004986 */ /* 0x0007e2000c101910 */
[-C--:B------:R-:W-:Y:S02]  /*18f50*/  ISETP.LT.AND P4, PT, R3, R188.reuse, !P3 ;  /* 0x000000bc0300720c */ /* 0x080fe40005f81270 */
[----:B------:R-:W-:Y:S01]  /*18f60*/  VIADD R143, R143, UR4 ;  /* 0x000000048f8f7c36 */ /* 0x000fe20008000000 */
[----:B------:R4:W-:Y:S01]  /*18f70*/  @P6 STG.E desc[UR16][R14.64], R82 ;  /* 0x000000520e006986 */ /* 0x0009e2000c101910 */
[----:B------:R-:W-:-:S02]  /*18f80*/  ISETP.LT.AND P6, PT, R5, R188, !P3 ;  /* 0x000000bc0500720c */ /* 0x000fc40005fc1270 */
[C---:B------:R-:W-:Y:S01]  /*18f90*/  VIADD R17, R143.reuse, UR4 ;  /* 0x000000048f117c36 */ /* 0x040fe20008000000 */
[----:B------:R-:W-:Y:S01]  /*18fa0*/  ISETP.GE.AND P2, PT, R4, R189, PT ;  /* 0x000000bd0400720c */ /* 0x000fe20003f46270 */
[----:B-1----:R-:W-:Y:S01]  /*18fb0*/  IMAD.WIDE R8, R143, 0x4, R6 ;  /* 0x000000048f087825 */ /* 0x002fe200078e0206 */
[----:B------:R-:W-:-:S03]  /*18fc0*/  IADD3 R4, R0, 0x39, RZ ;  /* 0x0000003900047810 */ /* 0x000fc60007ffe0ff */
[----:B--2---:R-:W-:Y:S01]  /*18fd0*/  IMAD.WIDE R10, R143, 0x4, R136 ;  /* 0x000000048f0a7825 */ /* 0x004fe200078e0288 */
[-C--:B------:R-:W-:Y:S01]  /*18fe0*/  ISETP.GE.AND P3, PT, R4, R189.reuse, PT ;  /* 0x000000bd0400720c */ /* 0x080fe20003f66270 */
[----:B------:R1:W-:Y:S01]  /*18ff0*/  @P5 STG.E desc[UR16][R8.64], R47 ;  /* 0x0000002f08005986 */ /* 0x0003e2000c101910 */
[-C--:B------:R-:W-:Y:S01]  /*19000*/  ISETP.LT.AND P5, PT, R3, R188.reuse, !P2 ;  /* 0x000000bc0300720c */ /* 0x080fe200057a1270 */
[----:B---3--:R-:W-:Y:S01]  /*19010*/  IMAD.WIDE R12, R17, 0x4, R6 ;  /* 0x00000004110c7825 */ /* 0x008fe200078e0206 */
[-C--:B------:R-:W-:Y:S01]  /*19020*/  ISETP.LT.AND P2, PT, R5, R188.reuse, !P2 ;  /* 0x000000bc0500720c */ /* 0x080fe20005741270 */
[----:B------:R2:W-:Y:S01]  /*19030*/  @P1 STG.E desc[UR16][R10.64], R115 ;  /* 0x000000730a001986 */ /* 0x0005e2000c101910 */
[----:B------:R-:W-:Y:S01]  /*19040*/  ISETP.GE.AND P1, PT, R2, R189, PT ;  /* 0x000000bd0200720c */ /* 0x000fe20003f26270 */
[----:B----4-:R-:W-:Y:S01]  /*19050*/  IMAD.WIDE R14, R17, 0x4, R136 ;  /* 0x00000004110e7825 */ /* 0x010fe200078e0288 */
[----:B------:R-:W-:Y:S01]  /*19060*/  IADD3 R2, R0, 0x3b, RZ ;  /* 0x0000003b00027810 */ /* 0x000fe20007ffe0ff */
[----:B------:R3:W-:Y:S01]  /*19070*/  @P4 STG.E desc[UR16][R12.64], R135 ;  /* 0x000000870c004986 */ /* 0x0007e2000c101910 */
[----:B------:R-:W-:Y:S01]  /*19080*/  ISETP.LT.AND P4, PT, R3, R188, !P3 ;  /* 0x000000bc0300720c */ /* 0x000fe20005f81270 */
[----:B------:R-:W-:-:S02]  /*19090*/  VIADD R17, R17, UR4 ;  /* 0x0000000411117c36 */ /* 0x000fc40008000000 */
[----:B------:R4:W-:Y:S01]  /*190a0*/  @P6 STG.E desc[UR16][R14.64], R83 ;  /* 0x000000530e006986 */ /* 0x0009e2000c101910 */
[----:B------:R-:W-:Y:S01]  /*190b0*/  ISETP.LT.AND P6, PT, R5, R188, !P3 ;  /* 0x000000bc0500720c */ /* 0x000fe20005fc1270 */
[C---:B------:R-:W-:Y:S01]  /*190c0*/  VIADD R19, R17.reuse, UR4 ;  /* 0x0000000411137c36 */ /* 0x040fe20008000000 */
[----:B------:R-:W-:Y:S01]  /*190d0*/  ISETP.GE.AND P3, PT, R2, R189, PT ;  /* 0x000000bd0200720c */ /* 0x000fe20003f66270 */
[----:B-1----:R-:W-:Y:S01]  /*190e0*/  IMAD.WIDE R8, R17, 0x4, R6 ;  /* 0x0000000411087825 */ /* 0x002fe200078e0206 */
[----:B------:R-:W-:-:S03]  /*190f0*/  IADD3 R2, R0, 0x3c, RZ ;  /* 0x0000003c00027810 */ /* 0x000fc60007ffe0ff */
[----:B--2---:R-:W-:Y:S01]  /*19100*/  IMAD.WIDE R10, R17, 0x4, R136 ;  /* 0x00000004110a7825 */ /* 0x004fe200078e0288 */
[----:B------:R1:W-:Y:S01]  /*19110*/  @P5 STG.E desc[UR16][R8.64], R48 ;  /* 0x0000003008005986 */ /* 0x0003e2000c101910 */
[-C--:B------:R-:W-:Y:S02]  /*19120*/  ISETP.LT.AND P5, PT, R3, R188.reuse, !P1 ;  /* 0x000000bc0300720c */ /* 0x080fe40004fa1270 */
[C---:B---3--:R-:W-:Y:S01]  /*19130*/  IMAD.WIDE R12, R19.reuse, 0x4, R6 ;  /* 0x00000004130c7825 */ /* 0x048fe200078e0206 */
[----:B------:R2:W-:Y:S01]  /*19140*/  @P2 STG.E desc[UR16][R10.64], R116 ;  /* 0x000000740a002986 */ /* 0x0005e2000c101910 */
[----:B------:R-:W-:Y:S02]  /*19150*/  ISETP.GE.AND P2, PT, R2, R189, PT ;  /* 0x000000bd0200720c */ /* 0x000fe40003f46270 */
[----:B----4-:R-:W-:Y:S01]  /*19160*/  IMAD.WIDE R14, R19, 0x4, R136 ;  /* 0x00000004130e7825 */ /* 0x010fe200078e0288 */
[----:B------:R3:W-:Y:S01]  /*19170*/  @P4 STG.E desc[UR16][R12.64], R52 ;  /* 0x000000340c004986 */ /* 0x0007e2000c101910 */
[----:B------:R-:W-:-:S02]  /*19180*/  ISETP.LT.AND P1, PT, R5, R188, !P1 ;  /* 0x000000bc0500720c */ /* 0x000fc40004f21270 */
[----:B------:R-:W-:Y:S01]  /*19190*/  VIADD R19, R19, UR4 ;  /* 0x0000000413137c36 */ /* 0x000fe20008000000 */
[-C--:B------:R-:W-:Y:S01]  /*191a0*/  ISETP.LT.AND P4, PT, R3, R188.reuse, !P3 ;  /* 0x000000bc0300720c */ /* 0x080fe20005f81270 */
[----:B------:R4:W-:Y:S01]  /*191b0*/  @P6 STG.E desc[UR16][R14.64], R24 ;  /* 0x000000180e006986 */ /* 0x0009e2000c101910 */
[-C--:B------:R-:W-:Y:S01]  /*191c0*/  ISETP.LT.AND P3, PT, R5, R188.reuse, !P3 ;  /* 0x000000bc0500720c */ /* 0x080fe20005f61270 */
[----:B------:R-:W-:Y:S01]  /*191d0*/  VIADD R17, R19, UR4 ;  /* 0x0000000413117c36 */ /* 0x000fe20008000000 */
[----:B------:R-:W-:Y:S01]  /*191e0*/  ISETP.LT.AND P6, PT, R3, R188, !P2 ;  /* 0x000000bc0300720c */ /* 0x000fe200057c1270 */
[----:B-1----:R-:W-:Y:S01]  /*191f0*/  IMAD.WIDE R8, R19, 0x4, R6 ;  /* 0x0000000413087825 */ /* 0x002fe200078e0206 */
[----:B------:R-:W-:Y:S02]  /*19200*/  IADD3 R2, R0, 0x3d, RZ ;  /* 0x0000003d00027810 */ /* 0x000fe40007ffe0ff */
[----:B------:R-:W-:Y:S01]  /*19210*/  IADD3 R21, R17, UR4, RZ ;  /* 0x0000000411157c10 */ /* 0x000fe2000fffe0ff */
[----:B--2---:R-:W-:Y:S01]  /*19220*/  IMAD.WIDE R10, R19, 0x4, R136 ;  /* 0x00000004130a7825 */ /* 0x004fe200078e0288 */
[----:B------:R1:W-:Y:S01]  /*19230*/  @P5 STG.E desc[UR16][R8.64], R49 ;  /* 0x0000003108005986 */ /* 0x0003e2000c101910 */
[----:B------:R-:W-:-:S02]  /*19240*/  ISETP.GE.AND P5, PT, R2, R189, PT ;  /* 0x000000bd0200720c */ /* 0x000fc40003fa6270 */
[----:B---3--:R-:W-:Y:S01]  /*19250*/  IMAD.WIDE R12, R17, 0x4, R6 ;  /* 0x00000004110c7825 */ /* 0x008fe200078e0206 */
[----:B------:R2:W-:Y:S01]  /*19260*/  @P1 STG.E desc[UR16][R10.64], R117 ;  /* 0x000000750a001986 */ /* 0x0005e2000c101910 */
[----:B------:R-:W-:Y:S02]  /*19270*/  ISETP.LT.AND P2, PT, R5, R188, !P2 ;  /* 0x000000bc0500720c */ /* 0x000fe40005741270 */
[----:B------:R-:W-:Y:S01]  /*19280*/  VIADD R0, R0, 0x3e ;  /* 0x0000003e00007836 */ /* 0x000fe20000000000 */
[----:B------:R-:W-:Y:S01]  /*19290*/  @P4 STG.E desc[UR16][R12.64], R53 ;  /* 0x000000350c004986 */ /* 0x000fe2000c101910 */
[----:B----4-:R-:W-:Y:S01]  /*192a0*/  IMAD.WIDE R14, R17, 0x4, R136 ;  /* 0x00000004110e7825 */ /* 0x010fe200078e0288 */
[----:B-1----:R-:W-:-:S03]  /*192b0*/  IADD3 R9, R21, UR4, RZ ;  /* 0x0000000415097c10 */ /* 0x002fc6000fffe0ff */
[----:B------:R-:W-:Y:S01]  /*192c0*/  IMAD.WIDE R16, R21, 0x4, R6 ;  /* 0x0000000415107825 */ /* 0x000fe200078e0206 */
[----:B------:R-:W-:Y:S01]  /*192d0*/  ISETP.GE.AND P1, PT, R0, R189, PT ;  /* 0x000000bd0000720c */ /* 0x000fe20003f26270 */
[----:B------:R1:W-:Y:S01]  /*192e0*/  @P3 STG.E desc[UR16][R14.64], R25 ;  /* 0x000000190e003986 */ /* 0x0003e2000c101910 */
[-C--:B------:R-:W-:Y:S01]  /*192f0*/  ISETP.LT.AND P3, PT, R3, R188.reuse, !P0 ;  /* 0x000000bc0300720c */ /* 0x080fe20004761270 */
[----:B------:R-:W-:Y:S01]  /*19300*/  VIADD R19, R9, UR4 ;  /* 0x0000000409137c36 */ /* 0x000fe20008000000 */
[CC--:B------:R-:W-:Y:S01]  /*19310*/  ISETP.LT.AND P4, PT, R3.reuse, R188.reuse, !P1 ;  /* 0x000000bc0300720c */ /* 0x0c0fe20004f81270 */
[----:B------:R3:W-:Y:S01]  /*19320*/  @P6 STG.E desc[UR16][R16.64], R50 ;  /* 0x0000003210006986 */ /* 0x0007e2000c101910 */
[-C--:B------:R-:W-:Y:S01]  /*19330*/  ISETP.LT.AND P6, PT, R3, R188.reuse, !P5 ;  /* 0x000000bc0300720c */ /* 0x080fe20006fc1270 */
[----:B------:R-:W-:Y:S01]  /*19340*/  IMAD.WIDE R2, R21, 0x4, R136 ;  /* 0x0000000415027825 */ /* 0x000fe200078e0288 */
[CC--:B------:R-:W-:Y:S02]  /*19350*/  ISETP.LT.AND P5, PT, R5.reuse, R188.reuse, !P5 ;  /* 0x000000bc0500720c */ /* 0x0c0fe40006fa1270 */
[-C--:B------:R-:W-:Y:S01]  /*19360*/  ISETP.LT.AND P1, PT, R5, R188.reuse, !P1 ;  /* 0x000000bc0500720c */ /* 0x080fe20004f21270 */
[--C-:B--2---:R-:W-:Y:S01]  /*19370*/  IMAD.WIDE R10, R19, 0x4, R6.reuse ;  /* 0x00000004130a7825 */ /* 0x104fe200078e0206 */
[----:B------:R-:W-:Y:S01]  /*19380*/  ISETP.LT.AND P0, PT, R5, R188, !P0 ;  /* 0x000000bc0500720c */ /* 0x000fe20004701270 */
[----:B------:R3:W-:Y:S01]  /*19390*/  @P2 STG.E desc[UR16][R2.64], R118 ;  /* 0x0000007602002986 */ /* 0x0007e2000c101910 */
[----:B-1----:R-:W-:Y:S01]  /*193a0*/  IADD3 R15, R19, UR4, RZ ;  /* 0x00000004130f7c10 */ /* 0x002fe2000fffe0ff */
[----:B------:R-:W-:-:S04]  /*193b0*/  IMAD.WIDE R4, R9, 0x4, R6 ;  /* 0x0000000409047825 */ /* 0x000fc800078e0206 */
[--C-:B------:R-:W-:Y:S01]  /*193c0*/  IMAD.WIDE R8, R9, 0x4, R136.reuse ;  /* 0x0000000409087825 */ /* 0x100fe200078e0288 */
[----:B------:R3:W-:Y:S03]  /*193d0*/  @P6 STG.E desc[UR16][R4.64], R54 ;  /* 0x0000003604006986 */ /* 0x0007e6000c101910 */
[----:B------:R-:W-:Y:S01]  /*193e0*/  IMAD.WIDE R12, R19, 0x4, R136 ;  /* 0x00000004130c7825 */ /* 0x000fe200078e0288 */
[----:B------:R3:W-:Y:S03]  /*193f0*/  @P5 STG.E desc[UR16][R8.64], R26 ;  /* 0x0000001a08005986 */ /* 0x0007e6000c101910 */
[C---:B------:R-:W-:Y:S01]  /*19400*/  IMAD.WIDE R6, R15.reuse, 0x4, R6 ;  /* 0x000000040f067825 */ /* 0x040fe200078e0206 */
[----:B------:R3:W-:Y:S03]  /*19410*/  @P4 STG.E desc[UR16][R10.64], R51 ;  /* 0x000000330a004986 */ /* 0x0007e6000c101910 */
[----:B------:R-:W-:Y:S01]  /*19420*/  IMAD.WIDE R136, R15, 0x4, R136 ;  /* 0x000000040f887825 */ /* 0x000fe200078e0288 */
[----:B------:R3:W-:Y:S04]  /*19430*/  @P1 STG.E desc[UR16][R12.64], R119 ;  /* 0x000000770c001986 */ /* 0x0007e8000c101910 */
[----:B------:R3:W-:Y:S01]  /*19440*/  @P3 STG.E desc[UR16][R6.64], R55 ;  /* 0x0000003706003986 */ /* 0x0007e2000c101910 */
[----:B------:R-:W-:Y:S05]  /*19450*/  @!P0 EXIT ;  /* 0x000000000000894d */ /* 0x000fea0003800000 */
[----:B------:R-:W-:Y:S01]  /*19460*/  STG.E desc[UR16][R136.64], R27 ;  /* 0x0000001b88007986 */ /* 0x000fe2000c101910 */
[----:B------:R-:W-:Y:S05]  /*19470*/  EXIT ;  /* 0x000000000000794d */ /* 0x000fea0003800000 */
.L_x_2:
[----:B------:R-:W-:-:S00]  /*19480*/  BRA `(.L_x_2) ;  /* 0xfffffffc00fc7947 */ /* 0x000fc0000383ffff */
[----:B------:R-:W-:-:S00]  /*19490*/  NOP ;  /* 0x0000000000007918 */ /* 0x000fc00000000000 */
        /* <DEDUP_REMOVED lines=14> */
.L_x_3:


//--------------------- .nv.shared.matmul_kernel  --------------------------
	.section	.nv.shared.matmul_kernel,"aw",@nobits
	.sectionflags	@""
	.align	16
	.zero		1024


//--------------------- .nv.shared.reserved.0     --------------------------
	.section	.nv.shared.reserved.0,"aw",@nobits
	.weak		__nv_reservedSMEM_offset_0_alias
	.size		__nv_reservedSMEM_offset_0_alias, 0, 0
	.other		__nv_reservedSMEM_offset_0_alias,@"STO_CUDA_RESERVED_SHARED STV_DEFAULT"
__nv_reservedSMEM_offset_0_alias:
	.zero		0


//--------------------- .nv.constant0.matmul_kernel --------------------------
	.section	.nv.constant0.matmul_kernel,"a",@progbits
	.sectionflags	@""
	.align	4
.nv.constant0.matmul_kernel:
	.zero		608


//--------------------- SYMBOLS --------------------------

	.type		.nv.reservedSmem.offset0,@object
	.size		.nv.reservedSmem.offset0,0x4
